# CuTe-DSL kernel — source=cudnn_frontend_dsl family=sdpa_bwd
# config = {"dtype": "BFloat16", "causal": true, "split_head": false}


// ===== COMPILED SASS (sm_100a) =====

	.target	sm_100a

	.elftype	@"ET_EXEC"


//--------------------- .note.nv.tkinfo           --------------------------
	.section	.note.nv.tkinfo,"",@"SHT_NOTE"
	.sectionflags	@"SHF_NOTE_NV_TKINFO"
	.tkinfo
        /*0018*/ 	.word	0x00000081
        /*0030*/ 	.string	""
        /*0030*/ 	.string	"ptxas"
        /*0030*/ 	.string	"Cuda compilation tools, release 12.9, V12.9.83"
        /*0030*/ 	.string	"Build system must define TOOLS_VERSION_EXTENDED"
        /*0030*/ 	.string	"-O 3 -arch sm_100a "



//--------------------- .note.nv.cuver            --------------------------
	.section	.note.nv.cuver,"",@"SHT_NOTE"
	.sectionflags	@"SHF_NOTE_NV_CUVER"
        /*0018*/ 	.short	0x0001
        /*001a*/ 	.short	0x0064
        /*001c*/ 	.short	0x0001
        /*001e*/ 	.short	0x0000
        /*0020*/ 	.short	0x0001
        /*0022*/ 	.short	0x0000


//--------------------- .nv.info                  --------------------------
	.section	.nv.info,"",@"SHT_CUDA_INFO"
	.align	4


	//----- nvinfo : EIATTR_REGCOUNT
	.align		4
        /*0000*/ 	.byte	0x04, 0x2f
        /*0002*/ 	.short	(.L_6 - .L_5)
	.align		4
.L_5:
        /*0004*/ 	.word	index@(kernel_cutlass_sum_OdO_cudnnsdpabwdfmha_backward_sm100_2kernelBlackwellFusedMultiHeadAttentionBackward_object_at__tensorptrbf16gmemalign64o409625620481256div64_tensorptrbf16gmemalign64o40_0)
        /*0008*/ 	.word	0x00000016


	//----- nvinfo : EIATTR_FRAME_SIZE
	.align		4
.L_6:
        /*000c*/ 	.byte	0x04, 0x11
        /*000e*/ 	.short	(.L_8 - .L_7)
	.align		4
.L_7:
        /*0010*/ 	.word	index@(kernel_cutlass_sum_OdO_cudnnsdpabwdfmha_backward_sm100_2kernelBlackwellFusedMultiHeadAttentionBackward_object_at__tensorptrbf16gmemalign64o409625620481256div64_tensorptrbf16gmemalign64o40_0)
        /*0014*/ 	.word	0x00000000


	//----- nvinfo : EIATTR_REGCOUNT
	.align		4
.L_8:
        /*0018*/ 	.byte	0x04, 0x2f
        /*001a*/ 	.short	(.L_10 - .L_9)
	.align		4
.L_9:
        /*001c*/ 	.word	index@(kernel_cutlass_kernel_cudnnsdpabwdfmha_dq_d256_sm100BlackwellFusedAttentionDQKernel_object_at_____Int32_Int32_Int32_TiledMMA_ThrLayoutVMNK21111000_PermutationMNK____MMAAtom_ThrID21_ShapeM_1)
        /*0020*/ 	.word	0x000000a8


	//----- nvinfo : EIATTR_FRAME_SIZE
	.align		4
.L_10:
        /*0024*/ 	.byte	0x04, 0x11
        /*0026*/ 	.short	(.L_12 - .L_11)
	.align		4
.L_11:
        /*0028*/ 	.word	index@($__internal_6_$__cuda_sm10x_tcgen05_guardrail_trap_unallocated_columns_being_dealloced)
        /*002c*/ 	.word	0x00000000


	//----- nvinfo : EIATTR_FRAME_SIZE
	.align		4
.L_12:
        /*0030*/ 	.byte	0x04, 0x11
        /*0032*/ 	.short	(.L_14 - .L_13)
	.align		4
.L_13:
        /*0034*/ 	.word	index@($__internal_5_$__cuda_sm10x_tcgen05_guardrail_trap_phase_invalid_during_alloc)
        /*0038*/ 	.word	0x00000000


	//----- nvinfo : EIATTR_FRAME_SIZE
	.align		4
.L_14:
        /*003c*/ 	.byte	0x04, 0x11
        /*003e*/ 	.short	(.L_16 - .L_15)
	.align		4
.L_15:
        /*0040*/ 	.word	index@($__internal_4_$__cuda_sm10x_tcgen05_guardrail_trap_col_being_dealloced_not_returned_by_alloc)
        /*0044*/ 	.word	0x00000000


	//----- nvinfo : EIATTR_FRAME_SIZE
	.align		4
.L_16:
        /*0048*/ 	.byte	0x04, 0x11
        /*004a*/ 	.short	(.L_18 - .L_17)
	.align		4
.L_17:
        /*004c*/ 	.word	index@(kernel_cutlass_kernel_cudnnsdpabwdfmha_dq_d256_sm100BlackwellFusedAttentionDQKernel_object_at_____Int32_Int32_Int32_TiledMMA_ThrLayoutVMNK21111000_PermutationMNK____MMAAtom_ThrID21_ShapeM_1)
        /*0050*/ 	.word	0x00000000


	//----- nvinfo : EIATTR_REGCOUNT
	.align		4
.L_18:
        /*0054*/ 	.byte	0x04, 0x2f
        /*0056*/ 	.short	(.L_20 - .L_19)
	.align		4
.L_19:
        /*0058*/ 	.word	index@(kernel_cutlass_dkdv_bwd_cudnnsdpabwdfmha_dkdv_d256_sm100BlackwellFusedAttentionDKDVKernel_object_at__TiledMMA_ThrLayoutVMNK21111000_PermutationMNK____MMAAtom_ThrID21_ShapeMNK2566416_TVLay_2)
        /*005c*/ 	.word	0x00000080


	//----- nvinfo : EIATTR_FRAME_SIZE
	.align		4
.L_20:
        /*0060*/ 	.byte	0x04, 0x11
        /*0062*/ 	.short	(.L_22 - .L_21)
	.align		4
.L_21:
        /*0064*/ 	.word	index@($__internal_3_$__cuda_sm20_div_u16)
        /*0068*/ 	.word	0x00000190


	//----- nvinfo : EIATTR_FRAME_SIZE
	.align		4
.L_22:
        /*006c*/ 	.byte	0x04, 0x11
        /*006e*/ 	.short	(.L_24 - .L_23)
	.align		4
.L_23:
        /*0070*/ 	.word	index@($__internal_2_$__cuda_sm10x_tcgen05_guardrail_trap_unallocated_columns_being_dealloced)
        /*0074*/ 	.word	0x00000190


	//----- nvinfo : EIATTR_FRAME_SIZE
	.align		4
.L_24:
        /*0078*/ 	.byte	0x04, 0x11
        /*007a*/ 	.short	(.L_26 - .L_25)
	.align		4
.L_25:
        /*007c*/ 	.word	index@($__internal_1_$__cuda_sm10x_tcgen05_guardrail_trap_phase_invalid_during_alloc)
        /*0080*/ 	.word	0x00000190


	//----- nvinfo : EIATTR_FRAME_SIZE
	.align		4
.L_26:
        /*0084*/ 	.byte	0x04, 0x11
        /*0086*/ 	.short	(.L_28 - .L_27)
	.align		4
.L_27:
        /*0088*/ 	.word	index@($__internal_0_$__cuda_sm10x_tcgen05_guardrail_trap_col_being_dealloced_not_returned_by_alloc)
        /*008c*/ 	.word	0x00000190


	//----- nvinfo : EIATTR_FRAME_SIZE
	.align		4
.L_28:
        /*0090*/ 	.byte	0x04, 0x11
        /*0092*/ 	.short	(.L_30 - .L_29)
	.align		4
.L_29:
        /*0094*/ 	.word	index@(kernel_cutlass_dkdv_bwd_cudnnsdpabwdfmha_dkdv_d256_sm100BlackwellFusedAttentionDKDVKernel_object_at__TiledMMA_ThrLayoutVMNK21111000_PermutationMNK____MMAAtom_ThrID21_ShapeMNK2566416_TVLay_2)
        /*0098*/ 	.word	0x00000190


	//----- nvinfo : EIATTR_MIN_STACK_SIZE
	.align		4
.L_30:
        /*009c*/ 	.byte	0x04, 0x12
        /*009e*/ 	.short	(.L_32 - .L_31)
	.align		4
.L_31:
        /*00a0*/ 	.word	index@(kernel_cutlass_dkdv_bwd_cudnnsdpabwdfmha_dkdv_d256_sm100BlackwellFusedAttentionDKDVKernel_object_at__TiledMMA_ThrLayoutVMNK21111000_PermutationMNK____MMAAtom_ThrID21_ShapeMNK2566416_TVLay_2)
        /*00a4*/ 	.word	0x00000190


	//----- nvinfo : EIATTR_MIN_STACK_SIZE
	.align		4
.L_32:
        /*00a8*/ 	.byte	0x04, 0x12
        /*00aa*/ 	.short	(.L_34 - .L_33)
	.align		4
.L_33:
        /*00ac*/ 	.word	index@(kernel_cutlass_kernel_cudnnsdpabwdfmha_dq_d256_sm100BlackwellFusedAttentionDQKernel_object_at_____Int32_Int32_Int32_TiledMMA_ThrLayoutVMNK21111000_PermutationMNK____MMAAtom_ThrID21_ShapeM_1)
        /*00b0*/ 	.word	0x00000000


	//----- nvinfo : EIATTR_MIN_STACK_SIZE
	.align		4
.L_34:
        /*00b4*/ 	.byte	0x04, 0x12
        /*00b6*/ 	.short	(.L_36 - .L_35)
	.align		4
.L_35:
        /*00b8*/ 	.word	index@(kernel_cutlass_sum_OdO_cudnnsdpabwdfmha_backward_sm100_2kernelBlackwellFusedMultiHeadAttentionBackward_object_at__tensorptrbf16gmemalign64o409625620481256div64_tensorptrbf16gmemalign64o40_0)
        /*00bc*/ 	.word	0x00000000
.L_36:


//--------------------- .nv.info.kernel_cutlass_dkdv_bwd_cudnnsdpabwdfmha_dkdv_d256_sm100BlackwellFusedAttentionDKDVKernel_object_at__TiledMMA_ThrLayoutVMNK21111000_PermutationMNK____MMAAtom_ThrID21_ShapeMNK2566416_TVLay_2 --------------------------
	.section	.nv.info.kernel_cutlass_dkdv_bwd_cudnnsdpabwdfmha_dkdv_d256_sm100BlackwellFusedAttentionDKDVKernel_object_at__TiledMMA_ThrLayoutVMNK21111000_PermutationMNK____MMAAtom_ThrID21_ShapeMNK2566416_TVLay_2,"",@"SHT_CUDA_INFO"
	.sectionflags	@""
	.align	4


	//----- nvinfo : EIATTR_CUDA_API_VERSION
	.align		4
        /*0000*/ 	.byte	0x04, 0x37
        /*0002*/ 	.short	(.L_38 - .L_37)
.L_37:
        /*0004*/ 	.word	0x00000081


	//----- nvinfo : EIATTR_KPARAM_INFO
	.align		4
.L_38:
        /*0008*/ 	.byte	0x04, 0x17
        /*000a*/ 	.short	(.L_40 - .L_39)
.L_39:
        /*000c*/ 	.word	0x00000000
        /*0010*/ 	.short	0x001f
        /*0012*/ 	.short	0x0528
        /*0014*/ 	.byte	0x00, 0xf0, 0x11, 0x00


	//----- nvinfo : EIATTR_KPARAM_INFO
	.align		4
.L_40:
        /*0018*/ 	.byte	0x04, 0x17
        /*001a*/ 	.short	(.L_42 - .L_41)
.L_41:
        /*001c*/ 	.word	0x00000000
        /*0020*/ 	.short	0x001e
        /*0022*/ 	.short	0x0524
        /*0024*/ 	.byte	0x00, 0xf0, 0x11, 0x00


	//----- nvinfo : EIATTR_KPARAM_INFO
	.align		4
.L_42:
        /*0028*/ 	.byte	0x04, 0x17
        /*002a*/ 	.short	(.L_44 - .L_43)
.L_43:
        /*002c*/ 	.word	0x00000000
        /*0030*/ 	.short	0x001d
        /*0032*/ 	.short	0x0520
        /*0034*/ 	.byte	0x00, 0xf0, 0x11, 0x00


	//----- nvinfo : EIATTR_KPARAM_INFO
	.align		4
.L_44:
        /*0038*/ 	.byte	0x04, 0x17
        /*003a*/ 	.short	(.L_46 - .L_45)
.L_45:
        /*003c*/ 	.word	0x00000000
        /*0040*/ 	.short	0x001c
        /*0042*/ 	.short	0x051c
        /*0044*/ 	.byte	0x00, 0xf0, 0x11, 0x00


	//----- nvinfo : EIATTR_KPARAM_INFO
	.align		4
.L_46:
        /*0048*/ 	.byte	0x04, 0x17
        /*004a*/ 	.short	(.L_48 - .L_47)
.L_47:
        /*004c*/ 	.word	0x00000000
        /*0050*/ 	.short	0x001b
        /*0052*/ 	.short	0x0518
        /*0054*/ 	.byte	0x00, 0xf0, 0x11, 0x00


	//----- nvinfo : EIATTR_KPARAM_INFO
	.align		4
.L_48:
        /*0058*/ 	.byte	0x04, 0x17
        /*005a*/ 	.short	(.L_50 - .L_49)
.L_49:
        /*005c*/ 	.word	0x00000000
        /*0060*/ 	.short	0x001a
        /*0062*/ 	.short	0x0514
        /*0064*/ 	.byte	0x00, 0xf0, 0x11, 0x00


	//----- nvinfo : EIATTR_KPARAM_INFO
	.align		4
.L_50:
        /*0068*/ 	.byte	0x04, 0x17
        /*006a*/ 	.short	(.L_52 - .L_51)
.L_51:
        /*006c*/ 	.word	0x00000000
        /*0070*/ 	.short	0x0019
        /*0072*/ 	.short	0x0510
        /*0074*/ 	.byte	0x00, 0xf0, 0x11, 0x00


	//----- nvinfo : EIATTR_KPARAM_INFO
	.align		4
.L_52:
        /*0078*/ 	.byte	0x04, 0x17
        /*007a*/ 	.short	(.L_54 - .L_53)
.L_53:
        /*007c*/ 	.word	0x00000000
        /*0080*/ 	.short	0x0018
        /*0082*/ 	.short	0x050c
        /*0084*/ 	.byte	0x00, 0xf0, 0x11, 0x00


	//----- nvinfo : EIATTR_KPARAM_INFO
	.align		4
.L_54:
        /*0088*/ 	.byte	0x04, 0x17
        /*008a*/ 	.short	(.L_56 - .L_55)
.L_55:
        /*008c*/ 	.word	0x00000000
        /*0090*/ 	.short	0x0017
        /*0092*/ 	.short	0x0508
        /*0094*/ 	.byte	0x00, 0xf0, 0x11, 0x00


	//----- nvinfo : EIATTR_KPARAM_INFO
	.align		4
.L_56:
        /*0098*/ 	.byte	0x04, 0x17
        /*009a*/ 	.short	(.L_58 - .L_57)
.L_57:
        /*009c*/ 	.word	0x00000000
        /*00a0*/ 	.short	0x0016
        /*00a2*/ 	.short	0x04e8
        /*00a4*/ 	.byte	0x00, 0xf0, 0x81, 0x00


	//----- nvinfo : EIATTR_KPARAM_INFO
	.align		4
.L_58:
        /*00a8*/ 	.byte	0x04, 0x17
        /*00aa*/ 	.short	(.L_60 - .L_59)
.L_59:
        /*00ac*/ 	.word	0x00000000
        /*00b0*/ 	.short	0x0015
        /*00b2*/ 	.short	0x04e0
        /*00b4*/ 	.byte	0x00, 0xf0, 0x11, 0x00


	//----- nvinfo : EIATTR_KPARAM_INFO
	.align		4
.L_60:
        /*00b8*/ 	.byte	0x04, 0x17
        /*00ba*/ 	.short	(.L_62 - .L_61)
.L_61:
        /*00bc*/ 	.word	0x00000000
        /*00c0*/ 	.short	0x0014
        /*00c2*/ 	.short	0x04c0
        /*00c4*/ 	.byte	0x00, 0xf0, 0x81, 0x00


	//----- nvinfo : EIATTR_KPARAM_INFO
	.align		4
.L_62:
        /*00c8*/ 	.byte	0x04, 0x17
        /*00ca*/ 	.short	(.L_64 - .L_63)
.L_63:
        /*00cc*/ 	.word	0x00000000
        /*00d0*/ 	.short	0x0013
        /*00d2*/ 	.short	0x04a8
        /*00d4*/ 	.byte	0x00, 0xf0, 0x61, 0x00


	//----- nvinfo : EIATTR_KPARAM_INFO
	.align		4
.L_64:
        /*00d8*/ 	.byte	0x04, 0x17
        /*00da*/ 	.short	(.L_66 - .L_65)
.L_65:
        /*00dc*/ 	.word	0x00000000
        /*00e0*/ 	.short	0x0012
        /*00e2*/ 	.short	0x0490
        /*00e4*/ 	.byte	0x00, 0xf0, 0x61, 0x00


	//----- nvinfo : EIATTR_KPARAM_INFO
	.align		4
.L_66:
        /*00e8*/ 	.byte	0x04, 0x17
        /*00ea*/ 	.short	(.L_68 - .L_67)
.L_67:
        /*00ec*/ 	.word	0x00000000
        /*00f0*/ 	.short	0x0011
        /*00f2*/ 	.short	0x0480
        /*00f4*/ 	.byte	0x00, 0xf0, 0x31, 0x00


	//----- nvinfo : EIATTR_KPARAM_INFO
	.align		4
.L_68:
        /*00f8*/ 	.byte	0x04, 0x17
        /*00fa*/ 	.short	(.L_70 - .L_69)
.L_69:
        /*00fc*/ 	.word	0x00000000
        /*0100*/ 	.short	0x0010
        /*0102*/ 	.short	0x0400
        /*0104*/ 	.byte	0x00, 0xf0, 0x01, 0x02


	//----- nvinfo : EIATTR_KPARAM_INFO
	.align		4
.L_70:
        /*0108*/ 	.byte	0x04, 0x17
        /*010a*/ 	.short	(.L_72 - .L_71)
.L_71:
        /*010c*/ 	.word	0x00000000
        /*0110*/ 	.short	0x000f
        /*0112*/ 	.short	0x03c0
        /*0114*/ 	.byte	0x00, 0xf0, 0x31, 0x00


	//----- nvinfo : EIATTR_KPARAM_INFO
	.align		4
.L_72:
        /*0118*/ 	.byte	0x04, 0x17
        /*011a*/ 	.short	(.L_74 - .L_73)
.L_73:
        /*011c*/ 	.word	0x00000000
        /*0120*/ 	.short	0x000e
        /*0122*/ 	.short	0x0340
        /*0124*/ 	.byte	0x00, 0xf0, 0x01, 0x02


	//----- nvinfo : EIATTR_KPARAM_INFO
	.align		4
.L_74:
        /*0128*/ 	.byte	0x04, 0x17
        /*012a*/ 	.short	(.L_76 - .L_75)
.L_75:
        /*012c*/ 	.word	0x00000000
        /*0130*/ 	.short	0x000d
        /*0132*/ 	.short	0x0300
        /*0134*/ 	.byte	0x00, 0xf0, 0x31, 0x00


	//----- nvinfo : EIATTR_KPARAM_INFO
	.align		4
.L_76:
        /*0138*/ 	.byte	0x04, 0x17
        /*013a*/ 	.short	(.L_78 - .L_77)
.L_77:
        /*013c*/ 	.word	0x00000000
        /*0140*/ 	.short	0x000c
        /*0142*/ 	.short	0x0280
        /*0144*/ 	.byte	0x00, 0xf0, 0x01, 0x02


	//----- nvinfo : EIATTR_KPARAM_INFO
	.align		4
.L_78:
        /*0148*/ 	.byte	0x04, 0x17
        /*014a*/ 	.short	(.L_80 - .L_79)
.L_79:
        /*014c*/ 	.word	0x00000000
        /*0150*/ 	.short	0x000b
        /*0152*/ 	.short	0x0250
        /*0154*/ 	.byte	0x00, 0xf0, 0x81, 0x00


	//----- nvinfo : EIATTR_KPARAM_INFO
	.align		4
.L_80:
        /*0158*/ 	.byte	0x04, 0x17
        /*015a*/ 	.short	(.L_82 - .L_81)
.L_81:
        /*015c*/ 	.word	0x00000000
        /*0160*/ 	.short	0x000a
        /*0162*/ 	.short	0x0240
        /*0164*/ 	.byte	0x00, 0xf0, 0x31, 0x00


	//----- nvinfo : EIATTR_KPARAM_INFO
	.align		4
.L_82:
        /*0168*/ 	.byte	0x04, 0x17
        /*016a*/ 	.short	(.L_84 - .L_83)
.L_83:
        /*016c*/ 	.word	0x00000000
        /*0170*/ 	.short	0x0009
        /*0172*/ 	.short	0x01c0
        /*0174*/ 	.byte	0x00, 0xf0, 0x01, 0x02


	//----- nvinfo : EIATTR_KPARAM_INFO
	.align		4
.L_84:
        /*0178*/ 	.byte	0x04, 0x17
        /*017a*/ 	.short	(.L_86 - .L_85)
.L_85:
        /*017c*/ 	.word	0x00000000
        /*0180*/ 	.short	0x0008
        /*0182*/ 	.short	0x0180
        /*0184*/ 	.byte	0x00, 0xf0, 0x31, 0x00


	//----- nvinfo : EIATTR_KPARAM_INFO
	.align		4
.L_86:
        /*0188*/ 	.byte	0x04, 0x17
        /*018a*/ 	.short	(.L_88 - .L_87)
.L_87:
        /*018c*/ 	.word	0x00000000
        /*0190*/ 	.short	0x0007
        /*0192*/ 	.short	0x0100
        /*0194*/ 	.byte	0x00, 0xf0, 0x01, 0x02


	//----- nvinfo : EIATTR_KPARAM_INFO
	.align		4
.L_88:
        /*0198*/ 	.byte	0x04, 0x17
        /*019a*/ 	.short	(.L_90 - .L_89)
.L_89:
        /*019c*/ 	.word	0x00000000
        /*01a0*/ 	.short	0x0006
        /*01a2*/ 	.short	0x00d0
        /*01a4*/ 	.byte	0x00, 0xf0, 0x61, 0x00


	//----- nvinfo : EIATTR_KPARAM_INFO
	.align		4
.L_90:
        /*01a8*/ 	.byte	0x04, 0x17
        /*01aa*/ 	.short	(.L_92 - .L_91)
.L_91:
        /*01ac*/ 	.word	0x00000000
        /*01b0*/ 	.short	0x0005
        /*01b2*/ 	.short	0x00c0
        /*01b4*/ 	.byte	0x00, 0xf0, 0x31, 0x00


	//----- nvinfo : EIATTR_KPARAM_INFO
	.align		4
.L_92:
        /*01b8*/ 	.byte	0x04, 0x17
        /*01ba*/ 	.short	(.L_94 - .L_93)
.L_93:
        /*01bc*/ 	.word	0x00000000
        /*01c0*/ 	.short	0x0004
        /*01c2*/ 	.short	0x0040
        /*01c4*/ 	.byte	0x00, 0xf0, 0x01, 0x02


	//----- nvinfo : EIATTR_KPARAM_INFO
	.align		4
.L_94:
        /*01c8*/ 	.byte	0x04, 0x17
        /*01ca*/ 	.short	(.L_96 - .L_95)
.L_95:
        /*01cc*/ 	.word	0x00000000
        /*01d0*/ 	.short	0x0003
        /*01d2*/ 	.short	0x0009
        /*01d4*/ 	.byte	0x00, 0xf0, 0x0d, 0x00


	//----- nvinfo : EIATTR_KPARAM_INFO
	.align		4
.L_96:
        /*01d8*/ 	.byte	0x04, 0x17
        /*01da*/ 	.short	(.L_98 - .L_97)
.L_97:
        /*01dc*/ 	.word	0x00000000
        /*01e0*/ 	.short	0x0002
        /*01e2*/ 	.short	0x0006
        /*01e4*/ 	.byte	0x00, 0xf0, 0x0d, 0x00


	//----- nvinfo : EIATTR_KPARAM_INFO
	.align		4
.L_98:
        /*01e8*/ 	.byte	0x04, 0x17
        /*01ea*/ 	.short	(.L_100 - .L_99)
.L_99:
        /*01ec*/ 	.word	0x00000000
        /*01f0*/ 	.short	0x0001
        /*01f2*/ 	.short	0x0003
        /*01f4*/ 	.byte	0x00, 0xf0, 0x0d, 0x00


	//----- nvinfo : EIATTR_KPARAM_INFO
	.align		4
.L_100:
        /*01f8*/ 	.byte	0x04, 0x17
        /*01fa*/ 	.short	(.L_102 - .L_101)
.L_101:
        /*01fc*/ 	.word	0x00000000
        /*0200*/ 	.short	0x0000
        /*0202*/ 	.short	0x0000
        /*0204*/ 	.byte	0x00, 0xf0, 0x0d, 0x00


	//----- nvinfo : EIATTR_AT_ENTRY_FRAGMENTS
	.align		4
.L_102:
        /*0208*/ 	.byte	0x04, 0x4f
        /*020a*/ 	.short	(.L_104 - .L_103)


	//   ....[0]....
.L_103:
        /*020c*/ 	.word	0x00000004


	//   ....[1]....
        /*0210*/ 	.word	0x00000005


	//----- nvinfo : EIATTR_RESERVED_SMEM_USED
	.align		4
.L_104:
        /*0214*/ 	.byte	0x01, 0x41
	.zero		2


	//----- nvinfo : EIATTR_SPARSE_MMA_MASK
	.align		4
        /*0218*/ 	.byte	0x03, 0x50
        /*021a*/ 	.short	0x0000


	//----- nvinfo : EIATTR_TCGEN05_2CTA_USED
	.align		4
        /*021c*/ 	.byte	0x01, 0x52
	.zero		2


	//----- nvinfo : EIATTR_MAXREG_COUNT
	.align		4
        /*0220*/ 	.byte	0x03, 0x1b
        /*0222*/ 	.short	0x00a8


	//----- nvinfo : EIATTR_NUM_BARRIERS
	.align		4
        /*0224*/ 	.byte	0x02, 0x4c
        /*0226*/ 	.byte	0x04
	.zero		1


	//----- nvinfo : EIATTR_ANNOTATIONS
	.align		4
        /*0228*/ 	.byte	0x04, 0x55
        /*022a*/ 	.short	(.L_106 - .L_105)


	//   ....[0]....
.L_105:
        /*022c*/ 	.word	0x00000001
        /*0230*/ 	.byte	0xf0, 0x00, 0x00, 0x00, 0x01, 0x00, 0x00, 0x00, 0x70, 0x09, 0x00, 0x00, 0x01, 0x00, 0x00, 0x00
        /* <DEDUP_REMOVED lines=130> */
        /*0a60*/ 	.byte	0x00, 0x85, 0x01, 0x00, 0x01, 0x00, 0x00, 0x00, 0xb0, 0x85, 0x01, 0x00


	//----- nvinfo : EIATTR_INT_WARP_WIDE_INSTR_OFFSETS
	.align		4
.L_106:
        /*0a6c*/ 	.byte	0x04, 0x31
        /*0a6e*/ 	.short	(.L_108 - .L_107)


	//   ....[0]....
.L_107:
        /*0a70*/ 	.word	0x00005760


	//   ....[1]....
        /*0a74*/ 	.word	0x00005770


	//   ....[2]....
        /*0a78*/ 	.word	0x000058a0


	//   ....[3]....
        /*0a7c*/ 	.word	0x000058b0


	//   ....[4]....
        /*0a80*/ 	.word	0x000059c0


	//   ....[5]....
        /*0a84*/ 	.word	0x000059d0


	//   ....[6]....
        /*0a88*/ 	.word	0x00005ac0


	//   ....[7]....
        /*0a8c*/ 	.word	0x00005ae0


	//   ....[8]....
        /*0a90*/ 	.word	0x00006000


	//   ....[9]....
        /*0a94*/ 	.word	0x00006010


	//   ....[10]....
        /*0a98*/ 	.word	0x00006140


	//   ....[11]....
        /*0a9c*/ 	.word	0x00006150


	//   ....[12]....
        /*0aa0*/ 	.word	0x00006260


	//   ....[13]....
        /*0aa4*/ 	.word	0x00006270


	//   ....[14]....
        /*0aa8*/ 	.word	0x00006360


	//   ....[15]....
        /*0aac*/ 	.word	0x00006380


	//   ....[16]....
        /*0ab0*/ 	.word	0x00006850


	//   ....[17]....
        /*0ab4*/ 	.word	0x00006890


	//   ....[18]....
        /*0ab8*/ 	.word	0x00006940


	//   ....[19]....
        /*0abc*/ 	.word	0x000069c0


	//   ....[20]....
        /*0ac0*/ 	.word	0x00006bf0


	//   ....[21]....
        /*0ac4*/ 	.word	0x00006c30


	//   ....[22]....
        /*0ac8*/ 	.word	0x000187a0


	//   ....[23]....
        /*0acc*/ 	.word	0x000187d0


	//   ....[24]....
        /*0ad0*/ 	.word	0x00018e80


	//   ....[25]....
        /*0ad4*/ 	.word	0x00018f10


	//   ....[26]....
        /*0ad8*/ 	.word	0x00019060


	//   ....[27]....
        /*0adc*/ 	.word	0x000190e0


	//   ....[28]....
        /*0ae0*/ 	.word	0x000191d0


	//   ....[29]....
        /*0ae4*/ 	.word	0x000192b0


	//   ....[30]....
        /*0ae8*/ 	.word	0x00019570


	//   ....[31]....
        /*0aec*/ 	.word	0x00019600


	//   ....[32]....
        /*0af0*/ 	.word	0x00019750


	//   ....[33]....
        /*0af4*/ 	.word	0x000197d0


	//   ....[34]....
        /*0af8*/ 	.word	0x000198c0


	//   ....[35]....
        /*0afc*/ 	.word	0x000199a0


	//   ....[36]....
        /*0b00*/ 	.word	0x00019c60


	//   ....[37]....
        /*0b04*/ 	.word	0x00019ce0


	//   ....[38]....
        /*0b08*/ 	.word	0x00019fb0


	//   ....[39]....
        /*0b0c*/ 	.word	0x0001a020


	//----- nvinfo : EIATTR_COOP_GROUP_MASK_REGIDS
	.align		4
.L_108:
        /*0b10*/ 	.byte	0x04, 0x29
        /*0b12*/ 	.short	(.L_110 - .L_109)


	//   ....[0]....
.L_109:
        /*0b14*/ 	.word	0xffffffff


	//   ....[1]....
        /*0b18*/ 	.word	0xffffffff


	//   ....[2]....
        /*0b1c*/ 	.word	0xffffffff


	//   ....[3]....
        /*0b20*/ 	.word	0xffffffff


	//   ....[4]....
        /*0b24*/ 	.word	0xffffffff


	//   ....[5]....
        /*0b28*/ 	.word	0xffffffff


	//----- nvinfo : EIATTR_COOP_GROUP_INSTR_OFFSETS
	.align		4
.L_110:
        /*0b2c*/ 	.byte	0x04, 0x28
        /*0b2e*/ 	.short	(.L_112 - .L_111)


	//   ....[0]....
.L_111:
        /*0b30*/ 	.word	0x00000f90


	//   ....[1]....
        /*0b34*/ 	.word	0x00001580


	//   ....[2]....
        /*0b38*/ 	.word	0x00001700


	//   ....[3]....
        /*0b3c*/ 	.word	0x00018490


	//   ....[4]....
        /*0b40*/ 	.word	0x00018630


	//   ....[5]....
        /*0b44*/ 	.word	0x00018890


	//----- nvinfo : EIATTR_REG_RECONFIG
	.align		4
.L_112:
        /*0b48*/ 	.byte	0x01, 0x54
	.zero		2


	//----- nvinfo : EIATTR_VRC_CTA_INIT_COUNT
	.align		4
        /*0b4c*/ 	.byte	0x02, 0x4a
        /*0b4e*/ 	.byte	0x80
	.zero		1


	//----- nvinfo : EIATTR_MBARRIER_INSTR_OFFSETS
	.align		4
        /*0b50*/ 	.byte	0x04, 0x39
        /*0b52*/ 	.short	(.L_114 - .L_113)


	//   ....[0]....
.L_113:
        /*0b54*/ 	.word	0x000005b0
        /*0b58*/ 	.word	0x000000ff
        /*0b5c*/ 	.word	0x00000000
        /*0b60*/ 	.short	0x0100
        /*0b62*/ 	.byte	0x05
	.zero		1


	//   ....[1]....
        /*0b64*/ 	.word	0x000005c0
        /*0b68*/ 	.word	0x000000ff
        /*0b6c*/ 	.word	0x00000008
        /*0b70*/ 	.short	0x0100
        /*0b72*/ 	.byte	0x05
	.zero		1


	//   ....[2]....
        /*0b74*/ 	.word	0x00000b60
        /*0b78*/ 	.word	0x000000ff
        /*0b7c*/ 	.word	0x00000010
        /*0b80*/ 	.short	0x0100
        /*0b82*/ 	.byte	0x08
	.zero		1


	//   ....[3]....
        /*0b84*/ 	.word	0x00000b70
        /*0b88*/ 	.word	0x000000ff
        /*0b8c*/ 	.word	0x00000018
        /*0b90*/ 	.short	0x0100
        /*0b92*/ 	.byte	0x08
	.zero		1


	//   ....[4]....
        /*0b94*/ 	.word	0x00000b80
        /*0b98*/ 	.word	0x000000ff
        /*0b9c*/ 	.word	0x00000020
        /*0ba0*/ 	.short	0x0100
        /*0ba2*/ 	.byte	0x08
	.zero		1


	//   ....[5]....
        /*0ba4*/ 	.word	0x00000b90
        /*0ba8*/ 	.word	0x000000ff
        /*0bac*/ 	.word	0x00000028
        /*0bb0*/ 	.short	0x0100
        /*0bb2*/ 	.byte	0x08
	.zero		1


	//   ....[6]....
        /*0bb4*/ 	.word	0x00000ba0
        /*0bb8*/ 	.word	0x000000ff
        /*0bbc*/ 	.word	0x00000030
        /*0bc0*/ 	.short	0x0100
        /*0bc2*/ 	.byte	0x08
	.zero		1


	//   ....[7]....
        /*0bc4*/ 	.word	0x00000bb0
        /*0bc8*/ 	.word	0x000000ff
        /*0bcc*/ 	.word	0x00000038
        /*0bd0*/ 	.short	0x0100
        /*0bd2*/ 	.byte	0x08
	.zero		1


	//   ....[8]....
        /*0bd4*/ 	.word	0x00000bc0
        /*0bd8*/ 	.word	0x000000ff
        /*0bdc*/ 	.word	0x00000040
        /*0be0*/ 	.short	0x0100
        /*0be2*/ 	.byte	0x08
	.zero		1


	//   ....[9]....
        /*0be4*/ 	.word	0x00000bd0
        /*0be8*/ 	.word	0x000000ff
        /*0bec*/ 	.word	0x00000048
        /*0bf0*/ 	.short	0x0100
        /*0bf2*/ 	.byte	0x08
	.zero		1


	//   ....[10]....
        /*0bf4*/ 	.word	0x00000be0
        /*0bf8*/ 	.word	0x000000ff
        /*0bfc*/ 	.word	0x00000050
        /*0c00*/ 	.short	0x0100
        /*0c02*/ 	.byte	0x08
	.zero		1


	//   ....[11]....
        /*0c04*/ 	.word	0x00000bf0
        /*0c08*/ 	.word	0x000000ff
        /*0c0c*/ 	.word	0x00000058
        /*0c10*/ 	.short	0x0100
        /*0c12*/ 	.byte	0x08
	.zero		1


	//   ....[12]....
        /*0c14*/ 	.word	0x00000c00
        /*0c18*/ 	.word	0x000000ff
        /*0c1c*/ 	.word	0x00000060
        /*0c20*/ 	.short	0x0100
        /*0c22*/ 	.byte	0x08
	.zero		1


	//   ....[13]....
        /*0c24*/ 	.word	0x00000c10
        /*0c28*/ 	.word	0x000000ff
        /*0c2c*/ 	.word	0x00000068
        /*0c30*/ 	.short	0x0100
        /*0c32*/ 	.byte	0x08
	.zero		1


	//   ....[14]....
        /*0c34*/ 	.word	0x00000c60
        /*0c38*/ 	.word	0x000000ff
        /*0c3c*/ 	.word	0x00000070
        /*0c40*/ 	.short	0x0100
        /*0c42*/ 	.byte	0x0a
	.zero		1


	//   ....[15]....
        /*0c44*/ 	.word	0x00000c70
        /*0c48*/ 	.word	0x000000ff
        /*0c4c*/ 	.word	0x00000078
        /*0c50*/ 	.short	0x0100
        /*0c52*/ 	.byte	0x0a
	.zero		1


	//   ....[16]....
        /*0c54*/ 	.word	0x00000ca0
        /*0c58*/ 	.word	0x000000ff
        /*0c5c*/ 	.word	0x00000080
        /*0c60*/ 	.short	0x0100
        /*0c62*/ 	.byte	0x09
	.zero		1


	//   ....[17]....
        /*0c64*/ 	.word	0x00000cb0
        /*0c68*/ 	.word	0x000000ff
        /*0c6c*/ 	.word	0x00000088
        /*0c70*/ 	.short	0x0100
        /*0c72*/ 	.byte	0x09
	.zero		1


	//   ....[18]....
        /*0c74*/ 	.word	0x00000d90
        /*0c78*/ 	.word	0x000000ff
        /*0c7c*/ 	.word	0x00000090
        /*0c80*/ 	.short	0x0100
        /*0c82*/ 	.byte	0x08
	.zero		1


	//   ....[19]....
        /*0c84*/ 	.word	0x00000da0
        /*0c88*/ 	.word	0x000000ff
        /*0c8c*/ 	.word	0x00000098
        /*0c90*/ 	.short	0x0100
        /*0c92*/ 	.byte	0x08
	.zero		1


	//   ....[20]....
        /*0c94*/ 	.word	0x00000db0
        /*0c98*/ 	.word	0x000000ff
        /*0c9c*/ 	.word	0x000000a0
        /*0ca0*/ 	.short	0x0100
        /*0ca2*/ 	.byte	0x08
	.zero		1


	//   ....[21]....
        /*0ca4*/ 	.word	0x00000dc0
        /*0ca8*/ 	.word	0x000000ff
        /*0cac*/ 	.word	0x000000a8
        /*0cb0*/ 	.short	0x0100
        /*0cb2*/ 	.byte	0x08
	.zero		1


	//   ....[22]....
        /*0cb4*/ 	.word	0x00000dd0
        /*0cb8*/ 	.word	0x000000ff
        /*0cbc*/ 	.word	0x000000b0
        /*0cc0*/ 	.short	0x0100
        /*0cc2*/ 	.byte	0x08
	.zero		1


	//   ....[23]....
        /*0cc4*/ 	.word	0x00000de0
        /*0cc8*/ 	.word	0x000000ff
        /*0ccc*/ 	.word	0x000000b8
        /*0cd0*/ 	.short	0x0100
        /*0cd2*/ 	.byte	0x08
	.zero		1


	//   ....[24]....
        /*0cd4*/ 	.word	0x00000df0
        /*0cd8*/ 	.word	0x000000ff
        /*0cdc*/ 	.word	0x000000c0
        /*0ce0*/ 	.short	0x0100
        /*0ce2*/ 	.byte	0x08
	.zero		1


	//   ....[25]....
        /*0ce4*/ 	.word	0x00000e00
        /*0ce8*/ 	.word	0x000000ff
        /*0cec*/ 	.word	0x000000c8
        /*0cf0*/ 	.short	0x0100
        /*0cf2*/ 	.byte	0x08
	.zero		1


	//   ....[26]....
        /*0cf4*/ 	.word	0x00000e10
        /*0cf8*/ 	.word	0x000000ff
        /*0cfc*/ 	.word	0x000000d0
        /*0d00*/ 	.short	0x0100
        /*0d02*/ 	.byte	0x08
	.zero		1


	//   ....[27]....
        /*0d04*/ 	.word	0x00000e20
        /*0d08*/ 	.word	0x000000ff
        /*0d0c*/ 	.word	0x000000d8
        /*0d10*/ 	.short	0x0100
        /*0d12*/ 	.byte	0x08
	.zero		1


	//   ....[28]....
        /*0d14*/ 	.word	0x00000f20
        /*0d18*/ 	.word	0x000000ff
        /*0d1c*/ 	.word	0x000000e8
        /*0d20*/ 	.short	0x0100
        /*0d22*/ 	.byte	0x04
	.zero		1


	//   ....[29]....
        /*0d24*/ 	.word	0x000011f0
        /*0d28*/ 	.word	0x00000002
        /*0d2c*/ 	.word	0x00000000
        /*0d30*/ 	.short	0x010a
        /*0d32*/ 	.byte	0xff
	.zero		1


	//   ....[30]....
        /*0d34*/ 	.word	0x00001210
        /*0d38*/ 	.word	0x00000002
        /*0d3c*/ 	.word	0x00000000
        /*0d40*/ 	.short	0x010a
        /*0d42*/ 	.byte	0xff
	.zero		1


	//   ....[31]....
        /*0d44*/ 	.word	0x000013f0
        /*0d48*/ 	.word	0x00000004
        /*0d4c*/ 	.word	0x00000000
        /*0d50*/ 	.short	0x010a
        /*0d52*/ 	.byte	0xff
	.zero		1


	//   ....[32]....
        /*0d54*/ 	.word	0x00001410
        /*0d58*/ 	.word	0x00000004
        /*0d5c*/ 	.word	0x00000000
        /*0d60*/ 	.short	0x010a
        /*0d62*/ 	.byte	0xff
	.zero		1


	//   ....[33]....
        /*0d64*/ 	.word	0x00001500
        /*0d68*/ 	.word	0x00000004
        /*0d6c*/ 	.word	0x00000000
        /*0d70*/ 	.short	0x0101
        /*0d72*/ 	.byte	0xff
	.zero		1


	//   ....[34]....
        /*0d74*/ 	.word	0x00003660
        /*0d78*/ 	.word	0x000000ff
        /*0d7c*/ 	.word	0x00000018
        /*0d80*/ 	.short	0x010a
        /*0d82*/ 	.byte	0x04
	.zero		1


	//   ....[35]....
        /*0d84*/ 	.word	0x00003b50
        /*0d88*/ 	.word	0x000000ff
        /*0d8c*/ 	.word	0x00000008
        /*0d90*/ 	.short	0x010a
        /*0d92*/ 	.byte	0x04
	.zero		1


	//   ....[36]....
        /*0d94*/ 	.word	0x00004070
        /*0d98*/ 	.word	0x000000ff
        /*0d9c*/ 	.word	0x00000068
        /*0da0*/ 	.short	0x010a
        /*0da2*/ 	.byte	0x04
	.zero		1


	//   ....[37]....
        /*0da4*/ 	.word	0x00004280
        /*0da8*/ 	.word	0x000000ff
        /*0dac*/ 	.word	0x00000060
        /*0db0*/ 	.short	0x0107
        /*0db2*/ 	.byte	0x04
	.zero		1


	//   ....[38]....
        /*0db4*/ 	.word	0x000042b0
        /*0db8*/ 	.word	0x000000ff
        /*0dbc*/ 	.word	0x00000028
        /*0dc0*/ 	.short	0x010a
        /*0dc2*/ 	.byte	0x04
	.zero		1


	//   ....[39]....
        /*0dc4*/ 	.word	0x00004760
        /*0dc8*/ 	.word	0x000000ff
        /*0dcc*/ 	.word	0x00000048
        /*0dd0*/ 	.short	0x010a
        /*0dd2*/ 	.byte	0x04
	.zero		1


	//   ....[40]....
        /*0dd4*/ 	.word	0x00004c50
        /*0dd8*/ 	.word	0x000000ff
        /*0ddc*/ 	.word	0x00000078
        /*0de0*/ 	.short	0x010a
        /*0de2*/ 	.byte	0x04
	.zero		1


	//   ....[41]....
        /*0de4*/ 	.word	0x00004dd0
        /*0de8*/ 	.word	0x000000ff
        /*0dec*/ 	.word	0x00000070
        /*0df0*/ 	.short	0x0107
        /*0df2*/ 	.byte	0x04
	.zero		1


	//   ....[42]....
        /*0df4*/ 	.word	0x00004e00
        /*0df8*/ 	.word	0x000000ff
        /*0dfc*/ 	.word	0x00000058
        /*0e00*/ 	.short	0x010a
        /*0e02*/ 	.byte	0x04
	.zero		1


	//   ....[43]....
        /*0e04*/ 	.word	0x000050a0
        /*0e08*/ 	.word	0x000000ff
        /*0e0c*/ 	.word	0x00000038
        /*0e10*/ 	.short	0x010a
        /*0e12*/ 	.byte	0x04
	.zero		1


	//   ....[44]....
        /*0e14*/ 	.word	0x00005540
        /*0e18*/ 	.word	0x000000ff
        /*0e1c*/ 	.word	0x00000008
        /*0e20*/ 	.short	0x010a
        /*0e22*/ 	.byte	0x04
	.zero		1


	//   ....[45]....
        /*0e24*/ 	.word	0x00005c00
        /*0e28*/ 	.word	0x000000ff
        /*0e2c*/ 	.word	0x00000068
        /*0e30*/ 	.short	0x010a
        /*0e32*/ 	.byte	0x04
	.zero		1


	//   ....[46]....
        /*0e34*/ 	.word	0x00005e50
        /*0e38*/ 	.word	0x000000ff
        /*0e3c*/ 	.word	0x00000060
        /*0e40*/ 	.short	0x0107
        /*0e42*/ 	.byte	0x04
	.zero		1


	//   ....[47]....
        /*0e44*/ 	.word	0x00005e80
        /*0e48*/ 	.word	0x000000ff
        /*0e4c*/ 	.word	0x00000048
        /*0e50*/ 	.short	0x010a
        /*0e52*/ 	.byte	0x04
	.zero		1


	//   ....[48]....
        /*0e54*/ 	.word	0x000064a0
        /*0e58*/ 	.word	0x000000ff
        /*0e5c*/ 	.word	0x00000078
        /*0e60*/ 	.short	0x010a
        /*0e62*/ 	.byte	0x04
	.zero		1


	//   ....[49]....
        /*0e64*/ 	.word	0x000066b0
        /*0e68*/ 	.word	0x000000ff
        /*0e6c*/ 	.word	0x00000070
        /*0e70*/ 	.short	0x0107
        /*0e72*/ 	.byte	0x04
	.zero		1


	//   ....[50]....
        /*0e74*/ 	.word	0x000066e0
        /*0e78*/ 	.word	0x000000ff
        /*0e7c*/ 	.word	0x00000058
        /*0e80*/ 	.short	0x010a
        /*0e82*/ 	.byte	0x04
	.zero		1


	//   ....[51]....
        /*0e84*/ 	.word	0x00006a80
        /*0e88*/ 	.word	0x000000ff
        /*0e8c*/ 	.word	0x00000038
        /*0e90*/ 	.short	0x010a
        /*0e92*/ 	.byte	0x04
	.zero		1


	//   ....[52]....
        /*0e94*/ 	.word	0x00006d10
        /*0e98*/ 	.word	0x000000ff
        /*0e9c*/ 	.word	0x00000018
        /*0ea0*/ 	.short	0x010a
        /*0ea2*/ 	.byte	0x04
	.zero		1


	//   ....[53]....
        /*0ea4*/ 	.word	0x00006db0
        /*0ea8*/ 	.word	0x000000ff
        /*0eac*/ 	.word	0x00000028
        /*0eb0*/ 	.short	0x010a
        /*0eb2*/ 	.byte	0x04
	.zero		1


	//   ....[54]....
        /*0eb4*/ 	.word	0x00006e40
        /*0eb8*/ 	.word	0x000000ff
        /*0ebc*/ 	.word	0x00000008
        /*0ec0*/ 	.short	0x010a
        /*0ec2*/ 	.byte	0x04
	.zero		1


	//   ....[55]....
        /*0ec4*/ 	.word	0x00006ef0
        /*0ec8*/ 	.word	0x000000ff
        /*0ecc*/ 	.word	0x00000068
        /*0ed0*/ 	.short	0x010a
        /*0ed2*/ 	.byte	0x04
	.zero		1


	//   ....[56]....
        /*0ed4*/ 	.word	0x00006f20
        /*0ed8*/ 	.word	0x000000ff
        /*0edc*/ 	.word	0x00000048
        /*0ee0*/ 	.short	0x010a
        /*0ee2*/ 	.byte	0x04
	.zero		1


	//   ....[57]....
        /*0ee4*/ 	.word	0x00006fd0
        /*0ee8*/ 	.word	0x000000ff
        /*0eec*/ 	.word	0x00000058
        /*0ef0*/ 	.short	0x010a
        /*0ef2*/ 	.byte	0x04
	.zero		1


	//   ....[58]....
        /*0ef4*/ 	.word	0x00007080
        /*0ef8*/ 	.word	0x000000ff
        /*0efc*/ 	.word	0x00000078
        /*0f00*/ 	.short	0x010a
        /*0f02*/ 	.byte	0x04
	.zero		1


	//   ....[59]....
        /*0f04*/ 	.word	0x000070b0
        /*0f08*/ 	.word	0x000000ff
        /*0f0c*/ 	.word	0x00000038
        /*0f10*/ 	.short	0x010a
        /*0f12*/ 	.byte	0x04
	.zero		1


	//   ....[60]....
        /*0f14*/ 	.word	0x00007160
        /*0f18*/ 	.word	0x000000ff
        /*0f1c*/ 	.word	0x00000028
        /*0f20*/ 	.short	0x010a
        /*0f22*/ 	.byte	0x04
	.zero		1


	//   ....[61]....
        /*0f24*/ 	.word	0x00007190
        /*0f28*/ 	.word	0x000000ff
        /*0f2c*/ 	.word	0x00000008
        /*0f30*/ 	.short	0x010a
        /*0f32*/ 	.byte	0x04
	.zero		1


	//   ....[62]....
        /*0f34*/ 	.word	0x000071e0
        /*0f38*/ 	.word	0x000000ff
        /*0f3c*/ 	.word	0x00000068
        /*0f40*/ 	.short	0x010a
        /*0f42*/ 	.byte	0x04
	.zero		1


	//   ....[63]....
        /*0f44*/ 	.word	0x00007230
        /*0f48*/ 	.word	0x000000ff
        /*0f4c*/ 	.word	0x00000048
        /*0f50*/ 	.short	0x010a
        /*0f52*/ 	.byte	0x04
	.zero		1


	//   ....[64]....
        /*0f54*/ 	.word	0x00007280
        /*0f58*/ 	.word	0x000000ff
        /*0f5c*/ 	.word	0x00000058
        /*0f60*/ 	.short	0x010a
        /*0f62*/ 	.byte	0x04
	.zero		1


	//   ....[65]....
        /*0f64*/ 	.word	0x000072d0
        /*0f68*/ 	.word	0x000000ff
        /*0f6c*/ 	.word	0x00000078
        /*0f70*/ 	.short	0x010a
        /*0f72*/ 	.byte	0x04
	.zero		1


	//   ....[66]....
        /*0f74*/ 	.word	0x00007330
        /*0f78*/ 	.word	0x00000021
        /*0f7c*/ 	.word	0x00000038
        /*0f80*/ 	.short	0x010a
        /*0f82*/ 	.byte	0xff
	.zero		1


	//   ....[67]....
        /*0f84*/ 	.word	0x00007370
        /*0f88*/ 	.word	0x00000021
        /*0f8c*/ 	.word	0x00000038
        /*0f90*/ 	.short	0x010a
        /*0f92*/ 	.byte	0xff
	.zero		1


	//   ....[68]....
        /*0f94*/ 	.word	0x00007600
        /*0f98*/ 	.word	0x0000000b
        /*0f9c*/ 	.word	0x00000088
        /*0fa0*/ 	.short	0x010a
        /*0fa2*/ 	.byte	0xff
	.zero		1


	//   ....[69]....
        /*0fa4*/ 	.word	0x00007630
        /*0fa8*/ 	.word	0x0000000b
        /*0fac*/ 	.word	0x00000010
        /*0fb0*/ 	.short	0x010a
        /*0fb2*/ 	.byte	0xff
	.zero		1


	//   ....[70]....
        /*0fb4*/ 	.word	0x00007650
        /*0fb8*/ 	.word	0x0000000b
        /*0fbc*/ 	.word	0x00000000
        /*0fc0*/ 	.short	0x010a
        /*0fc2*/ 	.byte	0xff
	.zero		1


	//   ....[71]....
        /*0fc4*/ 	.word	0x00008d70
        /*0fc8*/ 	.word	0x0000000b
        /*0fcc*/ 	.word	0x00000040
        /*0fd0*/ 	.short	0x010a
        /*0fd2*/ 	.byte	0xff
	.zero		1


	//   ....[72]....
        /*0fd4*/ 	.word	0x00008e40
        /*0fd8*/ 	.word	0x0000000b
        /*0fdc*/ 	.word	0x00000020
        /*0fe0*/ 	.short	0x010a
        /*0fe2*/ 	.byte	0xff
	.zero		1


	//   ....[73]....
        /*0fe4*/ 	.word	0x00008e60
        /*0fe8*/ 	.word	0x0000000b
        /*0fec*/ 	.word	0x00000098
        /*0ff0*/ 	.short	0x010a
        /*0ff2*/ 	.byte	0xff
	.zero		1


	//   ....[74]....
        /*0ff4*/ 	.word	0x0000a5a0
        /*0ff8*/ 	.word	0x0000000b
        /*0ffc*/ 	.word	0x000000a0
        /*1000*/ 	.short	0x010a
        /*1002*/ 	.byte	0xff
	.zero		1


	//   ....[75]....
        /*1004*/ 	.word	0x0000a680
        /*1008*/ 	.word	0x0000000b
        /*100c*/ 	.word	0x00000050
        /*1010*/ 	.short	0x010a
        /*1012*/ 	.byte	0xff
	.zero		1


	//   ....[76]....
        /*1014*/ 	.word	0x0000e470
        /*1018*/ 	.word	0x0000000a
        /*101c*/ 	.word	0x00000000
        /*1020*/ 	.short	0x010a
        /*1022*/ 	.byte	0xff
	.zero		1


	//   ....[77]....
        /*1024*/ 	.word	0x0000e4a0
        /*1028*/ 	.word	0x0000000a
        /*102c*/ 	.word	0x00000088
        /*1030*/ 	.short	0x010a
        /*1032*/ 	.byte	0xff
	.zero		1


	//   ....[78]....
        /*1034*/ 	.word	0x0000f270
        /*1038*/ 	.word	0x0000000a
        /*103c*/ 	.word	0x00000030
        /*1040*/ 	.short	0x010a
        /*1042*/ 	.byte	0xff
	.zero		1


	//   ....[79]....
        /*1044*/ 	.word	0x0000f290
        /*1048*/ 	.word	0x0000000a
        /*104c*/ 	.word	0x000000b0
        /*1050*/ 	.short	0x010a
        /*1052*/ 	.byte	0xff
	.zero		1


	//   ....[80]....
        /*1054*/ 	.word	0x0000f7a0
        /*1058*/ 	.word	0x0000000a
        /*105c*/ 	.word	0x00000098
        /*1060*/ 	.short	0x010a
        /*1062*/ 	.byte	0xff
	.zero		1


	//   ....[81]....
        /*1064*/ 	.word	0x0000f7c0
        /*1068*/ 	.word	0x0000000a
        /*106c*/ 	.word	0x00000040
        /*1070*/ 	.short	0x010a
        /*1072*/ 	.byte	0xff
	.zero		1


	//   ....[82]....
        /*1074*/ 	.word	0x000103d0
        /*1078*/ 	.word	0x0000000a
        /*107c*/ 	.word	0x000000a0
        /*1080*/ 	.short	0x010a
        /*1082*/ 	.byte	0xff
	.zero		1


	//   ....[83]....
        /*1084*/ 	.word	0x000103f0
        /*1088*/ 	.word	0x0000000a
        /*108c*/ 	.word	0x00000050
        /*1090*/ 	.short	0x010a
        /*1092*/ 	.byte	0xff
	.zero		1


	//   ....[84]....
        /*1094*/ 	.word	0x000109e0
        /*1098*/ 	.word	0x00000008
        /*109c*/ 	.word	0x000000d0
        /*10a0*/ 	.short	0x010a
        /*10a2*/ 	.byte	0xff
	.zero		1


	//   ....[85]....
        /*10a4*/ 	.word	0x00010b20
        /*10a8*/ 	.word	0x00000008
        /*10ac*/ 	.word	0x000000d8
        /*10b0*/ 	.short	0x010a
        /*10b2*/ 	.byte	0xff
	.zero		1


	//   ....[86]....
        /*10b4*/ 	.word	0x00010b40
        /*10b8*/ 	.word	0x00000008
        /*10bc*/ 	.word	0x000000b0
        /*10c0*/ 	.short	0x010a
        /*10c2*/ 	.byte	0xff
	.zero		1


	//   ....[87]....
        /*10c4*/ 	.word	0x00010b70
        /*10c8*/ 	.word	0x00000008
        /*10cc*/ 	.word	0x00000030
        /*10d0*/ 	.short	0x010a
        /*10d2*/ 	.byte	0xff
	.zero		1


	//   ....[88]....
        /*10d4*/ 	.word	0x00011160
        /*10d8*/ 	.word	0x00000008
        /*10dc*/ 	.word	0x00000088
        /*10e0*/ 	.short	0x010a
        /*10e2*/ 	.byte	0xff
	.zero		1


	//   ....[89]....
        /*10e4*/ 	.word	0x00011190
        /*10e8*/ 	.word	0x00000008
        /*10ec*/ 	.word	0x00000098
        /*10f0*/ 	.short	0x010a
        /*10f2*/ 	.byte	0xff
	.zero		1


	//   ....[90]....
        /*10f4*/ 	.word	0x000111d0
        /*10f8*/ 	.word	0x00000008
        /*10fc*/ 	.word	0x000000d8
        /*1100*/ 	.short	0x010a
        /*1102*/ 	.byte	0xff
	.zero		1


	//   ....[91]....
        /*1104*/ 	.word	0x00011210
        /*1108*/ 	.word	0x00000008
        /*110c*/ 	.word	0x000000d8
        /*1110*/ 	.short	0x010a
        /*1112*/ 	.byte	0xff
	.zero		1


	//   ....[92]....
        /*1114*/ 	.word	0x000116f0
        /*1118*/ 	.word	0x00000068
        /*111c*/ 	.word	0x00000080
        /*1120*/ 	.short	0x010a
        /*1122*/ 	.byte	0xff
	.zero		1


	//   ....[93]....
        /*1124*/ 	.word	0x00011710
        /*1128*/ 	.word	0x00000068
        /*112c*/ 	.word	0x000000a8
        /*1130*/ 	.short	0x010a
        /*1132*/ 	.byte	0xff
	.zero		1


	//   ....[94]....
        /*1134*/ 	.word	0x00011740
        /*1138*/ 	.word	0x00000068
        /*113c*/ 	.word	0x00000060
        /*1140*/ 	.short	0x010a
        /*1142*/ 	.byte	0xff
	.zero		1


	//   ....[95]....
        /*1144*/ 	.word	0x00012a70
        /*1148*/ 	.word	0x0000005a
        /*114c*/ 	.word	0x00000000
        /*1150*/ 	.short	0x0101
        /*1152*/ 	.byte	0xff
	.zero		1


	//   ....[96]....
        /*1154*/ 	.word	0x00012a80
        /*1158*/ 	.word	0x00000059
        /*115c*/ 	.word	0x00000000
        /*1160*/ 	.short	0x0101
        /*1162*/ 	.byte	0xff
	.zero		1


	//   ....[97]....
        /*1164*/ 	.word	0x00012a90
        /*1168*/ 	.word	0x00000068
        /*116c*/ 	.word	0x00000068
        /*1170*/ 	.short	0x0101
        /*1172*/ 	.byte	0xff
	.zero		1


	//   ....[98]....
        /*1174*/ 	.word	0x00012aa0
        /*1178*/ 	.word	0x00000068
        /*117c*/ 	.word	0x00000070
        /*1180*/ 	.short	0x010a
        /*1182*/ 	.byte	0xff
	.zero		1


	//   ....[99]....
        /*1184*/ 	.word	0x00012ac0
        /*1188*/ 	.word	0x00000068
        /*118c*/ 	.word	0x00000090
        /*1190*/ 	.short	0x010a
        /*1192*/ 	.byte	0xff
	.zero		1


	//   ....[100]....
        /*1194*/ 	.word	0x00012af0
        /*1198*/ 	.word	0x00000068
        /*119c*/ 	.word	0x000000b8
        /*11a0*/ 	.short	0x010a
        /*11a2*/ 	.byte	0xff
	.zero		1


	//   ....[101]....
        /*11a4*/ 	.word	0x00013170
        /*11a8*/ 	.word	0x00000058
        /*11ac*/ 	.word	0x00000000
        /*11b0*/ 	.short	0x0101
        /*11b2*/ 	.byte	0xff
	.zero		1


	//   ....[102]....
        /*11b4*/ 	.word	0x000134f0
        /*11b8*/ 	.word	0x00000057
        /*11bc*/ 	.word	0x00000000
        /*11c0*/ 	.short	0x0101
        /*11c2*/ 	.byte	0xff
	.zero		1


	//   ....[103]....
        /*11c4*/ 	.word	0x00013500
        /*11c8*/ 	.word	0x00000068
        /*11cc*/ 	.word	0x00000078
        /*11d0*/ 	.short	0x0101
        /*11d2*/ 	.byte	0xff
	.zero		1


	//   ....[104]....
        /*11d4*/ 	.word	0x00013530
        /*11d8*/ 	.word	0x00000068
        /*11dc*/ 	.word	0x000000c0
        /*11e0*/ 	.short	0x010a
        /*11e2*/ 	.byte	0xff
	.zero		1


	//   ....[105]....
        /*11e4*/ 	.word	0x000159d0
        /*11e8*/ 	.word	0x00000000
        /*11ec*/ 	.word	0x00000000
        /*11f0*/ 	.short	0x0101
        /*11f2*/ 	.byte	0xff
	.zero		1


	//   ....[106]....
        /*11f4*/ 	.word	0x000159e0
        /*11f8*/ 	.word	0x00000076
        /*11fc*/ 	.word	0x000000c8
        /*1200*/ 	.short	0x010a
        /*1202*/ 	.byte	0xff
	.zero		1


	//   ....[107]....
        /*1204*/ 	.word	0x000182e0
        /*1208*/ 	.word	0x00000000
        /*120c*/ 	.word	0x00000000
        /*1210*/ 	.short	0x0101
        /*1212*/ 	.byte	0xff
	.zero		1


	//   ....[108]....
        /*1214*/ 	.word	0x000182f0
        /*1218*/ 	.word	0x00000076
        /*121c*/ 	.word	0x000000a8
        /*1220*/ 	.short	0x010a
        /*1222*/ 	.byte	0xff
	.zero		1


	//   ....[109]....
        /*1224*/ 	.word	0x00018310
        /*1228*/ 	.word	0x00000076
        /*122c*/ 	.word	0x000000b8
        /*1230*/ 	.short	0x010a
        /*1232*/ 	.byte	0xff
	.zero		1


	//   ....[110]....
        /*1234*/ 	.word	0x00018600
        /*1238*/ 	.word	0x00000002
        /*123c*/ 	.word	0x00000000
        /*1240*/ 	.short	0x0101
        /*1242*/ 	.byte	0xff
	.zero		1


	//   ....[111]....
        /*1244*/ 	.word	0x00018610
        /*1248*/ 	.word	0x00000003
        /*124c*/ 	.word	0x000000e8
        /*1250*/ 	.short	0x010a
        /*1252*/ 	.byte	0xff
	.zero		1


	//   ....[112]....
        /*1254*/ 	.word	0x000188c0
        /*1258*/ 	.word	0x00000002
        /*125c*/ 	.word	0x00000000
        /*1260*/ 	.short	0x010a
        /*1262*/ 	.byte	0xff
	.zero		1


	//   ....[113]....
        /*1264*/ 	.word	0x00018920
        /*1268*/ 	.word	0x00000004
        /*126c*/ 	.word	0x00000000
        /*1270*/ 	.short	0x010a
        /*1272*/ 	.byte	0xff
	.zero		1


	//   ....[114]....
        /*1274*/ 	.word	0x00018990
        /*1278*/ 	.word	0x00000021
        /*127c*/ 	.word	0x00000018
        /*1280*/ 	.short	0x010a
        /*1282*/ 	.byte	0xff
	.zero		1


	//   ....[115]....
        /*1284*/ 	.word	0x00018a00
        /*1288*/ 	.word	0x00000021
        /*128c*/ 	.word	0x00000008
        /*1290*/ 	.short	0x010a
        /*1292*/ 	.byte	0xff
	.zero		1


	//   ....[116]....
        /*1294*/ 	.word	0x00018a70
        /*1298*/ 	.word	0x00000021
        /*129c*/ 	.word	0x00000068
        /*12a0*/ 	.short	0x010a
        /*12a2*/ 	.byte	0xff
	.zero		1


	//   ....[117]....
        /*12a4*/ 	.word	0x00018ae0
        /*12a8*/ 	.word	0x00000021
        /*12ac*/ 	.word	0x00000028
        /*12b0*/ 	.short	0x010a
        /*12b2*/ 	.byte	0xff
	.zero		1


	//   ....[118]....
        /*12b4*/ 	.word	0x00018b50
        /*12b8*/ 	.word	0x00000021
        /*12bc*/ 	.word	0x00000048
        /*12c0*/ 	.short	0x010a
        /*12c2*/ 	.byte	0xff
	.zero		1


	//   ....[119]....
        /*12c4*/ 	.word	0x00018bc0
        /*12c8*/ 	.word	0x00000021
        /*12cc*/ 	.word	0x00000078
        /*12d0*/ 	.short	0x010a
        /*12d2*/ 	.byte	0xff
	.zero		1


	//   ....[120]....
        /*12d4*/ 	.word	0x00018c30
        /*12d8*/ 	.word	0x00000021
        /*12dc*/ 	.word	0x00000058
        /*12e0*/ 	.short	0x010a
        /*12e2*/ 	.byte	0xff
	.zero		1


	//   ....[121]....
        /*12e4*/ 	.word	0x00018ca0
        /*12e8*/ 	.word	0x00000021
        /*12ec*/ 	.word	0x00000038
        /*12f0*/ 	.short	0x010a
        /*12f2*/ 	.byte	0xff
	.zero		1


	//   ....[122]....
        /*12f4*/ 	.word	0x00018d10
        /*12f8*/ 	.word	0x00000021
        /*12fc*/ 	.word	0x00000008
        /*1300*/ 	.short	0x010a
        /*1302*/ 	.byte	0xff
	.zero		1


	//   ....[123]....
        /*1304*/ 	.word	0x00019390
        /*1308*/ 	.word	0x00000021
        /*130c*/ 	.word	0x00000068
        /*1310*/ 	.short	0x010a
        /*1312*/ 	.byte	0xff
	.zero		1


	//   ....[124]....
        /*1314*/ 	.word	0x00019400
        /*1318*/ 	.word	0x00000021
        /*131c*/ 	.word	0x00000048
        /*1320*/ 	.short	0x010a
        /*1322*/ 	.byte	0xff
	.zero		1


	//   ....[125]....
        /*1324*/ 	.word	0x00019a80
        /*1328*/ 	.word	0x00000021
        /*132c*/ 	.word	0x00000078
        /*1330*/ 	.short	0x010a
        /*1332*/ 	.byte	0xff
	.zero		1


	//   ....[126]....
        /*1334*/ 	.word	0x00019af0
        /*1338*/ 	.word	0x00000021
        /*133c*/ 	.word	0x00000058
        /*1340*/ 	.short	0x010a
        /*1342*/ 	.byte	0xff
	.zero		1


	//   ....[127]....
        /*1344*/ 	.word	0x00019e00
        /*1348*/ 	.word	0x00000021
        /*134c*/ 	.word	0x00000038
        /*1350*/ 	.short	0x010a
        /*1352*/ 	.byte	0xff
	.zero		1


	//   ....[128]....
        /*1354*/ 	.word	0x0001a110
        /*1358*/ 	.word	0x00000021
        /*135c*/ 	.word	0x00000018
        /*1360*/ 	.short	0x010a
        /*1362*/ 	.byte	0xff
	.zero		1


	//   ....[129]....
        /*1364*/ 	.word	0x0001a1e0
        /*1368*/ 	.word	0x00000021
        /*136c*/ 	.word	0x00000028
        /*1370*/ 	.short	0x010a
        /*1372*/ 	.byte	0xff
	.zero		1


	//   ....[130]....
        /*1374*/ 	.word	0x0001a2c0
        /*1378*/ 	.word	0x00000021
        /*137c*/ 	.word	0x00000008
        /*1380*/ 	.short	0x010a
        /*1382*/ 	.byte	0xff
	.zero		1


	//   ....[131]....
        /*1384*/ 	.word	0x0001a3a0
        /*1388*/ 	.word	0x00000021
        /*138c*/ 	.word	0x00000068
        /*1390*/ 	.short	0x010a
        /*1392*/ 	.byte	0xff
	.zero		1


	//   ....[132]....
        /*1394*/ 	.word	0x0001a400
        /*1398*/ 	.word	0x00000021
        /*139c*/ 	.word	0x00000048
        /*13a0*/ 	.short	0x010a
        /*13a2*/ 	.byte	0xff
	.zero		1


	//   ....[133]....
        /*13a4*/ 	.word	0x0001a4e0
        /*13a8*/ 	.word	0x00000021
        /*13ac*/ 	.word	0x00000058
        /*13b0*/ 	.short	0x010a
        /*13b2*/ 	.byte	0xff
	.zero		1


	//   ....[134]....
        /*13b4*/ 	.word	0x0001a5c0
        /*13b8*/ 	.word	0x00000021
        /*13bc*/ 	.word	0x00000078
        /*13c0*/ 	.short	0x010a
        /*13c2*/ 	.byte	0xff
	.zero		1


	//   ....[135]....
        /*13c4*/ 	.word	0x0001a620
        /*13c8*/ 	.word	0x00000021
        /*13cc*/ 	.word	0x00000038
        /*13d0*/ 	.short	0x010a
        /*13d2*/ 	.byte	0xff
	.zero		1


	//   ....[136]....
        /*13d4*/ 	.word	0x0001a6f0
        /*13d8*/ 	.word	0x00000021
        /*13dc*/ 	.word	0x00000028
        /*13e0*/ 	.short	0x010a
        /*13e2*/ 	.byte	0xff
	.zero		1


	//   ....[137]....
        /*13e4*/ 	.word	0x0001a750
        /*13e8*/ 	.word	0x00000021
        /*13ec*/ 	.word	0x00000008
        /*13f0*/ 	.short	0x010a
        /*13f2*/ 	.byte	0xff
	.zero		1


	//   ....[138]....
        /*13f4*/ 	.word	0x0001a7b0
        /*13f8*/ 	.word	0x00000021
        /*13fc*/ 	.word	0x00000068
        /*1400*/ 	.short	0x010a
        /*1402*/ 	.byte	0xff
	.zero		1


	//   ....[139]....
        /*1404*/ 	.word	0x0001a810
        /*1408*/ 	.word	0x00000021
        /*140c*/ 	.word	0x00000048
        /*1410*/ 	.short	0x010a
        /*1412*/ 	.byte	0xff
	.zero		1


	//   ....[140]....
        /*1414*/ 	.word	0x0001a870
        /*1418*/ 	.word	0x00000021
        /*141c*/ 	.word	0x00000058
        /*1420*/ 	.short	0x010a
        /*1422*/ 	.byte	0xff
	.zero		1


	//   ....[141]....
        /*1424*/ 	.word	0x0001a8d0
        /*1428*/ 	.word	0x00000021
        /*142c*/ 	.word	0x00000078
        /*1430*/ 	.short	0x010a
        /*1432*/ 	.byte	0xff
	.zero		1


	//   ....[142]....
        /*1434*/ 	.word	0x0001a940
        /*1438*/ 	.word	0x0000000b
        /*143c*/ 	.word	0x00000088
        /*1440*/ 	.short	0x010a
        /*1442*/ 	.byte	0xff
	.zero		1


	//   ....[143]....
        /*1444*/ 	.word	0x0001a990
        /*1448*/ 	.word	0x0000000b
        /*144c*/ 	.word	0x00000010
        /*1450*/ 	.short	0x010a
        /*1452*/ 	.byte	0xff
	.zero		1


	//   ....[144]....
        /*1454*/ 	.word	0x0001a9e0
        /*1458*/ 	.word	0x0000000b
        /*145c*/ 	.word	0x00000000
        /*1460*/ 	.short	0x010a
        /*1462*/ 	.byte	0xff
	.zero		1


	//   ....[145]....
        /*1464*/ 	.word	0x0001aa30
        /*1468*/ 	.word	0x0000000b
        /*146c*/ 	.word	0x00000040
        /*1470*/ 	.short	0x010a
        /*1472*/ 	.byte	0xff
	.zero		1


	//   ....[146]....
        /*1474*/ 	.word	0x0001aa80
        /*1478*/ 	.word	0x0000000b
        /*147c*/ 	.word	0x00000020
        /*1480*/ 	.short	0x010a
        /*1482*/ 	.byte	0xff
	.zero		1


	//   ....[147]....
        /*1484*/ 	.word	0x0001aaf0
        /*1488*/ 	.word	0x0000000b
        /*148c*/ 	.word	0x00000098
        /*1490*/ 	.short	0x010a
        /*1492*/ 	.byte	0xff
	.zero		1


	//   ....[148]....
        /*1494*/ 	.word	0x0001ab40
        /*1498*/ 	.word	0x0000000b
        /*149c*/ 	.word	0x000000a0
        /*14a0*/ 	.short	0x010a
        /*14a2*/ 	.byte	0xff
	.zero		1


	//   ....[149]....
        /*14a4*/ 	.word	0x0001ab90
        /*14a8*/ 	.word	0x0000000b
        /*14ac*/ 	.word	0x00000050
        /*14b0*/ 	.short	0x010a
        /*14b2*/ 	.byte	0xff
	.zero		1


	//   ....[150]....
        /*14b4*/ 	.word	0x0001abf0
        /*14b8*/ 	.word	0x0000000a
        /*14bc*/ 	.word	0x00000000
        /*14c0*/ 	.short	0x010a
        /*14c2*/ 	.byte	0xff
	.zero		1


	//   ....[151]....
        /*14c4*/ 	.word	0x0001ac60
        /*14c8*/ 	.word	0x0000000a
        /*14cc*/ 	.word	0x00000088
        /*14d0*/ 	.short	0x010a
        /*14d2*/ 	.byte	0xff
	.zero		1


	//   ....[152]....
        /*14d4*/ 	.word	0x0001acc0
        /*14d8*/ 	.word	0x0000000a
        /*14dc*/ 	.word	0x00000030
        /*14e0*/ 	.short	0x010a
        /*14e2*/ 	.byte	0xff
	.zero		1


	//   ....[153]....
        /*14e4*/ 	.word	0x0001ad30
        /*14e8*/ 	.word	0x0000000a
        /*14ec*/ 	.word	0x000000b0
        /*14f0*/ 	.short	0x010a
        /*14f2*/ 	.byte	0xff
	.zero		1


	//   ....[154]....
        /*14f4*/ 	.word	0x0001ad90
        /*14f8*/ 	.word	0x0000000a
        /*14fc*/ 	.word	0x00000098
        /*1500*/ 	.short	0x010a
        /*1502*/ 	.byte	0xff
	.zero		1


	//   ....[155]....
        /*1504*/ 	.word	0x0001ae00
        /*1508*/ 	.word	0x0000000a
        /*150c*/ 	.word	0x00000040
        /*1510*/ 	.short	0x010a
        /*1512*/ 	.byte	0xff
	.zero		1


	//   ....[156]....
        /*1514*/ 	.word	0x0001ae60
        /*1518*/ 	.word	0x0000000a
        /*151c*/ 	.word	0x000000a0
        /*1520*/ 	.short	0x010a
        /*1522*/ 	.byte	0xff
	.zero		1


	//   ....[157]....
        /*1524*/ 	.word	0x0001aed0
        /*1528*/ 	.word	0x0000000a
        /*152c*/ 	.word	0x00000050
        /*1530*/ 	.short	0x010a
        /*1532*/ 	.byte	0xff
	.zero		1


	//   ....[158]....
        /*1534*/ 	.word	0x0001af40
        /*1538*/ 	.word	0x00000008
        /*153c*/ 	.word	0x000000d0
        /*1540*/ 	.short	0x010a
        /*1542*/ 	.byte	0xff
	.zero		1


	//   ....[159]....
        /*1544*/ 	.word	0x0001afb0
        /*1548*/ 	.word	0x00000008
        /*154c*/ 	.word	0x000000d8
        /*1550*/ 	.short	0x010a
        /*1552*/ 	.byte	0xff
	.zero		1


	//   ....[160]....
        /*1554*/ 	.word	0x0001b010
        /*1558*/ 	.word	0x00000008
        /*155c*/ 	.word	0x000000b0
        /*1560*/ 	.short	0x010a
        /*1562*/ 	.byte	0xff
	.zero		1


	//   ....[161]....
        /*1564*/ 	.word	0x0001b070
        /*1568*/ 	.word	0x00000008
        /*156c*/ 	.word	0x00000030
        /*1570*/ 	.short	0x010a
        /*1572*/ 	.byte	0xff
	.zero		1


	//   ....[162]....
        /*1574*/ 	.word	0x0001b0d0
        /*1578*/ 	.word	0x00000008
        /*157c*/ 	.word	0x00000088
        /*1580*/ 	.short	0x010a
        /*1582*/ 	.byte	0xff
	.zero		1


	//   ....[163]....
        /*1584*/ 	.word	0x0001b130
        /*1588*/ 	.word	0x00000008
        /*158c*/ 	.word	0x00000098
        /*1590*/ 	.short	0x010a
        /*1592*/ 	.byte	0xff
	.zero		1


	//   ....[164]....
        /*1594*/ 	.word	0x0001b1a0
        /*1598*/ 	.word	0x00000068
        /*159c*/ 	.word	0x00000080
        /*15a0*/ 	.short	0x010a
        /*15a2*/ 	.byte	0xff
	.zero		1


	//   ....[165]....
        /*15a4*/ 	.word	0x0001b210
        /*15a8*/ 	.word	0x00000068
        /*15ac*/ 	.word	0x000000a8
        /*15b0*/ 	.short	0x010a
        /*15b2*/ 	.byte	0xff
	.zero		1


	//   ....[166]....
        /*15b4*/ 	.word	0x0001b270
        /*15b8*/ 	.word	0x00000068
        /*15bc*/ 	.word	0x00000060
        /*15c0*/ 	.short	0x010a
        /*15c2*/ 	.byte	0xff
	.zero		1


	//   ....[167]....
        /*15c4*/ 	.word	0x0001b2d0
        /*15c8*/ 	.word	0x00000068
        /*15cc*/ 	.word	0x00000070
        /*15d0*/ 	.short	0x010a
        /*15d2*/ 	.byte	0xff
	.zero		1


	//   ....[168]....
        /*15d4*/ 	.word	0x0001b340
        /*15d8*/ 	.word	0x00000068
        /*15dc*/ 	.word	0x00000090
        /*15e0*/ 	.short	0x010a
        /*15e2*/ 	.byte	0xff
	.zero		1


	//   ....[169]....
        /*15e4*/ 	.word	0x0001b3a0
        /*15e8*/ 	.word	0x00000068
        /*15ec*/ 	.word	0x000000b8
        /*15f0*/ 	.short	0x010a
        /*15f2*/ 	.byte	0xff
	.zero		1


	//   ....[170]....
        /*15f4*/ 	.word	0x0001b3f0
        /*15f8*/ 	.word	0x00000068
        /*15fc*/ 	.word	0x000000c0
        /*1600*/ 	.short	0x010a
        /*1602*/ 	.byte	0xff
	.zero		1


	//   ....[171]....
        /*1604*/ 	.word	0x0001b440
        /*1608*/ 	.word	0x00000076
        /*160c*/ 	.word	0x000000c8
        /*1610*/ 	.short	0x010a
        /*1612*/ 	.byte	0xff
	.zero		1


	//   ....[172]....
        /*1614*/ 	.word	0x0001b4a0
        /*1618*/ 	.word	0x00000076
        /*161c*/ 	.word	0x000000a8
        /*1620*/ 	.short	0x010a
        /*1622*/ 	.byte	0xff
	.zero		1


	//   ....[173]....
        /*1624*/ 	.word	0x0001b500
        /*1628*/ 	.word	0x00000076
        /*162c*/ 	.word	0x000000b8
        /*1630*/ 	.short	0x010a
        /*1632*/ 	.byte	0xff
	.zero		1


	//   ....[174]....
        /*1634*/ 	.word	0x0001b550
        /*1638*/ 	.word	0x00000003
        /*163c*/ 	.word	0x000000e8
        /*1640*/ 	.short	0x010a
        /*1642*/ 	.byte	0xff
	.zero		1


	//----- nvinfo : EIATTR_NUM_MBARRIERS
	.align		4
.L_114:
        /*1644*/ 	.byte	0x03, 0x38
        /*1646*/ 	.short	0x001d


	//----- nvinfo : EIATTR_EXIT_INSTR_OFFSETS
	.align		4
        /*1648*/ 	.byte	0x04, 0x1c
        /*164a*/ 	.short	(.L_116 - .L_115)


	//   ....[0]....
.L_115:
        /*164c*/ 	.word	0x000184f0


	//   ....[1]....
        /*1650*/ 	.word	0x000188a0


	//----- nvinfo : EIATTR_REQNTID
	.align		4
.L_116:
        /*1654*/ 	.byte	0x04, 0x10
        /*1656*/ 	.short	(.L_118 - .L_117)
.L_117:
        /*1658*/ 	.word	0x00000180
        /*165c*/ 	.word	0x00000001
        /*1660*/ 	.word	0x00000001


	//----- nvinfo : EIATTR_CRS_STACK_SIZE
	.align		4
.L_118:
        /*1664*/ 	.byte	0x04, 0x1e
        /*1666*/ 	.short	(.L_120 - .L_119)
.L_119:
        /*1668*/ 	.word	0x00000000


	//----- nvinfo : EIATTR_CBANK_PARAM_SIZE
	.align		4
.L_120:
        /*166c*/ 	.byte	0x03, 0x19
        /*166e*/ 	.short	0x052c


	//----- nvinfo : EIATTR_PARAM_CBANK
	.align		4
        /*1670*/ 	.byte	0x04, 0x0a
        /*1672*/ 	.short	(.L_122 - .L_121)
	.align		4
.L_121:
        /*1674*/ 	.word	index@(.nv.constant0.kernel_cutlass_dkdv_bwd_cudnnsdpabwdfmha_dkdv_d256_sm100BlackwellFusedAttentionDKDVKernel_object_at__TiledMMA_ThrLayoutVMNK21111000_PermutationMNK____MMAAtom_ThrID21_ShapeMNK2566416_TVLay_2)
        /*1678*/ 	.short	0x0380
        /*167a*/ 	.short	0x052c


	//----- nvinfo : EIATTR_SW_WAR
	.align		4
.L_122:
        /*167c*/ 	.byte	0x04, 0x36
        /*167e*/ 	.short	(.L_124 - .L_123)
.L_123:
        /*1680*/ 	.word	0x00000008
.L_124:


//--------------------- .nv.compat                --------------------------
	.section	.nv.compat,"",@"SHT_CUDA_COMPAT_INFO"
	.align	4
        /*0000*/ 	.byte	0x02, 0x02, 0x02, 0x00, 0x02, 0x05, 0x05, 0x00, 0x02, 0x03, 0x01, 0x00, 0x02, 0x06, 0x01, 0x00


//--------------------- .nv.info.kernel_cutlass_kernel_cudnnsdpabwdfmha_dq_d256_sm100BlackwellFusedAttentionDQKernel_object_at_____Int32_Int32_Int32_TiledMMA_ThrLayoutVMNK21111000_PermutationMNK____MMAAtom_ThrID21_ShapeM_1 --------------------------
	.section	.nv.info.kernel_cutlass_kernel_cudnnsdpabwdfmha_dq_d256_sm100BlackwellFusedAttentionDQKernel_object_at_____Int32_Int32_Int32_TiledMMA_ThrLayoutVMNK21111000_PermutationMNK____MMAAtom_ThrID21_ShapeM_1,"",@"SHT_CUDA_INFO"
	.sectionflags	@""
	.align	4


	//----- nvinfo : EIATTR_CUDA_API_VERSION
	.align		4
        /*0000*/ 	.byte	0x04, 0x37
        /*0002*/ 	.short	(.L_126 - .L_125)
.L_125:
        /*0004*/ 	.word	0x00000081


	//----- nvinfo : EIATTR_KPARAM_INFO
	.align		4
.L_126:
        /*0008*/ 	.byte	0x04, 0x17
        /*000a*/ 	.short	(.L_128 - .L_127)
.L_127:
        /*000c*/ 	.word	0x00000000
        /*0010*/ 	.short	0x001a
        /*0012*/ 	.short	0x0488
        /*0014*/ 	.byte	0x00, 0xf0, 0x11, 0x00


	//----- nvinfo : EIATTR_KPARAM_INFO
	.align		4
.L_128:
        /*0018*/ 	.byte	0x04, 0x17
        /*001a*/ 	.short	(.L_130 - .L_129)
.L_129:
        /*001c*/ 	.word	0x00000000
        /*0020*/ 	.short	0x0019
        /*0022*/ 	.short	0x0484
        /*0024*/ 	.byte	0x00, 0xf0, 0x11, 0x00


	//----- nvinfo : EIATTR_KPARAM_INFO
	.align		4
.L_130:
        /*0028*/ 	.byte	0x04, 0x17
        /*002a*/ 	.short	(.L_132 - .L_131)
.L_131:
        /*002c*/ 	.word	0x00000000
        /*0030*/ 	.short	0x0018
        /*0032*/ 	.short	0x0480
        /*0034*/ 	.byte	0x00, 0xf0, 0x11, 0x00


	//----- nvinfo : EIATTR_KPARAM_INFO
	.align		4
.L_132:
        /*0038*/ 	.byte	0x04, 0x17
        /*003a*/ 	.short	(.L_134 - .L_133)
.L_133:
        /*003c*/ 	.word	0x00000000
        /*0040*/ 	.short	0x0017
        /*0042*/ 	.short	0x047c
        /*0044*/ 	.byte	0x00, 0xf0, 0x11, 0x00


	//----- nvinfo : EIATTR_KPARAM_INFO
	.align		4
.L_134:
        /*0048*/ 	.byte	0x04, 0x17
        /*004a*/ 	.short	(.L_136 - .L_135)
.L_135:
        /*004c*/ 	.word	0x00000000
        /*0050*/ 	.short	0x0016
        /*0052*/ 	.short	0x0478
        /*0054*/ 	.byte	0x00, 0xf0, 0x11, 0x00


	//----- nvinfo : EIATTR_KPARAM_INFO
	.align		4
.L_136:
        /*0058*/ 	.byte	0x04, 0x17
        /*005a*/ 	.short	(.L_138 - .L_137)
.L_137:
        /*005c*/ 	.word	0x00000000
        /*0060*/ 	.short	0x0015
        /*0062*/ 	.short	0x0438
        /*0064*/ 	.byte	0x00, 0xf0, 0x01, 0x01


	//----- nvinfo : EIATTR_KPARAM_INFO
	.align		4
.L_138:
        /*0068*/ 	.byte	0x04, 0x17
        /*006a*/ 	.short	(.L_140 - .L_139)
.L_139:
        /*006c*/ 	.word	0x00000000
        /*0070*/ 	.short	0x0014
        /*0072*/ 	.short	0x0400
        /*0074*/ 	.byte	0x00, 0xf0, 0xe1, 0x00


	//----- nvinfo : EIATTR_KPARAM_INFO
	.align		4
.L_140:
        /*0078*/ 	.byte	0x04, 0x17
        /*007a*/ 	.short	(.L_142 - .L_141)
.L_141:
        /*007c*/ 	.word	0x00000000
        /*0080*/ 	.short	0x0013
        /*0082*/ 	.short	0x03e0
        /*0084*/ 	.byte	0x00, 0xf0, 0x81, 0x00


	//----- nvinfo : EIATTR_KPARAM_INFO
	.align		4
.L_142:
        /*0088*/ 	.byte	0x04, 0x17
        /*008a*/ 	.short	(.L_144 - .L_143)
.L_143:
        /*008c*/ 	.word	0x00000000
        /*0090*/ 	.short	0x0012
        /*0092*/ 	.short	0x03c0
        /*0094*/ 	.byte	0x00, 0xf0, 0x81, 0x00


	//----- nvinfo : EIATTR_KPARAM_INFO
	.align		4
.L_144:
        /*0098*/ 	.byte	0x04, 0x17
        /*009a*/ 	.short	(.L_146 - .L_145)
.L_145:
        /*009c*/ 	.word	0x00000000
        /*00a0*/ 	.short	0x0011
        /*00a2*/ 	.short	0x0340
        /*00a4*/ 	.byte	0x00, 0xf0, 0x01, 0x02


	//----- nvinfo : EIATTR_KPARAM_INFO
	.align		4
.L_146:
        /*00a8*/ 	.byte	0x04, 0x17
        /*00aa*/ 	.short	(.L_148 - .L_147)
.L_147:
        /*00ac*/ 	.word	0x00000000
        /*00b0*/ 	.short	0x0010
        /*00b2*/ 	.short	0x0300
        /*00b4*/ 	.byte	0x00, 0xf0, 0x61, 0x00


	//----- nvinfo : EIATTR_KPARAM_INFO
	.align		4
.L_148:
        /*00b8*/ 	.byte	0x04, 0x17
        /*00ba*/ 	.short	(.L_150 - .L_149)
.L_149:
        /*00bc*/ 	.word	0x00000000
        /*00c0*/ 	.short	0x000f
        /*00c2*/ 	.short	0x0280
        /*00c4*/ 	.byte	0x00, 0xf0, 0x01, 0x02


	//----- nvinfo : EIATTR_KPARAM_INFO
	.align		4
.L_150:
        /*00c8*/ 	.byte	0x04, 0x17
        /*00ca*/ 	.short	(.L_152 - .L_151)
.L_151:
        /*00cc*/ 	.word	0x00000000
        /*00d0*/ 	.short	0x000e
        /*00d2*/ 	.short	0x0240
        /*00d4*/ 	.byte	0x00, 0xf0, 0x61, 0x00


	//----- nvinfo : EIATTR_KPARAM_INFO
	.align		4
.L_152:
        /*00d8*/ 	.byte	0x04, 0x17
        /*00da*/ 	.short	(.L_154 - .L_153)
.L_153:
        /*00dc*/ 	.word	0x00000000
        /*00e0*/ 	.short	0x000d
        /*00e2*/ 	.short	0x01c0
        /*00e4*/ 	.byte	0x00, 0xf0, 0x01, 0x02


	//----- nvinfo : EIATTR_KPARAM_INFO
	.align		4
.L_154:
        /*00e8*/ 	.byte	0x04, 0x17
        /*00ea*/ 	.short	(.L_156 - .L_155)
.L_155:
        /*00ec*/ 	.word	0x00000000
        /*00f0*/ 	.short	0x000c
        /*00f2*/ 	.short	0x0180
        /*00f4*/ 	.byte	0x00, 0xf0, 0x61, 0x00


	//----- nvinfo : EIATTR_KPARAM_INFO
	.align		4
.L_156:
        /*00f8*/ 	.byte	0x04, 0x17
        /*00fa*/ 	.short	(.L_158 - .L_157)
.L_157:
        /*00fc*/ 	.word	0x00000000
        /*0100*/ 	.short	0x000b
        /*0102*/ 	.short	0x0100
        /*0104*/ 	.byte	0x00, 0xf0, 0x01, 0x02


	//----- nvinfo : EIATTR_KPARAM_INFO
	.align		4
.L_158:
        /*0108*/ 	.byte	0x04, 0x17
        /*010a*/ 	.short	(.L_160 - .L_159)
.L_159:
        /*010c*/ 	.word	0x00000000
        /*0110*/ 	.short	0x000a
        /*0112*/ 	.short	0x00c0
        /*0114*/ 	.byte	0x00, 0xf0, 0x61, 0x00


	//----- nvinfo : EIATTR_KPARAM_INFO
	.align		4
.L_160:
        /*0118*/ 	.byte	0x04, 0x17
        /*011a*/ 	.short	(.L_162 - .L_161)
.L_161:
        /*011c*/ 	.word	0x00000000
        /*0120*/ 	.short	0x0009
        /*0122*/ 	.short	0x0040
        /*0124*/ 	.byte	0x00, 0xf0, 0x01, 0x02


	//----- nvinfo : EIATTR_KPARAM_INFO
	.align		4
.L_162:
        /*0128*/ 	.byte	0x04, 0x17
        /*012a*/ 	.short	(.L_164 - .L_163)
.L_163:
        /*012c*/ 	.word	0x00000000
        /*0130*/ 	.short	0x0008
        /*0132*/ 	.short	0x001e
        /*0134*/ 	.byte	0x00, 0xf0, 0x0d, 0x00


	//----- nvinfo : EIATTR_KPARAM_INFO
	.align		4
.L_164:
        /*0138*/ 	.byte	0x04, 0x17
        /*013a*/ 	.short	(.L_166 - .L_165)
.L_165:
        /*013c*/ 	.word	0x00000000
        /*0140*/ 	.short	0x0007
        /*0142*/ 	.short	0x001b
        /*0144*/ 	.byte	0x00, 0xf0, 0x0d, 0x00


	//----- nvinfo : EIATTR_KPARAM_INFO
	.align		4
.L_166:
        /*0148*/ 	.byte	0x04, 0x17
        /*014a*/ 	.short	(.L_168 - .L_167)
.L_167:
        /*014c*/ 	.word	0x00000000
        /*0150*/ 	.short	0x0006
        /*0152*/ 	.short	0x0018
        /*0154*/ 	.byte	0x00, 0xf0, 0x0d, 0x00


	//----- nvinfo : EIATTR_KPARAM_INFO
	.align		4
.L_168:
        /*0158*/ 	.byte	0x04, 0x17
        /*015a*/ 	.short	(.L_170 - .L_169)
.L_169:
        /*015c*/ 	.word	0x00000000
        /*0160*/ 	.short	0x0005
        /*0162*/ 	.short	0x0014
        /*0164*/ 	.byte	0x00, 0xf0, 0x11, 0x00


	//----- nvinfo : EIATTR_KPARAM_INFO
	.align		4
.L_170:
        /*0168*/ 	.byte	0x04, 0x17
        /*016a*/ 	.short	(.L_172 - .L_171)
.L_171:
        /*016c*/ 	.word	0x00000000
        /*0170*/ 	.short	0x0004
        /*0172*/ 	.short	0x0010
        /*0174*/ 	.byte	0x00, 0xf0, 0x11, 0x00


	//----- nvinfo : EIATTR_KPARAM_INFO
	.align		4
.L_172:
        /*0178*/ 	.byte	0x04, 0x17
        /*017a*/ 	.short	(.L_174 - .L_173)
.L_173:
        /*017c*/ 	.word	0x00000000
        /*0180*/ 	.short	0x0003
        /*0182*/ 	.short	0x000c
        /*0184*/ 	.byte	0x00, 0xf0, 0x11, 0x00


	//----- nvinfo : EIATTR_KPARAM_INFO
	.align		4
.L_174:
        /*0188*/ 	.byte	0x04, 0x17
        /*018a*/ 	.short	(.L_176 - .L_175)
.L_175:
        /*018c*/ 	.word	0x00000000
        /*0190*/ 	.short	0x0002
        /*0192*/ 	.short	0x0008
        /*0194*/ 	.byte	0x00, 0xf0, 0x11, 0x00


	//----- nvinfo : EIATTR_KPARAM_INFO
	.align		4
.L_176:
        /*0198*/ 	.byte	0x04, 0x17
        /*019a*/ 	.short	(.L_178 - .L_177)
.L_177:
        /*019c*/ 	.word	0x00000000
        /*01a0*/ 	.short	0x0001
        /*01a2*/ 	.short	0x0004
        /*01a4*/ 	.byte	0x00, 0xf0, 0x11, 0x00


	//----- nvinfo : EIATTR_KPARAM_INFO
	.align		4
.L_178:
        /*01a8*/ 	.byte	0x04, 0x17
        /*01aa*/ 	.short	(.L_180 - .L_179)
.L_179:
        /*01ac*/ 	.word	0x00000000
        /*01b0*/ 	.short	0x0000
        /*01b2*/ 	.short	0x0000
        /*01b4*/ 	.byte	0x00, 0xf0, 0x11, 0x00


	//----- nvinfo : EIATTR_AT_ENTRY_FRAGMENTS
	.align		4
.L_180:
        /*01b8*/ 	.byte	0x04, 0x4f
        /*01ba*/ 	.short	(.L_182 - .L_181)


	//   ....[0]....
.L_181:
        /*01bc*/ 	.word	0x00000004


	//   ....[1]....
        /*01c0*/ 	.word	0x00000005


	//----- nvinfo : EIATTR_RESERVED_SMEM_USED
	.align		4
.L_182:
        /*01c4*/ 	.byte	0x01, 0x41
	.zero		2


	//----- nvinfo : EIATTR_SPARSE_MMA_MASK
	.align		4
        /*01c8*/ 	.byte	0x03, 0x50
        /*01ca*/ 	.short	0x0000


	//----- nvinfo : EIATTR_TCGEN05_2CTA_USED
	.align		4
        /*01cc*/ 	.byte	0x01, 0x52
	.zero		2


	//----- nvinfo : EIATTR_MAXREG_COUNT
	.align		4
        /*01d0*/ 	.byte	0x03, 0x1b
        /*01d2*/ 	.short	0x00a8


	//----- nvinfo : EIATTR_NUM_BARRIERS
	.align		4
        /*01d4*/ 	.byte	0x02, 0x4c
        /*01d6*/ 	.byte	0x02
	.zero		1


	//----- nvinfo : EIATTR_INT_WARP_WIDE_INSTR_OFFSETS
	.align		4
        /*01d8*/ 	.byte	0x04, 0x31
        /*01da*/ 	.short	(.L_184 - .L_183)


	//   ....[0]....
.L_183:
        /*01dc*/ 	.word	0x00006420


	//   ....[1]....
        /*01e0*/ 	.word	0x00006450


	//----- nvinfo : EIATTR_COOP_GROUP_MASK_REGIDS
	.align		4
.L_184:
        /*01e4*/ 	.byte	0x04, 0x29
        /*01e6*/ 	.short	(.L_186 - .L_185)


	//   ....[0]....
.L_185:
        /*01e8*/ 	.word	0xffffffff


	//   ....[1]....
        /*01ec*/ 	.word	0xffffffff


	//   ....[2]....
        /*01f0*/ 	.word	0xffffffff


	//   ....[3]....
        /*01f4*/ 	.word	0xffffffff


	//   ....[4]....
        /*01f8*/ 	.word	0xffffffff


	//   ....[5]....
        /*01fc*/ 	.word	0xffffffff


	//----- nvinfo : EIATTR_COOP_GROUP_INSTR_OFFSETS
	.align		4
.L_186:
        /*0200*/ 	.byte	0x04, 0x28
        /*0202*/ 	.short	(.L_188 - .L_187)


	//   ....[0]....
.L_187:
        /*0204*/ 	.word	0x00000830


	//   ....[1]....
        /*0208*/ 	.word	0x00000e90


	//   ....[2]....
        /*020c*/ 	.word	0x00000f60


	//   ....[3]....
        /*0210*/ 	.word	0x00006170


	//   ....[4]....
        /*0214*/ 	.word	0x000062b0


	//   ....[5]....
        /*0218*/ 	.word	0x00006500


	//----- nvinfo : EIATTR_REG_RECONFIG
	.align		4
.L_188:
        /*021c*/ 	.byte	0x01, 0x54
	.zero		2


	//----- nvinfo : EIATTR_VRC_CTA_INIT_COUNT
	.align		4
        /*0220*/ 	.byte	0x02, 0x4a
        /*0222*/ 	.byte	0x80
	.zero		1


	//----- nvinfo : EIATTR_MBARRIER_INSTR_OFFSETS
	.align		4
        /*0224*/ 	.byte	0x04, 0x39
        /*0226*/ 	.short	(.L_190 - .L_189)


	//   ....[0]....
.L_189:
        /*0228*/ 	.word	0x00000410
        /*022c*/ 	.word	0x000000ff
        /*0230*/ 	.word	0x00000000
        /*0234*/ 	.short	0x0100
        /*0236*/ 	.byte	0x10
	.zero		1


	//   ....[1]....
        /*0238*/ 	.word	0x00000420
        /*023c*/ 	.word	0x000000ff
        /*0240*/ 	.word	0x00000008
        /*0244*/ 	.short	0x0100
        /*0246*/ 	.byte	0x10
	.zero		1


	//   ....[2]....
        /*0248*/ 	.word	0x00000590
        /*024c*/ 	.word	0x000000ff
        /*0250*/ 	.word	0x00000020
        /*0254*/ 	.short	0x0100
        /*0256*/ 	.byte	0x04
	.zero		1


	//   ....[3]....
        /*0258*/ 	.word	0x000005a0
        /*025c*/ 	.word	0x000000ff
        /*0260*/ 	.word	0x00000028
        /*0264*/ 	.short	0x0100
        /*0266*/ 	.byte	0x04
	.zero		1


	//   ....[4]....
        /*0268*/ 	.word	0x000005b0
        /*026c*/ 	.word	0x000000ff
        /*0270*/ 	.word	0x00000040
        /*0274*/ 	.short	0x0100
        /*0276*/ 	.byte	0x04
	.zero		1


	//   ....[5]....
        /*0278*/ 	.word	0x000005c0
        /*027c*/ 	.word	0x000000ff
        /*0280*/ 	.word	0x00000048
        /*0284*/ 	.short	0x0100
        /*0286*/ 	.byte	0x04
	.zero		1


	//   ....[6]....
        /*0288*/ 	.word	0x000005d0
        /*028c*/ 	.word	0x000000ff
        /*0290*/ 	.word	0x00000010
        /*0294*/ 	.short	0x0100
        /*0296*/ 	.byte	0x04
	.zero		1


	//   ....[7]....
        /*0298*/ 	.word	0x000005e0
        /*029c*/ 	.word	0x000000ff
        /*02a0*/ 	.word	0x00000018
        /*02a4*/ 	.short	0x0100
        /*02a6*/ 	.byte	0x04
	.zero		1


	//   ....[8]....
        /*02a8*/ 	.word	0x000005f0
        /*02ac*/ 	.word	0x000000ff
        /*02b0*/ 	.word	0x00000030
        /*02b4*/ 	.short	0x0100
        /*02b6*/ 	.byte	0x04
	.zero		1


	//   ....[9]....
        /*02b8*/ 	.word	0x00000600
        /*02bc*/ 	.word	0x000000ff
        /*02c0*/ 	.word	0x00000038
        /*02c4*/ 	.short	0x0100
        /*02c6*/ 	.byte	0x04
	.zero		1


	//   ....[10]....
        /*02c8*/ 	.word	0x00000610
        /*02cc*/ 	.word	0x000000ff
        /*02d0*/ 	.word	0x00000050
        /*02d4*/ 	.short	0x0100
        /*02d6*/ 	.byte	0x04
	.zero		1


	//   ....[11]....
        /*02d8*/ 	.word	0x00000620
        /*02dc*/ 	.word	0x000000ff
        /*02e0*/ 	.word	0x00000058
        /*02e4*/ 	.short	0x0100
        /*02e6*/ 	.byte	0x04
	.zero		1


	//   ....[12]....
        /*02e8*/ 	.word	0x00000630
        /*02ec*/ 	.word	0x000000ff
        /*02f0*/ 	.word	0x00000060
        /*02f4*/ 	.short	0x0100
        /*02f6*/ 	.byte	0x04
	.zero		1


	//   ....[13]....
        /*02f8*/ 	.word	0x00000640
        /*02fc*/ 	.word	0x000000ff
        /*0300*/ 	.word	0x00000068
        /*0304*/ 	.short	0x0100
        /*0306*/ 	.byte	0x04
	.zero		1


	//   ....[14]....
        /*0308*/ 	.word	0x00000650
        /*030c*/ 	.word	0x000000ff
        /*0310*/ 	.word	0x00000080
        /*0314*/ 	.short	0x0100
        /*0316*/ 	.byte	0x04
	.zero		1


	//   ....[15]....
        /*0318*/ 	.word	0x00000660
        /*031c*/ 	.word	0x000000ff
        /*0320*/ 	.word	0x00000088
        /*0324*/ 	.short	0x0100
        /*0326*/ 	.byte	0x04
	.zero		1


	//   ....[16]....
        /*0328*/ 	.word	0x00000670
        /*032c*/ 	.word	0x000000ff
        /*0330*/ 	.word	0x00000070
        /*0334*/ 	.short	0x0100
        /*0336*/ 	.byte	0x04
	.zero		1


	//   ....[17]....
        /*0338*/ 	.word	0x00000680
        /*033c*/ 	.word	0x000000ff
        /*0340*/ 	.word	0x00000078
        /*0344*/ 	.short	0x0100
        /*0346*/ 	.byte	0x04
	.zero		1


	//   ....[18]....
        /*0348*/ 	.word	0x00000690
        /*034c*/ 	.word	0x000000ff
        /*0350*/ 	.word	0x00000090
        /*0354*/ 	.short	0x0100
        /*0356*/ 	.byte	0x05
	.zero		1


	//   ....[19]....
        /*0358*/ 	.word	0x000006a0
        /*035c*/ 	.word	0x000000ff
        /*0360*/ 	.word	0x00000098
        /*0364*/ 	.short	0x0100
        /*0366*/ 	.byte	0x05
	.zero		1


	//   ....[20]....
        /*0368*/ 	.word	0x00000720
        /*036c*/ 	.word	0x000000ff
        /*0370*/ 	.word	0x000000a0
        /*0374*/ 	.short	0x0100
        /*0376*/ 	.byte	0x11
	.zero		1


	//   ....[21]....
        /*0378*/ 	.word	0x00000730
        /*037c*/ 	.word	0x000000ff
        /*0380*/ 	.word	0x000000a8
        /*0384*/ 	.short	0x0100
        /*0386*/ 	.byte	0x11
	.zero		1


	//   ....[22]....
        /*0388*/ 	.word	0x000007f0
        /*038c*/ 	.word	0x000000ff
        /*0390*/ 	.word	0x000000b0
        /*0394*/ 	.short	0x0100
        /*0396*/ 	.byte	0x06
	.zero		1


	//   ....[23]....
        /*0398*/ 	.word	0x00000ac0
        /*039c*/ 	.word	0x00000005
        /*03a0*/ 	.word	0x00000000
        /*03a4*/ 	.short	0x010a
        /*03a6*/ 	.byte	0xff
	.zero		1


	//   ....[24]....
        /*03a8*/ 	.word	0x00000ae0
        /*03ac*/ 	.word	0x00000005
        /*03b0*/ 	.word	0x00000000
        /*03b4*/ 	.short	0x010a
        /*03b6*/ 	.byte	0xff
	.zero		1


	//   ....[25]....
        /*03b8*/ 	.word	0x00000cf0
        /*03bc*/ 	.word	0x00000004
        /*03c0*/ 	.word	0x00000000
        /*03c4*/ 	.short	0x010a
        /*03c6*/ 	.byte	0xff
	.zero		1


	//   ....[26]....
        /*03c8*/ 	.word	0x00000d10
        /*03cc*/ 	.word	0x00000004
        /*03d0*/ 	.word	0x00000000
        /*03d4*/ 	.short	0x010a
        /*03d6*/ 	.byte	0xff
	.zero		1


	//   ....[27]....
        /*03d8*/ 	.word	0x00000e10
        /*03dc*/ 	.word	0x00000007
        /*03e0*/ 	.word	0x00000000
        /*03e4*/ 	.short	0x0101
        /*03e6*/ 	.byte	0xff
	.zero		1


	//   ....[28]....
        /*03e8*/ 	.word	0x000012e0
        /*03ec*/ 	.word	0x000000ff
        /*03f0*/ 	.word	0x00000098
        /*03f4*/ 	.short	0x010a
        /*03f6*/ 	.byte	0x0f
	.zero		1


	//   ....[29]....
        /*03f8*/ 	.word	0x00001fe0
        /*03fc*/ 	.word	0x000000ff
        /*0400*/ 	.word	0x00000090
        /*0404*/ 	.short	0x0107
        /*0406*/ 	.byte	0x0f
	.zero		1


	//   ....[30]....
        /*0408*/ 	.word	0x00002010
        /*040c*/ 	.word	0x000000ff
        /*0410*/ 	.word	0x000000a8
        /*0414*/ 	.short	0x010a
        /*0416*/ 	.byte	0x0f
	.zero		1


	//   ....[31]....
        /*0418*/ 	.word	0x00002cb0
        /*041c*/ 	.word	0x000000ff
        /*0420*/ 	.word	0x000000a0
        /*0424*/ 	.short	0x0107
        /*0426*/ 	.byte	0x0f
	.zero		1


	//   ....[32]....
        /*0428*/ 	.word	0x00002cf0
        /*042c*/ 	.word	0x000000ff
        /*0430*/ 	.word	0x00000008
        /*0434*/ 	.short	0x010a
        /*0436*/ 	.byte	0x0f
	.zero		1


	//   ....[33]....
        /*0438*/ 	.word	0x000031d0
        /*043c*/ 	.word	0x000000ff
        /*0440*/ 	.word	0x00000018
        /*0444*/ 	.short	0x010a
        /*0446*/ 	.byte	0x0f
	.zero		1


	//   ....[34]....
        /*0448*/ 	.word	0x000033a0
        /*044c*/ 	.word	0x000000ff
        /*0450*/ 	.word	0x00000028
        /*0454*/ 	.short	0x010a
        /*0456*/ 	.byte	0x0f
	.zero		1


	//   ....[35]....
        /*0458*/ 	.word	0x00003410
        /*045c*/ 	.word	0x000000ff
        /*0460*/ 	.word	0x00000048
        /*0464*/ 	.short	0x010a
        /*0466*/ 	.byte	0x0f
	.zero		1


	//   ....[36]....
        /*0468*/ 	.word	0x00003460
        /*046c*/ 	.word	0x000000ff
        /*0470*/ 	.word	0x00000038
        /*0474*/ 	.short	0x010a
        /*0476*/ 	.byte	0x0f
	.zero		1


	//   ....[37]....
        /*0478*/ 	.word	0x000034b0
        /*047c*/ 	.word	0x000000ff
        /*0480*/ 	.word	0x00000008
        /*0484*/ 	.short	0x010a
        /*0486*/ 	.byte	0x0f
	.zero		1


	//   ....[38]....
        /*0488*/ 	.word	0x00003500
        /*048c*/ 	.word	0x000000ff
        /*0490*/ 	.word	0x00000018
        /*0494*/ 	.short	0x010a
        /*0496*/ 	.byte	0x0f
	.zero		1


	//   ....[39]....
        /*0498*/ 	.word	0x00003570
        /*049c*/ 	.word	0x000000ff
        /*04a0*/ 	.word	0x00000048
        /*04a4*/ 	.short	0x010a
        /*04a6*/ 	.byte	0x0f
	.zero		1


	//   ....[40]....
        /*04a8*/ 	.word	0x00003590
        /*04ac*/ 	.word	0x000000ff
        /*04b0*/ 	.word	0x00000038
        /*04b4*/ 	.short	0x010a
        /*04b6*/ 	.byte	0x0f
	.zero		1


	//   ....[41]....
        /*04b8*/ 	.word	0x000035b0
        /*04bc*/ 	.word	0x000000ff
        /*04c0*/ 	.word	0x00000008
        /*04c4*/ 	.short	0x010a
        /*04c6*/ 	.byte	0x0f
	.zero		1


	//   ....[42]....
        /*04c8*/ 	.word	0x000035d0
        /*04cc*/ 	.word	0x000000ff
        /*04d0*/ 	.word	0x00000018
        /*04d4*/ 	.short	0x010a
        /*04d6*/ 	.byte	0x0f
	.zero		1


	//   ....[43]....
        /*04d8*/ 	.word	0x00003600
        /*04dc*/ 	.word	0x000000ff
        /*04e0*/ 	.word	0x00000098
        /*04e4*/ 	.short	0x010a
        /*04e6*/ 	.byte	0x0f
	.zero		1


	//   ....[44]....
        /*04e8*/ 	.word	0x00003620
        /*04ec*/ 	.word	0x000000ff
        /*04f0*/ 	.word	0x000000a8
        /*04f4*/ 	.short	0x010a
        /*04f6*/ 	.byte	0x0f
	.zero		1


	//   ....[45]....
        /*04f8*/ 	.word	0x000036c0
        /*04fc*/ 	.word	0x000000ff
        /*0500*/ 	.word	0x00000078
        /*0504*/ 	.short	0x010a
        /*0506*/ 	.byte	0x0f
	.zero		1


	//   ....[46]....
        /*0508*/ 	.word	0x000036e0
        /*050c*/ 	.word	0x000000ff
        /*0510*/ 	.word	0x00000058
        /*0514*/ 	.short	0x010a
        /*0516*/ 	.byte	0x0f
	.zero		1


	//   ....[47]....
        /*0518*/ 	.word	0x00003700
        /*051c*/ 	.word	0x000000ff
        /*0520*/ 	.word	0x00000000
        /*0524*/ 	.short	0x010a
        /*0526*/ 	.byte	0x0f
	.zero		1


	//   ....[48]....
        /*0528*/ 	.word	0x00003720
        /*052c*/ 	.word	0x000000ff
        /*0530*/ 	.word	0x00000020
        /*0534*/ 	.short	0x010a
        /*0536*/ 	.byte	0x0f
	.zero		1


	//   ....[49]....
        /*0538*/ 	.word	0x00003fb0
        /*053c*/ 	.word	0x000000ff
        /*0540*/ 	.word	0x00000068
        /*0544*/ 	.short	0x010a
        /*0546*/ 	.byte	0x08
	.zero		1


	//   ....[50]....
        /*0548*/ 	.word	0x00003fd0
        /*054c*/ 	.word	0x000000ff
        /*0550*/ 	.word	0x00000010
        /*0554*/ 	.short	0x010a
        /*0556*/ 	.byte	0x08
	.zero		1


	//   ....[51]....
        /*0558*/ 	.word	0x00003ff0
        /*055c*/ 	.word	0x000000ff
        /*0560*/ 	.word	0x00000040
        /*0564*/ 	.short	0x010a
        /*0566*/ 	.byte	0x08
	.zero		1


	//   ....[52]....
        /*0568*/ 	.word	0x00004820
        /*056c*/ 	.word	0x000000ff
        /*0570*/ 	.word	0x00000080
        /*0574*/ 	.short	0x010a
        /*0576*/ 	.byte	0x0f
	.zero		1


	//   ....[53]....
        /*0578*/ 	.word	0x00004840
        /*057c*/ 	.word	0x000000ff
        /*0580*/ 	.word	0x00000030
        /*0584*/ 	.short	0x010a
        /*0586*/ 	.byte	0x0f
	.zero		1


	//   ....[54]....
        /*0588*/ 	.word	0x00004da0
        /*058c*/ 	.word	0x000000ff
        /*0590*/ 	.word	0x00000058
        /*0594*/ 	.short	0x010a
        /*0596*/ 	.byte	0x0f
	.zero		1


	//   ....[55]....
        /*0598*/ 	.word	0x00004dc0
        /*059c*/ 	.word	0x000000ff
        /*05a0*/ 	.word	0x00000068
        /*05a4*/ 	.short	0x010a
        /*05a6*/ 	.byte	0x0f
	.zero		1


	//   ....[56]....
        /*05a8*/ 	.word	0x00004de0
        /*05ac*/ 	.word	0x000000ff
        /*05b0*/ 	.word	0x00000078
        /*05b4*/ 	.short	0x010a
        /*05b6*/ 	.byte	0x0f
	.zero		1


	//   ....[57]....
        /*05b8*/ 	.word	0x00004e90
        /*05bc*/ 	.word	0x00000004
        /*05c0*/ 	.word	0x00000090
        /*05c4*/ 	.short	0x010a
        /*05c6*/ 	.byte	0xff
	.zero		1


	//   ....[58]....
        /*05c8*/ 	.word	0x00004eb0
        /*05cc*/ 	.word	0x00000004
        /*05d0*/ 	.word	0x000000a0
        /*05d4*/ 	.short	0x010a
        /*05d6*/ 	.byte	0xff
	.zero		1


	//   ....[59]....
        /*05d8*/ 	.word	0x00004ee0
        /*05dc*/ 	.word	0x00000004
        /*05e0*/ 	.word	0x00000098
        /*05e4*/ 	.short	0x0101
        /*05e6*/ 	.byte	0xff
	.zero		1


	//   ....[60]....
        /*05e8*/ 	.word	0x00004ef0
        /*05ec*/ 	.word	0x00000004
        /*05f0*/ 	.word	0x000000a8
        /*05f4*/ 	.short	0x0101
        /*05f6*/ 	.byte	0xff
	.zero		1


	//   ....[61]....
        /*05f8*/ 	.word	0x00004f50
        /*05fc*/ 	.word	0x000000ff
        /*0600*/ 	.word	0x00000088
        /*0604*/ 	.short	0x010a
        /*0606*/ 	.byte	0x0f
	.zero		1


	//   ....[62]....
        /*0608*/ 	.word	0x00005020
        /*060c*/ 	.word	0x000000ff
        /*0610*/ 	.word	0x00000070
        /*0614*/ 	.short	0x010a
        /*0616*/ 	.byte	0x0f
	.zero		1


	//   ....[63]....
        /*0618*/ 	.word	0x00006040
        /*061c*/ 	.word	0x000000ff
        /*0620*/ 	.word	0x00000000
        /*0624*/ 	.short	0x0101
        /*0626*/ 	.byte	0x04
	.zero		1


	//   ....[64]....
        /*0628*/ 	.word	0x00006280
        /*062c*/ 	.word	0x000000ff
        /*0630*/ 	.word	0x00000000
        /*0634*/ 	.short	0x0101
        /*0636*/ 	.byte	0x04
	.zero		1


	//   ....[65]....
        /*0638*/ 	.word	0x00006290
        /*063c*/ 	.word	0x000000ff
        /*0640*/ 	.word	0x000000b0
        /*0644*/ 	.short	0x010a
        /*0646*/ 	.byte	0x0f
	.zero		1


	//   ....[66]....
        /*0648*/ 	.word	0x00006530
        /*064c*/ 	.word	0x00000005
        /*0650*/ 	.word	0x00000000
        /*0654*/ 	.short	0x010a
        /*0656*/ 	.byte	0xff
	.zero		1


	//   ....[67]....
        /*0658*/ 	.word	0x00006590
        /*065c*/ 	.word	0x00000004
        /*0660*/ 	.word	0x00000000
        /*0664*/ 	.short	0x010a
        /*0666*/ 	.byte	0xff
	.zero		1


	//   ....[68]....
        /*0668*/ 	.word	0x00006610
        /*066c*/ 	.word	0x00000004
        /*0670*/ 	.word	0x00000098
        /*0674*/ 	.short	0x010a
        /*0676*/ 	.byte	0xff
	.zero		1


	//   ....[69]....
        /*0678*/ 	.word	0x00006690
        /*067c*/ 	.word	0x00000004
        /*0680*/ 	.word	0x000000a8
        /*0684*/ 	.short	0x010a
        /*0686*/ 	.byte	0xff
	.zero		1


	//   ....[70]....
        /*0688*/ 	.word	0x00006710
        /*068c*/ 	.word	0x00000004
        /*0690*/ 	.word	0x00000008
        /*0694*/ 	.short	0x010a
        /*0696*/ 	.byte	0xff
	.zero		1


	//   ....[71]....
        /*0698*/ 	.word	0x00006790
        /*069c*/ 	.word	0x00000004
        /*06a0*/ 	.word	0x00000018
        /*06a4*/ 	.short	0x010a
        /*06a6*/ 	.byte	0xff
	.zero		1


	//   ....[72]....
        /*06a8*/ 	.word	0x00006810
        /*06ac*/ 	.word	0x00000004
        /*06b0*/ 	.word	0x00000028
        /*06b4*/ 	.short	0x010a
        /*06b6*/ 	.byte	0xff
	.zero		1


	//   ....[73]....
        /*06b8*/ 	.word	0x00006890
        /*06bc*/ 	.word	0x00000004
        /*06c0*/ 	.word	0x00000048
        /*06c4*/ 	.short	0x010a
        /*06c6*/ 	.byte	0xff
	.zero		1


	//   ....[74]....
        /*06c8*/ 	.word	0x00006910
        /*06cc*/ 	.word	0x00000003
        /*06d0*/ 	.word	0x00000038
        /*06d4*/ 	.short	0x010a
        /*06d6*/ 	.byte	0xff
	.zero		1


	//   ....[75]....
        /*06d8*/ 	.word	0x00006970
        /*06dc*/ 	.word	0x00000003
        /*06e0*/ 	.word	0x00000008
        /*06e4*/ 	.short	0x010a
        /*06e6*/ 	.byte	0xff
	.zero		1


	//   ....[76]....
        /*06e8*/ 	.word	0x000069d0
        /*06ec*/ 	.word	0x00000003
        /*06f0*/ 	.word	0x00000018
        /*06f4*/ 	.short	0x010a
        /*06f6*/ 	.byte	0xff
	.zero		1


	//   ....[77]....
        /*06f8*/ 	.word	0x00006a50
        /*06fc*/ 	.word	0x00000004
        /*0700*/ 	.word	0x00000048
        /*0704*/ 	.short	0x010a
        /*0706*/ 	.byte	0xff
	.zero		1


	//   ....[78]....
        /*0708*/ 	.word	0x00006ad0
        /*070c*/ 	.word	0x00000003
        /*0710*/ 	.word	0x00000038
        /*0714*/ 	.short	0x010a
        /*0716*/ 	.byte	0xff
	.zero		1


	//   ....[79]....
        /*0718*/ 	.word	0x00006b30
        /*071c*/ 	.word	0x00000003
        /*0720*/ 	.word	0x00000008
        /*0724*/ 	.short	0x010a
        /*0726*/ 	.byte	0xff
	.zero		1


	//   ....[80]....
        /*0728*/ 	.word	0x00006b90
        /*072c*/ 	.word	0x00000003
        /*0730*/ 	.word	0x00000018
        /*0734*/ 	.short	0x010a
        /*0736*/ 	.byte	0xff
	.zero		1


	//   ....[81]....
        /*0738*/ 	.word	0x00006bf0
        /*073c*/ 	.word	0x00000003
        /*0740*/ 	.word	0x00000098
        /*0744*/ 	.short	0x010a
        /*0746*/ 	.byte	0xff
	.zero		1


	//   ....[82]....
        /*0748*/ 	.word	0x00006c50
        /*074c*/ 	.word	0x00000003
        /*0750*/ 	.word	0x000000a8
        /*0754*/ 	.short	0x010a
        /*0756*/ 	.byte	0xff
	.zero		1


	//   ....[83]....
        /*0758*/ 	.word	0x00006cd0
        /*075c*/ 	.word	0x00000003
        /*0760*/ 	.word	0x00000078
        /*0764*/ 	.short	0x010a
        /*0766*/ 	.byte	0xff
	.zero		1


	//   ....[84]....
        /*0768*/ 	.word	0x00006d50
        /*076c*/ 	.word	0x00000003
        /*0770*/ 	.word	0x00000058
        /*0774*/ 	.short	0x010a
        /*0776*/ 	.byte	0xff
	.zero		1


	//   ....[85]....
        /*0778*/ 	.word	0x00006db0
        /*077c*/ 	.word	0x00000003
        /*0780*/ 	.word	0x00000000
        /*0784*/ 	.short	0x010a
        /*0786*/ 	.byte	0xff
	.zero		1


	//   ....[86]....
        /*0788*/ 	.word	0x00006e10
        /*078c*/ 	.word	0x00000003
        /*0790*/ 	.word	0x00000020
        /*0794*/ 	.short	0x010a
        /*0796*/ 	.byte	0xff
	.zero		1


	//   ....[87]....
        /*0798*/ 	.word	0x00006e90
        /*079c*/ 	.word	0x00000003
        /*07a0*/ 	.word	0x00000068
        /*07a4*/ 	.short	0x010a
        /*07a6*/ 	.byte	0xff
	.zero		1


	//   ....[88]....
        /*07a8*/ 	.word	0x00006ef0
        /*07ac*/ 	.word	0x00000003
        /*07b0*/ 	.word	0x00000010
        /*07b4*/ 	.short	0x010a
        /*07b6*/ 	.byte	0xff
	.zero		1


	//   ....[89]....
        /*07b8*/ 	.word	0x00006f50
        /*07bc*/ 	.word	0x00000003
        /*07c0*/ 	.word	0x00000040
        /*07c4*/ 	.short	0x010a
        /*07c6*/ 	.byte	0xff
	.zero		1


	//   ....[90]....
        /*07c8*/ 	.word	0x00006fb0
        /*07cc*/ 	.word	0x00000003
        /*07d0*/ 	.word	0x00000080
        /*07d4*/ 	.short	0x010a
        /*07d6*/ 	.byte	0xff
	.zero		1


	//   ....[91]....
        /*07d8*/ 	.word	0x00007010
        /*07dc*/ 	.word	0x00000003
        /*07e0*/ 	.word	0x00000030
        /*07e4*/ 	.short	0x010a
        /*07e6*/ 	.byte	0xff
	.zero		1


	//   ....[92]....
        /*07e8*/ 	.word	0x00007080
        /*07ec*/ 	.word	0x00000003
        /*07f0*/ 	.word	0x00000058
        /*07f4*/ 	.short	0x010a
        /*07f6*/ 	.byte	0xff
	.zero		1


	//   ....[93]....
        /*07f8*/ 	.word	0x00007100
        /*07fc*/ 	.word	0x00000003
        /*0800*/ 	.word	0x00000068
        /*0804*/ 	.short	0x010a
        /*0806*/ 	.byte	0xff
	.zero		1


	//   ....[94]....
        /*0808*/ 	.word	0x00007170
        /*080c*/ 	.word	0x00000003
        /*0810*/ 	.word	0x00000078
        /*0814*/ 	.short	0x010a
        /*0816*/ 	.byte	0xff
	.zero		1


	//   ....[95]....
        /*0818*/ 	.word	0x000071c0
        /*081c*/ 	.word	0x00000004
        /*0820*/ 	.word	0x00000090
        /*0824*/ 	.short	0x010a
        /*0826*/ 	.byte	0xff
	.zero		1


	//   ....[96]....
        /*0828*/ 	.word	0x00007210
        /*082c*/ 	.word	0x00000004
        /*0830*/ 	.word	0x000000a0
        /*0834*/ 	.short	0x010a
        /*0836*/ 	.byte	0xff
	.zero		1


	//   ....[97]....
        /*0838*/ 	.word	0x00007290
        /*083c*/ 	.word	0x00000003
        /*0840*/ 	.word	0x00000088
        /*0844*/ 	.short	0x010a
        /*0846*/ 	.byte	0xff
	.zero		1


	//   ....[98]....
        /*0848*/ 	.word	0x000072f0
        /*084c*/ 	.word	0x00000004
        /*0850*/ 	.word	0x00000070
        /*0854*/ 	.short	0x010a
        /*0856*/ 	.byte	0xff
	.zero		1


	//   ....[99]....
        /*0858*/ 	.word	0x00007350
        /*085c*/ 	.word	0x00000003
        /*0860*/ 	.word	0x000000b0
        /*0864*/ 	.short	0x010a
        /*0866*/ 	.byte	0xff
	.zero		1


	//----- nvinfo : EIATTR_NUM_MBARRIERS
	.align		4
.L_190:
        /*0868*/ 	.byte	0x03, 0x38
        /*086a*/ 	.short	0x0017


	//----- nvinfo : EIATTR_EXIT_INSTR_OFFSETS
	.align		4
        /*086c*/ 	.byte	0x04, 0x1c
        /*086e*/ 	.short	(.L_192 - .L_191)


	//   ....[0]....
.L_191:
        /*0870*/ 	.word	0x000061d0


	//   ....[1]....
        /*0874*/ 	.word	0x00006510


	//----- nvinfo : EIATTR_REQNTID
	.align		4
.L_192:
        /*0878*/ 	.byte	0x04, 0x10
        /*087a*/ 	.short	(.L_194 - .L_193)
.L_193:
        /*087c*/ 	.word	0x00000180
        /*0880*/ 	.word	0x00000001
        /*0884*/ 	.word	0x00000001


	//----- nvinfo : EIATTR_CRS_STACK_SIZE
	.align		4
.L_194:
        /*0888*/ 	.byte	0x04, 0x1e
        /*088a*/ 	.short	(.L_196 - .L_195)
.L_195:
        /*088c*/ 	.word	0x00000000


	//----- nvinfo : EIATTR_CBANK_PARAM_SIZE
	.align		4
.L_196:
        /*0890*/ 	.byte	0x03, 0x19
        /*0892*/ 	.short	0x048c


	//----- nvinfo : EIATTR_PARAM_CBANK
	.align		4
        /*0894*/ 	.byte	0x04, 0x0a
        /*0896*/ 	.short	(.L_198 - .L_197)
	.align		4
.L_197:
        /*0898*/ 	.word	index@(.nv.constant0.kernel_cutlass_kernel_cudnnsdpabwdfmha_dq_d256_sm100BlackwellFusedAttentionDQKernel_object_at_____Int32_Int32_Int32_TiledMMA_ThrLayoutVMNK21111000_PermutationMNK____MMAAtom_ThrID21_ShapeM_1)
        /*089c*/ 	.short	0x0380
        /*089e*/ 	.short	0x048c


	//----- nvinfo : EIATTR_SW_WAR
	.align		4
.L_198:
        /*08a0*/ 	.byte	0x04, 0x36
        /*08a2*/ 	.short	(.L_200 - .L_199)
.L_199:
        /*08a4*/ 	.word	0x00000008
.L_200:


//--------------------- .nv.info.kernel_cutlass_sum_OdO_cudnnsdpabwdfmha_backward_sm100_2kernelBlackwellFusedMultiHeadAttentionBackward_object_at__tensorptrbf16gmemalign64o409625620481256div64_tensorptrbf16gmemalign64o40_0 --------------------------
	.section	.nv.info.kernel_cutlass_sum_OdO_cudnnsdpabwdfmha_backward_sm100_2kernelBlackwellFusedMultiHeadAttentionBackward_object_at__tensorptrbf16gmemalign64o409625620481256div64_tensorptrbf16gmemalign64o40_0,"",@"SHT_CUDA_INFO"
	.sectionflags	@""
	.align	4


	//----- nvinfo : EIATTR_CUDA_API_VERSION
	.align		4
        /*0000*/ 	.byte	0x04, 0x37
        /*0002*/ 	.short	(.L_202 - .L_201)
.L_201:
        /*0004*/ 	.word	0x00000081


	//----- nvinfo : EIATTR_KPARAM_INFO
	.align		4
.L_202:
        /*0008*/ 	.byte	0x04, 0x17
        /*000a*/ 	.short	(.L_204 - .L_203)
.L_203:
        /*000c*/ 	.word	0x00000000
        /*0010*/ 	.short	0x000c
        /*0012*/ 	.short	0x00b4
        /*0014*/ 	.byte	0x00, 0xf0, 0x11, 0x00


	//----- nvinfo : EIATTR_KPARAM_INFO
	.align		4
.L_204:
        /*0018*/ 	.byte	0x04, 0x17
        /*001a*/ 	.short	(.L_206 - .L_205)
.L_205:
        /*001c*/ 	.word	0x00000000
        /*0020*/ 	.short	0x000b
        /*0022*/ 	.short	0x00b0
        /*0024*/ 	.byte	0x00, 0xf0, 0x11, 0x00


	//----- nvinfo : EIATTR_KPARAM_INFO
	.align		4
.L_206:
        /*0028*/ 	.byte	0x04, 0x17
        /*002a*/ 	.short	(.L_208 - .L_207)
.L_207:
        /*002c*/ 	.word	0x00000000
        /*0030*/ 	.short	0x000a
        /*0032*/ 	.short	0x00ac
        /*0034*/ 	.byte	0x00, 0xf0, 0x11, 0x00


	//----- nvinfo : EIATTR_KPARAM_INFO
	.align		4
.L_208:
        /*0038*/ 	.byte	0x04, 0x17
        /*003a*/ 	.short	(.L_210 - .L_209)
.L_209:
        /*003c*/ 	.word	0x00000000
        /*0040*/ 	.short	0x0009
        /*0042*/ 	.short	0x00a8
        /*0044*/ 	.byte	0x00, 0xf0, 0x11, 0x00


	//----- nvinfo : EIATTR_KPARAM_INFO
	.align		4
.L_210:
        /*0048*/ 	.byte	0x04, 0x17
        /*004a*/ 	.short	(.L_212 - .L_211)
.L_211:
        /*004c*/ 	.word	0x00000000
        /*0050*/ 	.short	0x0008
        /*0052*/ 	.short	0x00a4
        /*0054*/ 	.byte	0x00, 0xf0, 0x11, 0x00


	//----- nvinfo : EIATTR_KPARAM_INFO
	.align		4
.L_212:
        /*0058*/ 	.byte	0x04, 0x17
        /*005a*/ 	.short	(.L_214 - .L_213)
.L_213:
        /*005c*/ 	.word	0x00000000
        /*0060*/ 	.short	0x0007
        /*0062*/ 	.short	0x00a0
        /*0064*/ 	.byte	0x00, 0xf0, 0x11, 0x00


	//----- nvinfo : EIATTR_KPARAM_INFO
	.align		4
.L_214:
        /*0068*/ 	.byte	0x04, 0x17
        /*006a*/ 	.short	(.L_216 - .L_215)
.L_215:
        /*006c*/ 	.word	0x00000000
        /*0070*/ 	.short	0x0006
        /*0072*/ 	.short	0x009c
        /*0074*/ 	.byte	0x00, 0xf0, 0x11, 0x00


	//----- nvinfo : EIATTR_KPARAM_INFO
	.align		4
.L_216:
        /*0078*/ 	.byte	0x04, 0x17
        /*007a*/ 	.short	(.L_218 - .L_217)
.L_217:
        /*007c*/ 	.word	0x00000000
        /*0080*/ 	.short	0x0005
        /*0082*/ 	.short	0x0098
        /*0084*/ 	.byte	0x00, 0xf0, 0x11, 0x00


	//----- nvinfo : EIATTR_KPARAM_INFO
	.align		4
.L_218:
        /*0088*/ 	.byte	0x04, 0x17
        /*008a*/ 	.short	(.L_220 - .L_219)
.L_219:
        /*008c*/ 	.word	0x00000000
        /*0090*/ 	.short	0x0004
        /*0092*/ 	.short	0x0078
        /*0094*/ 	.byte	0x00, 0xf0, 0x81, 0x00


	//----- nvinfo : EIATTR_KPARAM_INFO
	.align		4
.L_220:
        /*0098*/ 	.byte	0x04, 0x17
        /*009a*/ 	.short	(.L_222 - .L_221)
.L_221:
        /*009c*/ 	.word	0x00000000
        /*00a0*/ 	.short	0x0003
        /*00a2*/ 	.short	0x0060
        /*00a4*/ 	.byte	0x00, 0xf0, 0x61, 0x00


	//----- nvinfo : EIATTR_KPARAM_INFO
	.align		4
.L_222:
        /*00a8*/ 	.byte	0x04, 0x17
        /*00aa*/ 	.short	(.L_224 - .L_223)
.L_223:
        /*00ac*/ 	.word	0x00000000
        /*00b0*/ 	.short	0x0002
        /*00b2*/ 	.short	0x0040
        /*00b4*/ 	.byte	0x00, 0xf0, 0x81, 0x00


	//----- nvinfo : EIATTR_KPARAM_INFO
	.align		4
.L_224:
        /*00b8*/ 	.byte	0x04, 0x17
        /*00ba*/ 	.short	(.L_226 - .L_225)
.L_225:
        /*00bc*/ 	.word	0x00000000
        /*00c0*/ 	.short	0x0001
        /*00c2*/ 	.short	0x0020
        /*00c4*/ 	.byte	0x00, 0xf0, 0x81, 0x00


	//----- nvinfo : EIATTR_KPARAM_INFO
	.align		4
.L_226:
        /*00c8*/ 	.byte	0x04, 0x17
        /*00ca*/ 	.short	(.L_228 - .L_227)
.L_227:
        /*00cc*/ 	.word	0x00000000
        /*00d0*/ 	.short	0x0000
        /*00d2*/ 	.short	0x0000
        /*00d4*/ 	.byte	0x00, 0xf0, 0x81, 0x00


	//----- nvinfo : EIATTR_SPARSE_MMA_MASK
	.align		4
.L_228:
        /*00d8*/ 	.byte	0x03, 0x50
        /*00da*/ 	.short	0x0000


	//----- nvinfo : EIATTR_MAXREG_COUNT
	.align		4
        /*00dc*/ 	.byte	0x03, 0x1b
        /*00de*/ 	.short	0x00ff


	//----- nvinfo : EIATTR_COOP_GROUP_MASK_REGIDS
	.align		4
        /*00e0*/ 	.byte	0x04, 0x29
        /*00e2*/ 	.short	(.L_230 - .L_229)


	//   ....[0]....
.L_229:
        /*00e4*/ 	.word	0xffffffff


	//   ....[1]....
        /*00e8*/ 	.word	0xffffffff


	//   ....[2]....
        /*00ec*/ 	.word	0xffffffff


	//----- nvinfo : EIATTR_COOP_GROUP_INSTR_OFFSETS
	.align		4
.L_230:
        /*00f0*/ 	.byte	0x04, 0x28
        /*00f2*/ 	.short	(.L_232 - .L_231)


	//   ....[0]....
.L_231:
        /*00f4*/ 	.word	0x00000700


	//   ....[1]....
        /*00f8*/ 	.word	0x00000730


	//   ....[2]....
        /*00fc*/ 	.word	0x00000750


	//----- nvinfo : EIATTR_VRC_CTA_INIT_COUNT
	.align		4
.L_232:
        /*0100*/ 	.byte	0x02, 0x4a
	.zero		1
	.zero		1


	//----- nvinfo : EIATTR_EXIT_INSTR_OFFSETS
	.align		4
        /*0104*/ 	.byte	0x04, 0x1c
        /*0106*/ 	.short	(.L_234 - .L_233)


	//   ....[0]....
.L_233:
        /*0108*/ 	.word	0x00000030


	//   ....[1]....
        /*010c*/ 	.word	0x00000080


	//   ....[2]....
        /*0110*/ 	.word	0x00000770


	//   ....[3]....
        /*0114*/ 	.word	0x00000df0


	//----- nvinfo : EIATTR_REQNTID
	.align		4
.L_234:
        /*0118*/ 	.byte	0x04, 0x10
        /*011a*/ 	.short	(.L_236 - .L_235)
.L_235:
        /*011c*/ 	.word	0x00000008
        /*0120*/ 	.word	0x00000010
        /*0124*/ 	.word	0x00000001


	//----- nvinfo : EIATTR_CRS_STACK_SIZE
	.align		4
.L_236:
        /*0128*/ 	.byte	0x04, 0x1e
        /*012a*/ 	.short	(.L_238 - .L_237)
.L_237:
        /*012c*/ 	.word	0x00000000


	//----- nvinfo : EIATTR_CBANK_PARAM_SIZE
	.align		4
.L_238:
        /*0130*/ 	.byte	0x03, 0x19
        /*0132*/ 	.short	0x00b8


	//----- nvinfo : EIATTR_PARAM_CBANK
	.align		4
        /*0134*/ 	.byte	0x04, 0x0a
        /*0136*/ 	.short	(.L_240 - .L_239)
	.align		4
.L_239:
        /*0138*/ 	.word	index@(.nv.constant0.kernel_cutlass_sum_OdO_cudnnsdpabwdfmha_backward_sm100_2kernelBlackwellFusedMultiHeadAttentionBackward_object_at__tensorptrbf16gmemalign64o409625620481256div64_tensorptrbf16gmemalign64o40_0)
        /*013c*/ 	.short	0x0380
        /*013e*/ 	.short	0x00b8


	//----- nvinfo : EIATTR_SW_WAR
	.align		4
.L_240:
        /*0140*/ 	.byte	0x04, 0x36
        /*0142*/ 	.short	(.L_242 - .L_241)
.L_241:
        /*0144*/ 	.word	0x00000008
.L_242:


//--------------------- .nv.callgraph             --------------------------
	.section	.nv.callgraph,"",@"SHT_CUDA_CALLGRAPH"
	.align	4
	.sectionentsize	8
	.align		4
        /*0000*/ 	.word	0x00000000
	.align		4
        /*0004*/ 	.word	0xffffffff
	.align		4
        /*0008*/ 	.word	0x00000000
	.align		4
        /*000c*/ 	.word	0xfffffffe
	.align		4
        /*0010*/ 	.word	0x00000000
	.align		4
        /*0014*/ 	.word	0xfffffffd
	.align		4
        /*0018*/ 	.word	0x00000000
	.align		4
        /*001c*/ 	.word	0xfffffffc


//--------------------- .text.kernel_cutlass_dkdv_bwd_cudnnsdpabwdfmha_dkdv_d256_sm100BlackwellFusedAttentionDKDVKernel_object_at__TiledMMA_ThrLayoutVMNK21111000_PermutationMNK____MMAAtom_ThrID21_ShapeMNK2566416_TVLay_2 --------------------------
	.section	.text.kernel_cutlass_dkdv_bwd_cudnnsdpabwdfmha_dkdv_d256_sm100BlackwellFusedAttentionDKDVKernel_object_at__TiledMMA_ThrLayoutVMNK21111000_PermutationMNK____MMAAtom_ThrID21_ShapeMNK2566416_TVLay_2,"ax",@progbits
	.align	128
        .global         kernel_cutlass_dkdv_bwd_cudnnsdpabwdfmha_dkdv_d256_sm100BlackwellFusedAttentionDKDVKernel_object_at__TiledMMA_ThrLayoutVMNK21111000_PermutationMNK____MMAAtom_ThrID21_ShapeMNK2566416_TVLay_2
        .type           kernel_cutlass_dkdv_bwd_cudnnsdpabwdfmha_dkdv_d256_sm100BlackwellFusedAttentionDKDVKernel_object_at__TiledMMA_ThrLayoutVMNK21111000_PermutationMNK____MMAAtom_ThrID21_ShapeMNK2566416_TVLay_2,@function
        .size           kernel_cutlass_dkdv_bwd_cudnnsdpabwdfmha_dkdv_d256_sm100BlackwellFusedAttentionDKDVKernel_object_at__TiledMMA_ThrLayoutVMNK21111000_PermutationMNK____MMAAtom_ThrID21_ShapeMNK2566416_TVLay_2,(.L_x_545 - kernel_cutlass_dkdv_bwd_cudnnsdpabwdfmha_dkdv_d256_sm100BlackwellFusedAttentionDKDVKernel_object_at__TiledMMA_ThrLayoutVMNK21111000_PermutationMNK____MMAAtom_ThrID21_ShapeMNK2566416_TVLay_2)
        .other          kernel_cutlass_dkdv_bwd_cudnnsdpabwdfmha_dkdv_d256_sm100BlackwellFusedAttentionDKDVKernel_object_at__TiledMMA_ThrLayoutVMNK21111000_PermutationMNK____MMAAtom_ThrID21_ShapeMNK2566416_TVLay_2,@"STO_CUDA_ENTRY STV_DEFAULT"
kernel_cutlass_dkdv_bwd_cudnnsdpabwdfmha_dkdv_d256_sm100BlackwellFusedAttentionDKDVKernel_object_at__TiledMMA_ThrLayoutVMNK21111000_PermutationMNK____MMAAtom_ThrID21_ShapeMNK2566416_TVLay_2:
.text.kernel_cutlass_dkdv_bwd_cudnnsdpabwdfmha_dkdv_d256_sm100BlackwellFusedAttentionDKDVKernel_object_at__TiledMMA_ThrLayoutVMNK21111000_PermutationMNK____MMAAtom_ThrID21_ShapeMNK2566416_TVLay_2:
[----:B------:R-:W0:Y:S08]  /*0000*/  LDC R1, c[0x0][0x37c] ;  /* 0x0000df00ff017b82 */ /* 0x000e300000000800 */
[----:B------:R-:W1:Y:S01]  /*0010*/  LDC.U8 R4, c[0x0][0x38b] ;  /* 0x0000e2c0ff047b82 */ /* 0x000e620000000000 */
[----:B------:R-:W2:Y:S01]  /*0020*/  S2R R23, SR_TID.X ;  /* 0x0000000000177919 */ /* 0x000ea20000002100 */
[----:B------:R-:W-:Y:S01]  /*0030*/  LOP3.LUT R0, R0, 0xfffffffb, RZ, 0xc0, !PT ;  /* 0xfffffffb00007812 */ /* 0x000fe200078ec0ff */
[----:B0-----:R-:W-:Y:S01]  /*0040*/  VIADD R1, R1, 0xfffffe70 ;  /* 0xfffffe7001017836 */ /* 0x001fe20000000000 */
[----:B------:R-:W0:Y:S04]  /*0050*/  S2R R107, SR_CTAID.X ;  /* 0x00000000006b7919 */ /* 0x000e280000002500 */
[----:B------:R-:W3:Y:S08]  /*0060*/  LDC.U8 R3, c[0x0][0x38a] ;  /* 0x0000e280ff037b82 */ /* 0x000ef00000000000 */
[----:B------:R-:W4:Y:S01]  /*0070*/  LDC.U8 R6, c[0x0][0x388] ;  /* 0x0000e200ff067b82 */ /* 0x000f220000000000 */
[----:B-1----:R-:W-:-:S07]  /*0080*/  LOP3.LUT R12, R4, 0x1, RZ, 0xc0, !PT ;  /* 0x00000001040c7812 */ /* 0x002fce00078ec0ff */
[----:B------:R-:W1:Y:S01]  /*0090*/  LDC.U8 R2, c[0x0][0x386] ;  /* 0x0000e180ff027b82 */ /* 0x000e620000000000 */
[----:B------:R-:W-:Y:S02]  /*00a0*/  ISETP.NE.U32.AND P2, PT, R12, 0x1, PT ;  /* 0x000000010c00780c */ /* 0x000fe40003f45070 */
[----:B---3--:R-:W-:-:S05]  /*00b0*/  LOP3.LUT R11, R3, 0x1, RZ, 0xc0, !PT ;  /* 0x00000001030b7812 */ /* 0x008fca00078ec0ff */
[----:B------:R-:W3:Y:S01]  /*00c0*/  LDC.U8 R7, c[0x0][0x385] ;  /* 0x0000e140ff077b82 */ /* 0x000ee20000000000 */
[----:B--2---:R-:W-:Y:S02]  /*00d0*/  SHF.R.U32.HI R15, RZ, 0x5, R23 ;  /* 0x00000005ff0f7819 */ /* 0x004fe40000011617 */
[----:B------:R-:W-:-:S03]  /*00e0*/  ISETP.NE.U32.AND P1, PT, R11, 0x1, PT ;  /* 0x000000010b00780c */ /* 0x000fc60003f25070 */
[----:B------:R2:W-:Y:S01]  /*00f0*/  STL [R1+0x110], R15 ;  /* 0x0001100f01007387 */ /* 0x0005e20000100800 */
[----:B----4-:R-:W-:Y:S01]  /*0100*/  LOP3.LUT R65, R6, 0x1, RZ, 0xc0, !PT ;  /* 0x0000000106417812 */ /* 0x010fe200078ec0ff */
[----:B------:R-:W4:Y:S01]  /*0110*/  LDC.U8 R8, c[0x0][0x384] ;  /* 0x0000e100ff087b82 */ /* 0x000f220000000000 */
[----:B------:R-:W-:-:S04]  /*0120*/  @P2 LOP3.LUT R0, R0, 0x4, RZ, 0xfc, !PT ;  /* 0x0000000400002812 */ /* 0x000fc800078efcff */
[----:B------:R-:W-:-:S03]  /*0130*/  LOP3.LUT R0, R0, 0xfffffffd, RZ, 0xc0, !PT ;  /* 0xfffffffd00007812 */ /* 0x000fc600078ec0ff */
[----:B------:R-:W5:Y:S01]  /*0140*/  LDC.U8 R5, c[0x0][0x387] ;  /* 0x0000e1c0ff057b82 */ /* 0x000f620000000000 */
[----:B------:R-:W-:Y:S02]  /*0150*/  @P1 LOP3.LUT R0, R0, 0x2, RZ, 0xfc, !PT ;  /* 0x0000000200001812 */ /* 0x000fe400078efcff */
[----:B------:R-:W-:Y:S02]  /*0160*/  ISETP.NE.U32.AND P1, PT, R65, 0x1, PT ;  /* 0x000000014100780c */ /* 0x000fe40003f25070 */
[----:B-1----:R-:W-:Y:S02]  /*0170*/  LOP3.LUT R2, R2, 0x1, RZ, 0xc0, !PT ;  /* 0x0000000102027812 */ /* 0x002fe400078ec0ff */
[----:B------:R-:W-:Y:S01]  /*0180*/  LOP3.LUT R0, R0, 0xfffffffe, RZ, 0xc0, !PT ;  /* 0xfffffffe00007812 */ /* 0x000fe200078ec0ff */
[----:B------:R-:W1:Y:S01]  /*0190*/  LDC.U8 R9, c[0x0][0x382] ;  /* 0x0000e080ff097b82 */ /* 0x000e620000000000 */
[----:B------:R-:W-:Y:S02]  /*01a0*/  ISETP.EQ.U32.AND P0, PT, R2, 0x1, PT ;  /* 0x000000010200780c */ /* 0x000fe40003f02070 */
[----:B---3--:R-:W-:-:S04]  /*01b0*/  LOP3.LUT R3, R7, 0x1, RZ, 0xc0, !PT ;  /* 0x0000000107037812 */ /* 0x008fc800078ec0ff */
[----:B------:R-:W-:Y:S01]  /*01c0*/  ISETP.NE.U32.AND P4, PT, R3, 0x1, PT ;  /* 0x000000010300780c */ /* 0x000fe20003f85070 */
[----:B------:R-:W3:Y:S01]  /*01d0*/  LDC.U8 R10, c[0x0][0x381] ;  /* 0x0000e040ff0a7b82 */ /* 0x000ee20000000000 */
[----:B------:R-:W-:Y:S02]  /*01e0*/  @P1 LOP3.LUT R0, R0, 0x1, RZ, 0xfc, !PT ;  /* 0x0000000100001812 */ /* 0x000fe400078efcff */
[----:B------:R-:W-:Y:S02]  /*01f0*/  ISETP.NE.AND P1, PT, R15, 0x9, PT ;  /* 0x000000090f00780c */ /* 0x000fe40003f25270 */
[----:B----4-:R-:W-:Y:S01]  /*0200*/  LOP3.LUT R2, R8, 0x1, RZ, 0xc0, !PT ;  /* 0x0000000108027812 */ /* 0x010fe200078ec0ff */
[----:B------:R-:W-:Y:S02]  /*0210*/  VOTEU.ANY UP1, P0 ;  /* 0x0000000000ff7886 */ /* 0x000fe40000020100 */
[----:B------:R-:W4:Y:S01]  /*0220*/  LDC R12, c[0x0][0x360] ;  /* 0x0000d800ff0c7b82 */ /* 0x000f220000000800 */
[----:B------:R-:W-:-:S02]  /*0230*/  ISETP.NE.U32.AND P5, PT, R2, 0x1, PT ;  /* 0x000000010200780c */ /* 0x000fc40003fa5070 */
[----:B-----5:R-:W-:-:S04]  /*0240*/  LOP3.LUT R4, R5, 0x1, RZ, 0xc0, !PT ;  /* 0x0000000105047812 */ /* 0x020fc800078ec0ff */
[----:B------:R-:W-:Y:S01]  /*0250*/  ISETP.NE.U32.AND P6, PT, R4, 0x1, PT ;  /* 0x000000010400780c */ /* 0x000fe20003fc5070 */
[----:B------:R-:W0:Y:S01]  /*0260*/  S2UR UR60, SR_CTAID.Y ;  /* 0x00000000003c79c3 */ /* 0x000e220000002600 */
[----:B-1----:R-:W-:-:S04]  /*0270*/  LOP3.LUT R3, R9, 0x1, RZ, 0xc0, !PT ;  /* 0x0000000109037812 */ /* 0x002fc800078ec0ff */
[----:B------:R-:W-:Y:S02]  /*0280*/  ISETP.NE.U32.AND P2, PT, R3, 0x1, PT ;  /* 0x000000010300780c */ /* 0x000fe40003f45070 */
[----:B---3--:R-:W-:Y:S01]  /*0290*/  LOP3.LUT R2, R10, 0x1, RZ, 0xc0, !PT ;  /* 0x000000010a027812 */ /* 0x008fe200078ec0ff */
[----:B------:R-:W1:Y:S03]  /*02a0*/  S2UR UR54, SR_CTAID.Z ;  /* 0x00000000003679c3 */ /* 0x000e660000002700 */
[----:B------:R-:W-:Y:S01]  /*02b0*/  ISETP.NE.U32.AND P3, PT, R2, 0x1, PT ;  /* 0x000000010200780c */ /* 0x000fe20003f65070 */
[----:B0-2---:R-:W-:-:S12]  /*02c0*/  @P1 BRA `(.L_x_0) ;  /* 0x0000000000841947 */ /* 0x005fd80003800000 */
[----:B------:R-:W0:Y:S01]  /*02d0*/  LDC.64 R16, c[0x0][0x348] ;  /* 0x0000d200ff107b82 */ /* 0x000e220000000a00 */
[----:B------:R-:W-:Y:S01]  /*02e0*/  UPLOP3.LUT UP0, UPT, UPT, UPT, UPT, 0x40, 0x4 ;  /* 0x000000000004789c */ /* 0x000fe20003f0e870 */
[----:B0-----:R-:W-:-:S04]  /*02f0*/  IADD3 R14, P0, PT, R16, 0x40, RZ ;  /* 0x00000040100e7810 */ /* 0x001fc80007f1e0ff */
[----:B------:R-:W-:Y:S01]  /*0300*/  R2UR UR14, R14 ;  /* 0x000000000e0e72ca */ /* 0x000fe200000e0000 */
[----:B------:R-:W-:Y:S01]  /*0310*/  IMAD.X R13, RZ, RZ, R17, P0 ;  /* 0x000000ffff0d7224 */ /* 0x000fe200000e0611 */
[----:B------:R-:W-:-:S04]  /*0320*/  IADD3 R11, P0, PT, R16, 0x1c0, RZ ;  /* 0x000001c0100b7810 */ /* 0x000fc80007f1e0ff */
[----:B------:R-:W-:Y:S01]  /*0330*/  R2UR UR15, R13 ;  /* 0x000000000d0f72ca */ /* 0x000fe200000e0000 */
[--C-:B------:R-:W-:Y:S01]  /*0340*/  IMAD.X R10, RZ, RZ, R17.reuse, P0 ;  /* 0x000000ffff0a7224 */ /* 0x100fe200000e0611 */
[----:B------:R-:W-:Y:S02]  /*0350*/  IADD3 R9, P0, PT, R16, 0x280, RZ ;  /* 0x0000028010097810 */ /* 0x000fe40007f1e0ff */
[----:B------:R-:W-:Y:S02]  /*0360*/  R2UR UR12, R11 ;  /* 0x000000000b0c72ca */ /* 0x000fe400000e0000 */
[----:B------:R-:W-:Y:S01]  /*0370*/  R2UR UR13, R10 ;  /* 0x000000000a0d72ca */ /* 0x000fe200000e0000 */
[----:B------:R-:W-:Y:S01]  /*0380*/  IMAD.X R8, RZ, RZ, R17, P0 ;  /* 0x000000ffff087224 */ /* 0x000fe200000e0611 */
[----:B------:R-:W-:Y:S02]  /*0390*/  IADD3 R7, P0, PT, R16, 0x100, RZ ;  /* 0x0000010010077810 */ /* 0x000fe40007f1e0ff */
[----:B------:R-:W-:-:S02]  /*03a0*/  R2UR UR10, R9 ;  /* 0x00000000090a72ca */ /* 0x000fc400000e0000 */
[----:B------:R-:W-:Y:S01]  /*03b0*/  R2UR UR11, R8 ;  /* 0x00000000080b72ca */ /* 0x000fe200000e0000 */
[--C-:B------:R-:W-:Y:S01]  /*03c0*/  IMAD.X R6, RZ, RZ, R17.reuse, P0 ;  /* 0x000000ffff067224 */ /* 0x100fe200000e0611 */
[C---:B------:R-:W-:Y:S01]  /*03d0*/  IADD3 R5, P0, PT, R16.reuse, 0x340, RZ ;  /* 0x0000034010057810 */ /* 0x040fe20007f1e0ff */
[----:B------:R0:W-:Y:S04]  /*03e0*/  UTMACCTL.PF [UR14] ;  /* 0x000000000e0079b9 */ /* 0x0001e80008040000 */
[--C-:B------:R-:W-:Y:S01]  /*03f0*/  IMAD.X R4, RZ, RZ, R17.reuse, P0 ;  /* 0x000000ffff047224 */ /* 0x100fe200000e0611 */
[----:B------:R-:W-:Y:S01]  /*0400*/  IADD3 R3, P0, PT, R16, 0x400, RZ ;  /* 0x0000040010037810 */ /* 0x000fe20007f1e0ff */
[----:B------:R0:W-:Y:S04]  /*0410*/  UTMACCTL.PF [UR12] ;  /* 0x000000000c0079b9 */ /* 0x0001e80008040000 */
[----:B------:R-:W-:Y:S01]  /*0420*/  IMAD.X R2, RZ, RZ, R17, P0 ;  /* 0x000000ffff027224 */ /* 0x000fe200000e0611 */
[----:B------:R-:W-:Y:S01]  /*0430*/  R2UR UR8, R7 ;  /* 0x00000000070872ca */ /* 0x000fe200000e0000 */
[----:B------:R0:W-:Y:S01]  /*0440*/  UTMACCTL.PF [UR10] ;  /* 0x000000000a0079b9 */ /* 0x0001e20008040000 */
[----:B------:R-:W-:-:S02]  /*0450*/  R2UR UR9, R6 ;  /* 0x00000000060972ca */ /* 0x000fc400000e0000 */
[----:B------:R-:W-:Y:S02]  /*0460*/  R2UR UR6, R5 ;  /* 0x00000000050672ca */ /* 0x000fe400000e0000 */
[----:B------:R-:W-:Y:S02]  /*0470*/  R2UR UR7, R4 ;  /* 0x00000000040772ca */ /* 0x000fe400000e0000 */
[----:B------:R-:W-:Y:S02]  /*0480*/  R2UR UR4, R3 ;  /* 0x00000000030472ca */ /* 0x000fe400000e0000 */
[----:B------:R-:W-:-:S05]  /*0490*/  R2UR UR5, R2 ;  /* 0x00000000020572ca */ /* 0x000fca00000e0000 */
[----:B------:R0:W-:Y:S04]  /*04a0*/  UTMACCTL.PF [UR8] ;  /* 0x00000000080079b9 */ /* 0x0001e80008040000 */
[----:B------:R0:W-:Y:S04]  /*04b0*/  UTMACCTL.PF [UR6] ;  /* 0x00000000060079b9 */ /* 0x0001e80008040000 */
[----:B------:R0:W-:Y:S02]  /*04c0*/  UTMACCTL.PF [UR4] ;  /* 0x00000000040079b9 */ /* 0x0001e40008040000 */
[----:B0-----:R-:W-:Y:S05]  /*04d0*/  BRA `(.L_x_1) ;  /* 0x0000000000407947 */ /* 0x001fea0003800000 */
.L_x_0:
[----:B------:R-:W-:Y:S01]  /*04e0*/  ISETP.NE.AND P0, PT, R15, RZ, PT ;  /* 0x000000ff0f00720c */ /* 0x000fe20003f05270 */
[----:B------:R-:W-:-:S12]  /*04f0*/  UPLOP3.LUT UP0, UPT, UPT, UPT, UPT, 0x40, 0x4 ;  /* 0x000000000004789c */ /* 0x000fd80003f0e870 */
[----:B------:R-:W-:Y:S05]  /*0500*/  @P0 BRA `(.L_x_1) ;  /* 0x0000000000340947 */ /* 0x000fea0003800000 */
[----:B------:R-:W0:Y:S01]  /*0510*/  S2UR UR5, SR_CgaCtaId ;  /* 0x00000000000579c3 */ /* 0x000e220000008800 */
[----:B------:R-:W-:Y:S01]  /*0520*/  MOV R2, 0x400 ;  /* 0x0000040000027802 */ /* 0x000fe20000000f00 */
[----:B------:R-:W-:Y:S01]  /*0530*/  UMOV UR4, 0x1 ;  /* 0x0000000100047882 */ /* 0x000fe20000000000 */
[----:B------:R-:W-:Y:S02]  /*0540*/  UPLOP3.LUT UP0, UPT, UPT, UPT, UPT, 0x80, 0x8 ;  /* 0x000000000008789c */ /* 0x000fe40003f0f070 */
[----:B------:R-:W-:-:S04]  /*0550*/  UIADD3 UR8, UPT, UPT, -UR4, 0x100000, URZ ;  /* 0x0010000004087890 */ /* 0x000fc8000fffe1ff */
[----:B------:R-:W-:Y:S02]  /*0560*/  USHF.L.U32 UR9, UR8, 0xb, URZ ;  /* 0x0000000b08097899 */ /* 0x000fe400080006ff */
[----:B------:R-:W-:Y:S01]  /*0570*/  USHF.L.U32 UR8, UR8, 0x1, URZ ;  /* 0x0000000108087899 */ /* 0x000fe200080006ff */
[----:B------:R-:W-:-:S13]  /*0580*/  R2UR UR6, R2 ;  /* 0x00000000020672ca */ /* 0x000fda00000e0000 */
[----:B0-----:R-:W-:Y:S01]  /*0590*/  ULEA UR5, UR5, UR6, 0x18 ;  /* 0x0000000605057291 */ /* 0x001fe2000f8ec0ff */
[----:B------:R-:W0:Y:S11]  /*05a0*/  FENCE.VIEW.ASYNC.S ;  /* 0x00000000000073c6 */ /* 0x000e360000000000 */
[----:B0-----:R0:W2:Y:S01]  /*05b0*/  SYNCS.EXCH.64 URZ, [UR5], UR8 ;  /* 0x0000000805ff75b2 */ /* 0x0010a20008000100 */
[----:B------:R0:W3:Y:S01]  /*05c0*/  SYNCS.EXCH.64 URZ, [UR5+0x8], UR8 ;  /* 0x0000080805ff75b2 */ /* 0x0000e20008000100 */
[----:B------:R-:W-:Y:S01]  /*05d0*/  NOP ;  /* 0x0000000000007918 */ /* 0x000fe20000000000 */
.L_x_1:
[----:B------:R-:W-:Y:S01]  /*05e0*/  PLOP3.LUT P0, PT, PT, PT, UP0, 0x80, 0x8 ;  /* 0x000000000008781c */ /* 0x000fe20003f0f008 */
[----:B------:R-:W5:Y:S01]  /*05f0*/  S2R R16, SR_CgaCtaId ;  /* 0x0000000000107919 */ /* 0x000f620000008800 */
[----:B------:R-:W0:Y:S01]  /*0600*/  S2UR UR6, SR_CgaCtaId ;  /* 0x00000000000679c3 */ /* 0x000e220000008800 */
[----:B------:R-:W-:Y:S01]  /*0610*/  UMOV UR16, 0x20 ;  /* 0x0000002000107882 */ /* 0x000fe20000000000 */
[----:B------:R-:W-:Y:S01]  /*0620*/  UMOV UR14, 0x100 ;  /* 0x00000100000e7882 */ /* 0x000fe20000000000 */
[----:B------:R-:W-:Y:S01]  /*0630*/  UMOV UR12, 0x1 ;  /* 0x00000001000c7882 */ /* 0x000fe20000000000 */
[----:B------:R-:W-:Y:S01]  /*0640*/  UMOV UR18, 0x200 ;  /* 0x0000020000127882 */ /* 0x000fe20000000000 */
[----:B------:R-:W-:-:S04]  /*0650*/  @UP0 UIADD3 UR16, UPT, UPT, -UR16, 0x100000, URZ ;  /* 0x0010000010100890 */ /* 0x000fc8000fffe1ff */
[----:B------:R-:W-:Y:S02]  /*0660*/  @UP0 USHF.L.U32 UR17, UR16, 0xb, URZ ;  /* 0x0000000b10110899 */ /* 0x000fe400080006ff */
[----:B------:R-:W-:Y:S02]  /*0670*/  @UP0 USHF.L.U32 UR16, UR16, 0x1, URZ ;  /* 0x0000000110100899 */ /* 0x000fe400080006ff */
[----:B------:R-:W-:-:S04]  /*0680*/  @UP0 UIADD3 UR14, UPT, UPT, -UR14, 0x100000, URZ ;  /* 0x001000000e0e0890 */ /* 0x000fc8000fffe1ff */
[----:B------:R-:W-:Y:S02]  /*0690*/  @UP0 USHF.L.U32 UR15, UR14, 0xb, URZ ;  /* 0x0000000b0e0f0899 */ /* 0x000fe400080006ff */
[----:B------:R-:W-:Y:S02]  /*06a0*/  @UP0 USHF.L.U32 UR14, UR14, 0x1, URZ ;  /* 0x000000010e0e0899 */ /* 0x000fe400080006ff */
[----:B------:R-:W-:-:S04]  /*06b0*/  @UP0 UIADD3 UR12, UPT, UPT, -UR12, 0x100000, URZ ;  /* 0x001000000c0c0890 */ /* 0x000fc8000fffe1ff */
[----:B------:R-:W-:Y:S02]  /*06c0*/  @UP0 USHF.L.U32 UR13, UR12, 0xb, URZ ;  /* 0x0000000b0c0d0899 */ /* 0x000fe400080006ff */
[----:B------:R-:W-:Y:S01]  /*06d0*/  @UP0 USHF.L.U32 UR12, UR12, 0x1, URZ ;  /* 0x000000010c0c0899 */ /* 0x000fe200080006ff */
[----:B------:R-:W-:Y:S02]  /*06e0*/  @P0 MOV R3, 0x400 ;  /* 0x0000040000030802 */ /* 0x000fe40000000f00 */
[----:B------:R-:W-:Y:S02]  /*06f0*/  @P0 MOV R2, 0x400 ;  /* 0x0000040000020802 */ /* 0x000fe40000000f00 */
[----:B------:R-:W-:Y:S01]  /*0700*/  PLOP3.LUT P0, PT, PT, PT, UP0, 0x80, 0x8 ;  /* 0x000000000008781c */ /* 0x000fe20003f0f008 */
[----:B------:R-:W-:-:S04]  /*0710*/  @UP0 UIADD3 UR18, UPT, UPT, -UR18, 0x100000, URZ ;  /* 0x0010000012120890 */ /* 0x000fc8000fffe1ff */
[----:B------:R-:W-:Y:S02]  /*0720*/  @UP0 USHF.L.U32 UR19, UR18, 0xb, URZ ;  /* 0x0000000b12130899 */ /* 0x000fe400080006ff */
[----:B------:R-:W-:-:S06]  /*0730*/  @UP0 USHF.L.U32 UR18, UR18, 0x1, URZ ;  /* 0x0000000112120899 */ /* 0x000fcc00080006ff */
[----:B------:R-:W-:Y:S02]  /*0740*/  @P0 R2UR UR10, R3 ;  /* 0x00000000030a02ca */ /* 0x000fe400000e0000 */
[----:B------:R-:W-:-:S11]  /*0750*/  PLOP3.LUT P0, PT, PT, PT, UP0, 0x80, 0x8 ;  /* 0x000000000008781c */ /* 0x000fd60003f0f008 */
[----:B0-----:R-:W-:Y:S02]  /*0760*/  @UP0 ULEA UR10, UR6, UR10, 0x18 ;  /* 0x0000000a060a0291 */ /* 0x001fe4000f8ec0ff */
[----:B------:R-:W-:Y:S02]  /*0770*/  @P0 R2UR UR9, R2 ;  /* 0x00000000020902ca */ /* 0x000fe400000e0000 */
[----:B-----5:R-:W-:-:S04]  /*0780*/  LEA.HI R2, R16, R16, RZ, 0x1 ;  /* 0x0000001010027211 */ /* 0x020fc800078f08ff */
[----:B------:R-:W-:Y:S02]  /*0790*/  LOP3.LUT R15, R2, 0xfffffffe, RZ, 0xc0, !PT ;  /* 0xfffffffe020f7812 */ /* 0x000fe400078ec0ff */
[----:B------:R-:W-:Y:S02]  /*07a0*/  SHF.R.U32.HI R2, RZ, 0x1, R2 ;  /* 0x00000001ff027819 */ /* 0x000fe40000011602 */
[----:B------:R-:W-:-:S03]  /*07b0*/  ISETP.NE.AND P0, PT, R16, R15, PT ;  /* 0x0000000f1000720c */ /* 0x000fc60003f05270 */
[----:B------:R-:W-:Y:S01]  /*07c0*/  VIADD R11, R2, 0xffffffff ;  /* 0xffffffff020b7836 */ /* 0x000fe20000000000 */
[----:B------:R-:W-:Y:S01]  /*07d0*/  ISETP.LT.AND P0, PT, R16, RZ, P0 ;  /* 0x000000ff1000720c */ /* 0x000fe20000701270 */
[----:B------:R-:W-:-:S12]  /*07e0*/  @UP0 ULEA UR9, UR6, UR9, 0x18 ;  /* 0x0000000906090291 */ /* 0x000fd8000f8ec0ff */
[----:B------:R-:W-:Y:S01]  /*07f0*/  @!P0 IMAD.MOV R11, RZ, RZ, R2 ;  /* 0x000000ffff0b8224 */ /* 0x000fe200078e0202 */
[----:B------:R-:W-:-:S04]  /*0800*/  MOV R2, 0x400 ;  /* 0x0000040000027802 */ /* 0x000fc80000000f00 */
[----:B------:R-:W-:-:S13]  /*0810*/  R2UR UR4, R2 ;  /* 0x00000000020472ca */ /* 0x000fda00000e0000 */
[----:B------:R-:W-:-:S06]  /*0820*/  ULEA UR4, UR6, UR4, 0x18 ;  /* 0x0000000406047291 */ /* 0x000fcc000f8ec0ff */
[----:B------:R-:W-:-:S04]  /*0830*/  IMAD.U32 R5, RZ, RZ, UR4 ;  /* 0x00000004ff057e24 */ /* 0x000fc8000f8e00ff */
[C---:B------:R-:W-:Y:S02]  /*0840*/  VIADD R4, R5.reuse, 0x180 ;  /* 0x0000018005047836 */ /* 0x040fe40000000000 */
[C---:B------:R-:W-:Y:S02]  /*0850*/  VIADD R3, R5.reuse, 0x20180 ;  /* 0x0002018005037836 */ /* 0x040fe40000000000 */
[C---:B------:R-:W-:Y:S01]  /*0860*/  VIADD R2, R5.reuse, 0x10180 ;  /* 0x0001018005027836 */ /* 0x040fe20000000000 */
[----:B------:R-:W-:Y:S01]  /*0870*/  SHF.R.U32.HI R10, RZ, 0x4, R4 ;  /* 0x00000004ff0a7819 */ /* 0x000fe20000011604 */
[C---:B------:R-:W-:Y:S01]  /*0880*/  VIADD R6, R5.reuse, 0x28180 ;  /* 0x0002818005067836 */ /* 0x040fe20000000000 */
[----:B------:R-:W-:Y:S01]  /*0890*/  SHF.R.U32.HI R8, RZ, 0x4, R3 ;  /* 0x00000004ff087819 */ /* 0x000fe20000011603 */
[C---:B------:R-:W-:Y:S01]  /*08a0*/  VIADD R7, R5.reuse, 0x34180 ;  /* 0x0003418005077836 */ /* 0x040fe20000000000 */
[----:B------:R-:W-:Y:S01]  /*08b0*/  SHF.R.U32.HI R4, RZ, 0x4, R2 ;  /* 0x00000004ff047819 */ /* 0x000fe20000011602 */
[----:B------:R-:W-:Y:S01]  /*08c0*/  VIADD R9, R5, 0x24180 ;  /* 0x0002418005097836 */ /* 0x000fe20000000000 */
[----:B------:R-:W-:-:S02]  /*08d0*/  SHF.R.U32.HI R3, RZ, 0x4, R6 ;  /* 0x00000004ff037819 */ /* 0x000fc40000011606 */
[----:B------:R-:W-:Y:S02]  /*08e0*/  SHF.R.U32.HI R2, RZ, 0x4, R7 ;  /* 0x00000004ff027819 */ /* 0x000fe40000011607 */
[----:B------:R-:W-:Y:S02]  /*08f0*/  SHF.R.U32.HI R6, RZ, 0x4, R9 ;  /* 0x00000004ff067819 */ /* 0x000fe40000011609 */
[----:B------:R-:W-:Y:S02]  /*0900*/  LOP3.LUT R7, R4, 0x3fd8, RZ, 0xc0, !PT ;  /* 0x00003fd804077812 */ /* 0x000fe400078ec0ff */
[----:B------:R-:W-:Y:S02]  /*0910*/  LOP3.LUT R4, R3, 0x3fd8, RZ, 0xc0, !PT ;  /* 0x00003fd803047812 */ /* 0x000fe400078ec0ff */
[----:B------:R-:W-:Y:S02]  /*0920*/  LOP3.LUT R3, R2, 0x3fd8, RZ, 0xc0, !PT ;  /* 0x00003fd802037812 */ /* 0x000fe400078ec0ff */
[----:B------:R-:W-:-:S02]  /*0930*/  LOP3.LUT R2, R6, 0x3fd8, RZ, 0xc0, !PT ;  /* 0x00003fd806027812 */ /* 0x000fc400078ec0ff */
[----:B------:R-:W-:Y:S02]  /*0940*/  LOP3.LUT R18, R3, 0x10000, RZ, 0xfc, !PT ;  /* 0x0001000003127812 */ /* 0x000fe400078efcff */
[----:B------:R-:W-:Y:S02]  /*0950*/  LOP3.LUT R17, R2, 0x2000000, RZ, 0xfc, !PT ;  /* 0x0200000002117812 */ /* 0x000fe400078efcff */
[----:B------:R-:W-:Y:S01]  /*0960*/  LOP3.LUT R9, R10, 0x3fd8, RZ, 0xc0, !PT ;  /* 0x00003fd80a097812 */ /* 0x000fe200078ec0ff */
[----:B------:R0:W-:Y:S01]  /*0970*/  STL [R1+0xa8], R18 ;  /* 0x0000a81201007387 */ /* 0x0001e20000100800 */
[----:B------:R-:W-:Y:S02]  /*0980*/  LOP3.LUT R8, R8, 0x3fd8, RZ, 0xc0, !PT ;  /* 0x00003fd808087812 */ /* 0x000fe400078ec0ff */
[----:B------:R-:W-:Y:S01]  /*0990*/  LOP3.LUT R9, R9, 0x10000, RZ, 0xfc, !PT ;  /* 0x0001000009097812 */ /* 0x000fe200078efcff */
[----:B------:R0:W-:Y:S01]  /*09a0*/  STL [R1+0xa4], R17 ;  /* 0x0000a41101007387 */ /* 0x0001e20000100800 */
[----:B------:R-:W-:-:S02]  /*09b0*/  LOP3.LUT R14, R8, 0x10000, RZ, 0xfc, !PT ;  /* 0x00010000080e7812 */ /* 0x000fc400078efcff */
[----:B------:R-:W-:Y:S02]  /*09c0*/  LOP3.LUT R10, R7, 0x10000, RZ, 0xfc, !PT ;  /* 0x00010000070a7812 */ /* 0x000fe400078efcff */
[----:B------:R-:W-:Y:S02]  /*09d0*/  LOP3.LUT R13, R4, 0x10000, RZ, 0xfc, !PT ;  /* 0x00010000040d7812 */ /* 0x000fe400078efcff */
[----:B------:R-:W-:Y:S02]  /*09e0*/  R2UR UR70, R9 ;  /* 0x00000000094672ca */ /* 0x000fe400000e0000 */
[----:B------:R-:W-:Y:S02]  /*09f0*/  R2UR UR68, R14 ;  /* 0x000000000e4472ca */ /* 0x000fe400000e0000 */
[----:B------:R-:W-:Y:S02]  /*0a00*/  R2UR UR66, R10 ;  /* 0x000000000a4272ca */ /* 0x000fe400000e0000 */
[----:B------:R-:W-:-:S02]  /*0a10*/  R2UR UR64, R13 ;  /* 0x000000000d4072ca */ /* 0x000fc400000e0000 */
[----:B------:R-:W-:Y:S02]  /*0a20*/  R2UR UR62, R18 ;  /* 0x00000000123e72ca */ /* 0x000fe400000e0000 */
[----:B------:R-:W-:Y:S01]  /*0a30*/  R2UR UR58, R17 ;  /* 0x00000000113a72ca */ /* 0x000fe200000e0000 */
[----:B------:R-:W-:-:S14]  /*0a40*/  BRA.U !UP0, `(.L_x_2) ;  /* 0x0000000108787547 */ /* 0x000fdc000b800000 */
[----:B------:R-:W5:Y:S01]  /*0a50*/  S2UR UR7, SR_CgaCtaId ;  /* 0x00000000000779c3 */ /* 0x000f620000008800 */
[----:B------:R-:W-:Y:S01]  /*0a60*/  MOV R2, 0x400 ;  /* 0x0000040000027802 */ /* 0x000fe20000000f00 */
[----:B------:R-:W-:Y:S02]  /*0a70*/  UMOV UR5, 0x1 ;  /* 0x0000000100057882 */ /* 0x000fe40000000000 */
[----:B------:R-:W-:-:S04]  /*0a80*/  UIADD3 UR20, UPT, UPT, -UR5, 0x100000, URZ ;  /* 0x0010000005147890 */ /* 0x000fc8000fffe1ff */
[----:B------:R-:W-:Y:S02]  /*0a90*/  USHF.L.U32 UR21, UR20, 0xb, URZ ;  /* 0x0000000b14157899 */ /* 0x000fe400080006ff */
[----:B------:R-:W-:Y:S01]  /*0aa0*/  USHF.L.U32 UR20, UR20, 0x1, URZ ;  /* 0x0000000114147899 */ /* 0x000fe200080006ff */
[----:B------:R-:W-:Y:S01]  /*0ab0*/  R2UR UR8, R2 ;  /* 0x00000000020872ca */ /* 0x000fe200000e0000 */
[----:B------:R-:W-:Y:S02]  /*0ac0*/  UMOV UR5, 0x100 ;  /* 0x0000010000057882 */ /* 0x000fe40000000000 */
[----:B------:R-:W-:-:S04]  /*0ad0*/  UIADD3 UR24, UPT, UPT, -UR5, 0x100000, URZ ;  /* 0x0010000005187890 */ /* 0x000fc8000fffe1ff */
[----:B------:R-:W-:Y:S02]  /*0ae0*/  USHF.L.U32 UR25, UR24, 0xb, URZ ;  /* 0x0000000b18197899 */ /* 0x000fe400080006ff */
[----:B------:R-:W-:-:S04]  /*0af0*/  USHF.L.U32 UR24, UR24, 0x1, URZ ;  /* 0x0000000118187899 */ /* 0x000fc800080006ff */
[----:B-----5:R-:W-:-:S03]  /*0b00*/  ULEA UR8, UR7, UR8, 0x18 ;  /* 0x0000000807087291 */ /* 0x020fc6000f8ec0ff */
[----:B------:R-:W-:Y:S02]  /*0b10*/  UMOV UR7, 0x20 ;  /* 0x0000002000077882 */ /* 0x000fe40000000000 */
[----:B------:R-:W-:-:S04]  /*0b20*/  UIADD3 UR22, UPT, UPT, -UR7, 0x100000, URZ ;  /* 0x0010000007167890 */ /* 0x000fc8000fffe1ff */
[----:B------:R-:W-:Y:S02]  /*0b30*/  USHF.L.U32 UR23, UR22, 0xb, URZ ;  /* 0x0000000b16177899 */ /* 0x000fe400080006ff */
[----:B------:R-:W-:Y:S01]  /*0b40*/  USHF.L.U32 UR22, UR22, 0x1, URZ ;  /* 0x0000000116167899 */ /* 0x000fe200080006ff */
[----:B------:R-:W5:Y:S02]  /*0b50*/  FENCE.VIEW.ASYNC.S ;  /* 0x00000000000073c6 */ /* 0x000f640000000000 */
[----:B-----5:R0:W4:Y:S01]  /*0b60*/  SYNCS.EXCH.64 URZ, [UR8+0x10], UR20 ;  /* 0x0000101408ff75b2 */ /* 0x0201220008000100 */
[----:B------:R0:W3:Y:S01]  /*0b70*/  SYNCS.EXCH.64 URZ, [UR8+0x18], UR20 ;  /* 0x0000181408ff75b2 */ /* 0x0000e20008000100 */
[----:B------:R0:W2:Y:S01]  /*0b80*/  SYNCS.EXCH.64 URZ, [UR8+0x20], UR20 ;  /* 0x0000201408ff75b2 */ /* 0x0000a20008000100 */
[----:B------:R0:W1:Y:S01]  /*0b90*/  SYNCS.EXCH.64 URZ, [UR8+0x28], UR20 ;  /* 0x0000281408ff75b2 */ /* 0x0000620008000100 */
[----:B------:R0:W0:Y:S01]  /*0ba0*/  SYNCS.EXCH.64 URZ, [UR8+0x30], UR20 ;  /* 0x0000301408ff75b2 */ /* 0x0000220008000100 */
[----:B------:R0:W0:Y:S01]  /*0bb0*/  SYNCS.EXCH.64 URZ, [UR8+0x38], UR20 ;  /* 0x0000381408ff75b2 */ /* 0x0000220008000100 */
[----:B------:R0:W0:Y:S01]  /*0bc0*/  SYNCS.EXCH.64 URZ, [UR8+0x40], UR20 ;  /* 0x0000401408ff75b2 */ /* 0x0000220008000100 */
[----:B------:R0:W0:Y:S01]  /*0bd0*/  SYNCS.EXCH.64 URZ, [UR8+0x48], UR20 ;  /* 0x0000481408ff75b2 */ /* 0x0000220008000100 */
[----:B------:R0:W0:Y:S01]  /*0be0*/  SYNCS.EXCH.64 URZ, [UR8+0x50], UR20 ;  /* 0x0000501408ff75b2 */ /* 0x0000220008000100 */
[----:B------:R0:W0:Y:S01]  /*0bf0*/  SYNCS.EXCH.64 URZ, [UR8+0x58], UR20 ;  /* 0x0000581408ff75b2 */ /* 0x0000220008000100 */
[----:B------:R0:W0:Y:S01]  /*0c00*/  SYNCS.EXCH.64 URZ, [UR8+0x60], UR22 ;  /* 0x0000601608ff75b2 */ /* 0x0000220008000100 */
[----:B------:R0:W0:Y:S01]  /*0c10*/  SYNCS.EXCH.64 URZ, [UR8+0x68], UR24 ;  /* 0x0000681808ff75b2 */ /* 0x0000220008000100 */
[----:B------:R-:W-:Y:S01]  /*0c20*/  NOP ;  /* 0x0000000000007918 */ /* 0x000fe20000000000 */
.L_x_2:
[----:B------:R-:W-:Y:S01]  /*0c30*/  NOP ;  /* 0x0000000000007918 */ /* 0x000fe20000000000 */
[----:B01234-:R-:W-:Y:S06]  /*0c40*/  BAR.SYNC.DEFER_BLOCKING 0x0 ;  /* 0x0000000000007b1d */ /* 0x01ffec0000010000 */
[----:B------:R-:W0:Y:S02]  /*0c50*/  FENCE.VIEW.ASYNC.S ;  /* 0x00000000000073c6 */ /* 0x000e240000000000 */
[----:B0-----:R0:W1:Y:S01]  /*0c60*/  @UP0 SYNCS.EXCH.64 URZ, [UR10+0x70], UR16 ;  /* 0x000070100aff05b2 */ /* 0x0010620008000100 */
[----:B------:R0:W1:Y:S01]  /*0c70*/  @UP0 SYNCS.EXCH.64 URZ, [UR10+0x78], UR14 ;  /* 0x0000780e0aff05b2 */ /* 0x0000620008000100 */
[----:B------:R-:W-:Y:S01]  /*0c80*/  NOP ;  /* 0x0000000000007918 */ /* 0x000fe20000000000 */
[----:B-1----:R-:W-:Y:S06]  /*0c90*/  BAR.SYNC.DEFER_BLOCKING 0x0 ;  /* 0x0000000000007b1d */ /* 0x002fec0000010000 */
[----:B------:R0:W1:Y:S01]  /*0ca0*/  @UP0 SYNCS.EXCH.64 URZ, [UR9+0x80], UR12 ;  /* 0x0000800c09ff05b2 */ /* 0x0000620008000100 */
[----:B------:R0:W2:Y:S01]  /*0cb0*/  @UP0 SYNCS.EXCH.64 URZ, [UR9+0x88], UR18 ;  /* 0x0000881209ff05b2 */ /* 0x0000a20008000100 */
[----:B------:R-:W-:Y:S05]  /*0cc0*/  BRA.U !UP0, `(.L_x_3) ;  /* 0x00000001085c7547 */ /* 0x000fea000b800000 */
[----:B------:R-:W-:Y:S01]  /*0cd0*/  MOV R2, 0x400 ;  /* 0x0000040000027802 */ /* 0x000fe20000000f00 */
[----:B------:R-:W-:Y:S01]  /*0ce0*/  UMOV UR7, 0x1 ;  /* 0x0000000100077882 */ /* 0x000fe20000000000 */
[----:B------:R-:W-:Y:S01]  /*0cf0*/  UMOV UR5, 0x200 ;  /* 0x0000020000057882 */ /* 0x000fe20000000000 */
[----:B0-----:R-:W-:-:S04]  /*0d00*/  UIADD3 UR10, UPT, UPT, -UR7, 0x100000, URZ ;  /* 0x00100000070a7890 */ /* 0x001fc8000fffe1ff */
[----:B------:R-:W-:Y:S02]  /*0d10*/  USHF.L.U32 UR11, UR10, 0xb, URZ ;  /* 0x0000000b0a0b7899 */ /* 0x000fe400080006ff */
[----:B------:R-:W-:Y:S01]  /*0d20*/  USHF.L.U32 UR10, UR10, 0x1, URZ ;  /* 0x000000010a0a7899 */ /* 0x000fe200080006ff */
[----:B------:R-:W-:-:S13]  /*0d30*/  R2UR UR8, R2 ;  /* 0x00000000020872ca */ /* 0x000fda00000e0000 */
[----:B------:R-:W-:Y:S02]  /*0d40*/  ULEA UR8, UR6, UR8, 0x18 ;  /* 0x0000000806087291 */ /* 0x000fe4000f8ec0ff */
[----:B------:R-:W-:-:S04]  /*0d50*/  UIADD3 UR6, UPT, UPT, -UR5, 0x100000, URZ ;  /* 0x0010000005067890 */ /* 0x000fc8000fffe1ff */
[----:B------:R-:W-:Y:S02]  /*0d60*/  USHF.L.U32 UR7, UR6, 0xb, URZ ;  /* 0x0000000b06077899 */ /* 0x000fe400080006ff */
[----:B------:R-:W-:Y:S01]  /*0d70*/  USHF.L.U32 UR6, UR6, 0x1, URZ ;  /* 0x0000000106067899 */ /* 0x000fe200080006ff */
[----:B------:R-:W0:Y:S03]  /*0d80*/  FENCE.VIEW.ASYNC.S ;  /* 0x00000000000073c6 */ /* 0x000e260000000000 */
[----:B0-----:R3:W4:Y:S08]  /*0d90*/  SYNCS.EXCH.64 URZ, [UR8+0x90], UR10 ;  /* 0x0000900a08ff75b2 */ /* 0x0017300008000100 */
[----:B------:R3:W0:Y:S01]  /*0da0*/  SYNCS.EXCH.64 URZ, [UR8+0x98], UR6 ;  /* 0x0000980608ff75b2 */ /* 0x0006220008000100 */
[----:B------:R3:W2:Y:S01]  /*0db0*/  SYNCS.EXCH.64 URZ, [UR8+0xa0], UR6 ;  /* 0x0000a00608ff75b2 */ /* 0x0006a20008000100 */
[----:B------:R3:W1:Y:S01]  /*0dc0*/  SYNCS.EXCH.64 URZ, [UR8+0xa8], UR10 ;  /* 0x0000a80a08ff75b2 */ /* 0x0006620008000100 */
[----:B------:R3:W0:Y:S01]  /*0dd0*/  SYNCS.EXCH.64 URZ, [UR8+0xb0], UR6 ;  /* 0x0000b00608ff75b2 */ /* 0x0006220008000100 */
[----:B------:R3:W0:Y:S01]  /*0de0*/  SYNCS.EXCH.64 URZ, [UR8+0xb8], UR10 ;  /* 0x0000b80a08ff75b2 */ /* 0x0006220008000100 */
[----:B------:R3:W0:Y:S01]  /*0df0*/  SYNCS.EXCH.64 URZ, [UR8+0xc0], UR10 ;  /* 0x0000c00a08ff75b2 */ /* 0x0006220008000100 */
[----:B------:R3:W0:Y:S01]  /*0e00*/  SYNCS.EXCH.64 URZ, [UR8+0xc8], UR10 ;  /* 0x0000c80a08ff75b2 */ /* 0x0006220008000100 */
[----:B------:R3:W0:Y:S01]  /*0e10*/  SYNCS.EXCH.64 URZ, [UR8+0xd0], UR6 ;  /* 0x0000d00608ff75b2 */ /* 0x0006220008000100 */
[----:B------:R3:W0:Y:S02]  /*0e20*/  SYNCS.EXCH.64 URZ, [UR8+0xd8], UR6 ;  /* 0x0000d80608ff75b2 */ /* 0x0006240008000100 */
[----:B---3--:R-:W-:Y:S01]  /*0e30*/  NOP ;  /* 0x0000000000007918 */ /* 0x008fe20000000000 */
.L_x_3:
[----:B012-4-:R-:W-:Y:S01]  /*0e40*/  BAR.SYNC.DEFER_BLOCKING 0x0, 0x180 ;  /* 0x0006000000007b1d */ /* 0x017fe20000010000 */
[----:B------:R-:W-:Y:S01]  /*0e50*/  LOP3.LUT R34, R107, 0x1, RZ, 0xc0, !PT ;  /* 0x000000016b227812 */ /* 0x000fe200078ec0ff */
[----:B------:R-:W-:Y:S01]  /*0e60*/  IMAD.IADD R63, R16, 0x1, -R15 ;  /* 0x00000001103f7824 */ /* 0x000fe200078e0a0f */
[----:B------:R-:W-:-:S03]  /*0e70*/  IADD3 R123, PT, PT, R11, R11, RZ ;  /* 0x0000000b0b7b7210 */ /* 0x000fc60007ffe0ff */
[----:B------:R-:W-:Y:S01]  /*0e80*/  UMOV UR71, 0x40004040 ;  /* 0x4000404000477882 */ /* 0x000fe20000000000 */
[----:B------:R-:W-:Y:S01]  /*0e90*/  UMOV UR69, 0x40004040 ;  /* 0x4000404000457882 */ /* 0x000fe20000000000 */
[----:B------:R-:W-:Y:S01]  /*0ea0*/  UMOV UR67, 0x40004040 ;  /* 0x4000404000437882 */ /* 0x000fe20000000000 */
[----:B------:R-:W-:Y:S05]  /*0eb0*/  @P1 BRA `(.L_x_4) ;  /* 0x0000000000201947 */ /* 0x000fea0003800000 */
[----:B------:R-:W-:Y:S01]  /*0ec0*/  UMOV UR5, 0x20 ;  /* 0x0000002000057882 */ /* 0x000fe20000000000 */
[----:B------:R-:W-:Y:S01]  /*0ed0*/  ELECT P0, URZ, PT ;  /* 0x0000000000ff782f */ /* 0x000fe20003800000 */
[----:B------:R-:W-:-:S04]  /*0ee0*/  UIADD3 UR6, UPT, UPT, -UR5, 0x100000, URZ ;  /* 0x0010000005067890 */ /* 0x000fc8000fffe1ff */
[----:B------:R-:W-:Y:S02]  /*0ef0*/  USHF.L.U32 UR7, UR6, 0xb, URZ ;  /* 0x0000000b06077899 */ /* 0x000fe400080006ff */
[----:B------:R-:W-:Y:S01]  /*0f00*/  USHF.L.U32 UR6, UR6, 0x1, URZ ;  /* 0x0000000106067899 */ /* 0x000fe200080006ff */
[----:B------:R-:W0:Y:S11]  /*0f10*/  FENCE.VIEW.ASYNC.S ;  /* 0x00000000000073c6 */ /* 0x000e360000000000 */
[----:B0-----:R0:W1:Y:S01]  /*0f20*/  SYNCS.EXCH.64 URZ, [UR4+0xe8], UR6 ;  /* 0x0000e80604ff75b2 */ /* 0x0010620008000100 */
[----:B------:R-:W-:Y:S01]  /*0f30*/  NOP ;  /* 0x0000000000007918 */ /* 0x000fe20000000000 */
.L_x_4:
[----:B------:R-:W-:Y:S01]  /*0f40*/  UMOV UR65, 0x40004040 ;  /* 0x4000404000417882 */ /* 0x000fe20000000000 */
[----:B------:R-:W-:Y:S01]  /*0f50*/  UMOV UR63, 0x40004040 ;  /* 0x40004040003f7882 */ /* 0x000fe20000000000 */
[----:B------:R-:W-:Y:S01]  /*0f60*/  UMOV UR59, 0x40004040 ;  /* 0x40004040003b7882 */ /* 0x000fe20000000000 */
[----:B------:R-:W-:Y:S01]  /*0f70*/  NOP ;  /* 0x0000000000007918 */ /* 0x000fe20000000000 */
[----:B------:R-:W-:Y:S05]  /*0f80*/  @P1 BRA `(.L_x_5) ;  /* 0x0000000400801947 */ /* 0x000fea0003800000 */
[----:B-1----:R-:W-:Y:S01]  /*0f90*/  NOP ;  /* 0x0000000000007918 */ /* 0x002fe20000000000 */
[----:B------:R-:W-:-:S04]  /*0fa0*/  MOV R2, 0x40 ;  /* 0x0000004000027802 */ /* 0x000fc80000000f00 */
[----:B------:R-:W-:-:S06]  /*0fb0*/  LEA R2, R16, R2, 0x18 ;  /* 0x0000000210027211 */ /* 0x000fcc00078ec0ff */
[----:B------:R-:W1:Y:S02]  /*0fc0*/  LDS.U8 R2, [R2] ;  /* 0x0000000002027984 */ /* 0x000e640000000000 */
[----:B-1----:R-:W-:-:S13]  /*0fd0*/  ISETP.NE.AND P0, PT, R2, RZ, PT ;  /* 0x000000ff0200720c */ /* 0x002fda0003f05270 */
[----:B------:R-:W-:Y:S05]  /*0fe0*/  @P0 BRA `(.L_x_6) ;  /* 0x0000000400500947 */ /* 0x000fea0003800000 */
[C---:B------:R-:W-:Y:S02]  /*0ff0*/  LOP3.LUT R2, R16.reuse, 0x1, RZ, 0xc0, !PT ;  /* 0x0000000110027812 */ /* 0x040fe400078ec0ff */
[----:B------:R-:W-:Y:S02]  /*1000*/  LOP3.LUT R11, R16, 0x1, RZ, 0x3c, !PT ;  /* 0x00000001100b7812 */ /* 0x000fe400078e3cff */
[----:B------:R-:W-:-:S13]  /*1010*/  ISETP.NE.U32.AND P1, PT, R2, 0x1, PT ;  /* 0x000000010200780c */ /* 0x000fda0003f25070 */
[----:B------:R-:W-:Y:S05]  /*1020*/  @!P1 BRA `(.L_x_7) ;  /* 0x0000000000c49947 */ /* 0x000fea0003800000 */
[----:B------:R-:W-:Y:S01]  /*1030*/  ELECT P0, URZ, PT ;  /* 0x0000000000ff782f */ /* 0x000fe20003800000 */
[----:B------:R-:W-:-:S12]  /*1040*/  BSSY B0, `(.L_x_7) ;  /* 0x000002f000007945 */ /* 0x000fd80003800000 */
[----:B------:R-:W-:Y:S05]  /*1050*/  @!P0 BRA `(.L_x_8) ;  /* 0x0000000000b48947 */ /* 0x000fea0003800000 */
[----:B------:R-:W-:-:S05]  /*1060*/  UMOV UR5, 0x10 ;  /* 0x0000001000057882 */ /* 0x000fca0000000000 */
[----:B------:R-:W-:Y:S04]  /*1070*/  DEPBAR.LE SB1, 0x36 ;  /* 0x00009d800000791a */ /* 0x000fe80000000000 */
[----:B------:R-:W1:Y:S02]  /*1080*/  UTCATOMSWS.2CTA.FIND_AND_SET.ALIGN UP0, UR5, UR5 ;  /* 0x00000005000575e3 */ /* 0x000e640008200800 */
[----:B-1----:R-:W-:Y:S01]  /*1090*/  PLOP3.LUT P0, PT, PT, PT, UP0, 0x80, 0x8 ;  /* 0x000000000008781c */ /* 0x002fe20003f0f008 */
[----:B------:R-:W-:-:S03]  /*10a0*/  IMAD.U32 R3, RZ, RZ, UR5 ;  /* 0x00000005ff037e24 */ /* 0x000fc6000f8e00ff */
[----:B------:R-:W-:-:S04]  /*10b0*/  SEL R2, RZ, 0xffffffff, !P0 ;  /* 0xffffffffff027807 */ /* 0x000fc80004000000 */
[----:B------:R-:W-:-:S13]  /*10c0*/  ISETP.NE.AND P0, PT, R2, RZ, PT ;  /* 0x000000ff0200720c */ /* 0x000fda0003f05270 */
[----:B------:R-:W-:Y:S05]  /*10d0*/  @P0 BRA `(.L_x_9) ;  /* 0x0000000000240947 */ /* 0x000fea0003800000 */
.L_x_10:
[----:B------:R-:W-:Y:S05]  /*10e0*/  NANOSLEEP 0x64 ;  /* 0x000000640000795d */ /* 0x000fea0003800000 */
[----:B------:R-:W-:-:S05]  /*10f0*/  UMOV UR5, 0x10 ;  /* 0x0000001000057882 */ /* 0x000fca0000000000 */
[----:B------:R-:W-:Y:S04]  /*1100*/  DEPBAR.LE SB1, 0x36 ;  /* 0x00009d800000791a */ /* 0x000fe80000000000 */
[----:B------:R-:W1:Y:S02]  /*1110*/  UTCATOMSWS.2CTA.FIND_AND_SET.ALIGN UP0, UR5, UR5 ;  /* 0x00000005000575e3 */ /* 0x000e640008200800 */
[----:B-1----:R-:W-:Y:S01]  /*1120*/  PLOP3.LUT P0, PT, PT, PT, UP0, 0x80, 0x8 ;  /* 0x000000000008781c */ /* 0x002fe20003f0f008 */
[----:B------:R-:W-:-:S03]  /*1130*/  IMAD.U32 R3, RZ, RZ, UR5 ;  /* 0x00000005ff037e24 */ /* 0x000fc6000f8e00ff */
[----:B------:R-:W-:-:S04]  /*1140*/  SEL R2, RZ, 0xffffffff, !P0 ;  /* 0xffffffffff027807 */ /* 0x000fc80004000000 */
[----:B------:R-:W-:-:S13]  /*1150*/  ISETP.NE.AND P0, PT, R2, RZ, PT ;  /* 0x000000ff0200720c */ /* 0x000fda0003f05270 */
[----:B------:R-:W-:Y:S05]  /*1160*/  @!P0 BRA `(.L_x_10) ;  /* 0xfffffffc00dc8947 */ /* 0x000fea000383ffff */
.L_x_9:
[----:B------:R-:W-:Y:S01]  /*1170*/  MOV R2, 0x60 ;  /* 0x0000006000027802 */ /* 0x000fe20000000f00 */
[----:B------:R-:W-:Y:S02]  /*1180*/  VIADD R6, R5, 0xe0 ;  /* 0x000000e005067836 */ /* 0x000fe40000000000 */
[----:B------:R-:W-:Y:S01]  /*1190*/  IMAD.MOV.U32 R17, RZ, RZ, 0x4 ;  /* 0x00000004ff117424 */ /* 0x000fe200078e00ff */
[----:B------:R-:W-:Y:S02]  /*11a0*/  LEA R8, R16, R2, 0x18 ;  /* 0x0000000210087211 */ /* 0x000fe400078ec0ff */
[----:B------:R-:W-:-:S03]  /*11b0*/  MOV R2, 0x58 ;  /* 0x0000005800027802 */ /* 0x000fc60000000f00 */
[----:B------:R-:W1:Y:S01]  /*11c0*/  LDS R4, [R8] ;  /* 0x0000000008047984 */ /* 0x000e620000000800 */
[----:B------:R-:W-:Y:S01]  /*11d0*/  LEA R2, R16, R2, 0x18 ;  /* 0x0000000210027211 */ /* 0x000fe200078ec0ff */
[----:B-1----:R-:W-:-:S04]  /*11e0*/  IMAD.U32 R4, R4, -0x80000000, RZ ;  /* 0x8000000004047824 */ /* 0x002fc800078e00ff */
[----:B------:R-:W1:Y:S02]  /*11f0*/  SYNCS.PHASECHK.TRANS64.TRYWAIT P0, [R2+URZ], R4 ;  /* 0x00000004020075a7 */ /* 0x000e6400080011ff */
[----:B-1----:R-:W-:Y:S05]  /*1200*/  @P0 BRA `(.L_x_11) ;  /* 0x0000000000080947 */ /* 0x002fea0003800000 */
[----:B------:R-:W1:Y:S02]  /*1210*/  SYNCS.PHASECHK.TRANS64.TRYWAIT P0, [R2+URZ], R4 ;  /* 0x00000004020075a7 */ /* 0x000e6400080011ff */
[----:B-1----:R-:W-:Y:S05]  /*1220*/  @!P0 BRA `(.L_x_12) ;  /* 0x0000017400a08947 */ /* 0x002fea0003800000 */
.L_x_11:
[----:B------:R-:W-:Y:S01]  /*1230*/  PRMT R7, R11, 0x654, R2 ;  /* 0x000006540b077816 */ /* 0x000fe20000000002 */
[----:B------:R-:W-:Y:S01]  /*1240*/  IMAD.SHL.U32 R4, R3, 0x20, RZ ;  /* 0x0000002003047824 */ /* 0x000fe200078e00ff */
[----:B------:R-:W-:Y:S01]  /*1250*/  PRMT R6, R11, 0x654, R6 ;  /* 0x000006540b067816 */ /* 0x000fe20000000006 */
[----:B------:R-:W-:Y:S01]  /*1260*/  IMAD.MOV.U32 R15, RZ, RZ, 0x1 ;  /* 0x00000001ff0f7424 */ /* 0x000fe200078e00ff */
[----:B------:R2:W-:Y:S01]  /*1270*/  SYNCS.ARRIVE.TRANS64.RED RZ, [R7+URZ], R17 ;  /* 0x0000001107ff79a7 */ /* 0x0005e200080004ff */
[----:B-1----:R-:W-:Y:S01]  /*1280*/  VIADD R2, R3, 0x10 ;  /* 0x0000001003027836 */ /* 0x002fe20000000000 */
[----:B------:R1:W-:Y:S01]  /*1290*/  STS [UR4+0xe0], R4 ;  /* 0x0000e004ff007988 */ /* 0x0003e20008000804 */
[----:B------:R-:W-:-:S03]  /*12a0*/  IMAD.MOV.U32 R5, RZ, RZ, 0xffff ;  /* 0x0000ffffff057424 */ /* 0x000fc600078e00ff */
[----:B------:R3:W-:Y:S02]  /*12b0*/  STAS [R6.64], R3 ;  /* 0x0000000306007dbd */ /* 0x0007e4000c0008ff */
[----:B------:R-:W-:Y:S02]  /*12c0*/  SHF.L.U32 R5, R5, R3, RZ ;  /* 0x0000000305057219 */ /* 0x000fe400000006ff */
[----:B-1----:R-:W-:Y:S02]  /*12d0*/  SHF.L.U32 R4, R15, R2, RZ ;  /* 0x000000020f047219 */ /* 0x002fe400000006ff */
[----:B------:R-:W-:-:S04]  /*12e0*/  MOV R2, 0x50 ;  /* 0x0000005000027802 */ /* 0x000fc80000000f00 */
[----:B------:R-:W-:Y:S02]  /*12f0*/  LEA R2, R16, R2, 0x18 ;  /* 0x0000000210027211 */ /* 0x000fe400078ec0ff */
[----:B---3--:R-:W-:-:S05]  /*1300*/  LOP3.LUT R3, R4, R5, RZ, 0xfc, !PT ;  /* 0x0000000504037212 */ /* 0x008fca00078efcff */
[----:B------:R2:W-:Y:S04]  /*1310*/  ATOMS.OR RZ, [R2], R3 ;  /* 0x0000000302ff738c */ /* 0x0005e80003000000 */
[----:B------:R2:W-:Y:S02]  /*1320*/  ATOMS.XOR RZ, [R8], R15 ;  /* 0x0000000f08ff738c */ /* 0x0005e40003800000 */
.L_x_8:
[----:B0-----:R-:W-:Y:S05]  /*1330*/  BSYNC B0 ;  /* 0x0000000000007941 */ /* 0x001fea0003800000 */
.L_x_7:
[----:B------:R-:W-:Y:S05]  /*1340*/  @P1 BRA `(.L_x_13) ;  /* 0x0000000000881947 */ /* 0x000fea0003800000 */
[----:B------:R-:W-:Y:S05]  /*1350*/  WARPSYNC.ALL ;  /* 0x0000000000007948 */ /* 0x000fea0003800000 */
[----:B------:R-:W-:Y:S01]  /*1360*/  NOP ;  /* 0x0000000000007918 */ /* 0x000fe20000000000 */
[----:B------:R-:W-:-:S13]  /*1370*/  ELECT P0, URZ, PT ;  /* 0x0000000000ff782f */ /* 0x000fda0003800000 */
[----:B------:R-:W-:Y:S05]  /*1380*/  @!P0 BRA `(.L_x_13) ;  /* 0x0000000000788947 */ /* 0x000fea0003800000 */
[----:B--2---:R-:W-:Y:S02]  /*1390*/  MOV R2, 0x60 ;  /* 0x0000006000027802 */ /* 0x004fe40000000f00 */
[----:B------:R-:W-:Y:S02]  /*13a0*/  MOV R4, 0x58 ;  /* 0x0000005800047802 */ /* 0x000fe40000000f00 */
[C---:B------:R-:W-:Y:S02]  /*13b0*/  LEA R7, R16.reuse, R2, 0x18 ;  /* 0x0000000210077211 */ /* 0x040fe400078ec0ff */
[----:B------:R-:W-:-:S03]  /*13c0*/  LEA R4, R16, R4, 0x18 ;  /* 0x0000000410047211 */ /* 0x000fc600078ec0ff */
[----:B------:R-:W1:Y:S02]  /*13d0*/  LDS R2, [R7] ;  /* 0x0000000007027984 */ /* 0x000e640000000800 */
[----:B-1----:R-:W-:-:S04]  /*13e0*/  IMAD.U32 R2, R2, -0x80000000, RZ ;  /* 0x8000000002027824 */ /* 0x002fc800078e00ff */
[----:B------:R-:W1:Y:S02]  /*13f0*/  SYNCS.PHASECHK.TRANS64.TRYWAIT P0, [R4+URZ], R2 ;  /* 0x00000002040075a7 */ /* 0x000e6400080011ff */
[----:B-1----:R-:W-:Y:S05]  /*1400*/  @P0 BRA `(.L_x_14) ;  /* 0x0000000000080947 */ /* 0x002fea0003800000 */
[----:B------:R-:W1:Y:S02]  /*1410*/  SYNCS.PHASECHK.TRANS64.TRYWAIT P0, [R4+URZ], R2 ;  /* 0x00000002040075a7 */ /* 0x000e6400080011ff */
[----:B-1----:R-:W-:Y:S05]  /*1420*/  @!P0 BRA `(.L_x_15) ;  /* 0x0000017400388947 */ /* 0x002fea0003800000 */
.L_x_14:
[----:B------:R-:W2:Y:S01]  /*1430*/  LDS R2, [UR4+0xe0] ;  /* 0x0000e004ff027984 */ /* 0x000ea20008000800 */
[----:B------:R-:W-:Y:S01]  /*1440*/  IMAD.MOV.U32 R5, RZ, RZ, 0xffff ;  /* 0x0000ffffff057424 */ /* 0x000fe200078e00ff */
[----:B-1----:R-:W-:Y:S01]  /*1450*/  PRMT R4, R11, 0x654, R4 ;  /* 0x000006540b047816 */ /* 0x002fe20000000004 */
[----:B------:R-:W-:Y:S02]  /*1460*/  IMAD.MOV.U32 R8, RZ, RZ, 0x1 ;  /* 0x00000001ff087424 */ /* 0x000fe400078e00ff */
[C---:B--2---:R-:W-:Y:S01]  /*1470*/  IMAD.SHL.U32 R6, R2.reuse, 0x20, RZ ;  /* 0x0000002002067824 */ /* 0x044fe200078e00ff */
[----:B------:R-:W-:Y:S01]  /*1480*/  SHF.L.U32 R5, R5, R2, RZ ;  /* 0x0000000205057219 */ /* 0x000fe200000006ff */
[----:B------:R-:W-:-:S03]  /*1490*/  VIADD R3, R2, 0x10 ;  /* 0x0000001002037836 */ /* 0x000fc60000000000 */
[----:B------:R1:W-:Y:S01]  /*14a0*/  STS [UR4+0xe0], R6 ;  /* 0x0000e006ff007988 */ /* 0x0003e20008000804 */
[----:B------:R-:W-:Y:S02]  /*14b0*/  MOV R2, 0x50 ;  /* 0x0000005000027802 */ /* 0x000fe40000000f00 */
[----:B------:R-:W-:Y:S02]  /*14c0*/  SHF.L.U32 R3, R8, R3, RZ ;  /* 0x0000000308037219 */ /* 0x000fe400000006ff */
[----:B------:R-:W-:Y:S02]  /*14d0*/  LEA R2, R16, R2, 0x18 ;  /* 0x0000000210027211 */ /* 0x000fe400078ec0ff */
[----:B------:R-:W-:-:S05]  /*14e0*/  LOP3.LUT R5, R3, R5, RZ, 0xfc, !PT ;  /* 0x0000000503057212 */ /* 0x000fca00078efcff */
[----:B------:R1:W-:Y:S01]  /*14f0*/  ATOMS.OR RZ, [R2], R5 ;  /* 0x0000000502ff738c */ /* 0x0003e20003000000 */
[----:B------:R1:W-:Y:S03]  /*1500*/  SYNCS.ARRIVE.TRANS64.RED.A1T0 RZ, [R4+URZ], RZ ;  /* 0x000000ff04ff79a7 */ /* 0x0003e600081004ff */
[----:B------:R1:W-:Y:S01]  /*1510*/  ATOMS.XOR RZ, [R7], R8 ;  /* 0x0000000807ff738c */ /* 0x0003e20003800000 */
[----:B------:R-:W-:Y:S05]  /*1520*/  BRA `(.L_x_13) ;  /* 0x0000000000107947 */ /* 0x000fea0003800000 */
.L_x_6:
[----:B------:R-:W-:-:S05]  /*1530*/  MOV R2, 0xffffffff ;  /* 0xffffffff00027802 */ /* 0x000fca0000000f00 */
[----:B------:R1:W-:Y:S02]  /*1540*/  STS [UR4+0xe0], R2 ;  /* 0x0000e002ff007988 */ /* 0x0003e40008000804 */
[----:B-1----:R-:W-:Y:S02]  /*1550*/  MOV R2, 0x1570 ;  /* 0x0000157000027802 */ /* 0x002fe40000000f00 */
[----:B0-----:R-:W-:Y:S05]  /*1560*/  CALL.REL.NOINC `($__internal_1_$__cuda_sm10x_tcgen05_guardrail_trap_phase_invalid_during_alloc) ;  /* 0x000001a000187944 */ /* 0x001fea0003c00000 */
.L_x_13:
[----:B------:R-:W-:Y:S05]  /*1570*/  WARPSYNC.ALL ;  /* 0x0000000000007948 */ /* 0x000fea0003800000 */
[----:B------:R-:W-:Y:S01]  /*1580*/  NOP ;  /* 0x0000000000007918 */ /* 0x000fe20000000000 */
.L_x_5:
[----:B--2---:R-:W2:Y:S01]  /*1590*/  S2R R3, SR_CgaCtaId ;  /* 0x0000000000037919 */ /* 0x004ea20000008800 */
[----:B-1----:R-:W-:Y:S01]  /*15a0*/  MOV R2, 0x400 ;  /* 0x0000040000027802 */ /* 0x002fe20000000f00 */
[----:B------:R-:W-:Y:S03]  /*15b0*/  BAR.SYNC.DEFER_BLOCKING 0x1, 0x180 ;  /* 0x0046000000007b1d */ /* 0x000fe60000010000 */
[----:B------:R-:W-:Y:S02]  /*15c0*/  R2UR UR5, R2 ;  /* 0x00000000020572ca */ /* 0x000fe400000e0000 */
[----:B0-2---:R-:W-:Y:S01]  /*15d0*/  R2UR UR4, R3 ;  /* 0x00000000030472ca */ /* 0x005fe200000e0000 */
[----:B------:R0:W-:-:S12]  /*15e0*/  STL [R1+0xa0], R3 ;  /* 0x0000a00301007387 */ /* 0x0001d80000100800 */
[----:B------:R-:W-:-:S09]  /*15f0*/  ULEA UR4, UR4, UR5, 0x18 ;  /* 0x0000000504047291 */ /* 0x000fd2000f8ec0ff */
[----:B------:R-:W1:Y:S01]  /*1600*/  LDS R2, [UR4+0xe0] ;  /* 0x0000e004ff027984 */ /* 0x000e620008000800 */
[----:B------:R-:W-:Y:S01]  /*1610*/  NOP ;  /* 0x0000000000007918 */ /* 0x000fe20000000000 */
[----:B0-----:R-:W0:Y:S02]  /*1620*/  LDC R3, c[0x0][0x36c] ;  /* 0x0000db00ff037b82 */ /* 0x001e240000000800 */
[----:B0-----:R-:W-:Y:S02]  /*1630*/  ISETP.EQ.U32.AND P1, PT, R3, 0x1, PT ;  /* 0x000000010300780c */ /* 0x001fe40003f22070 */
[----:B-1----:R-:W-:-:S11]  /*1640*/  R2UR UR5, R2 ;  /* 0x00000000020572ca */ /* 0x002fd600000e0000 */
[----:B------:R-:W-:Y:S05]  /*1650*/  @!P1 BRA `(.L_x_16) ;  /* 0x0000000000289947 */ /* 0x000fea0003800000 */
[----:B------:R-:W-:Y:S01]  /*1660*/  @!PT LDS RZ, [RZ] ;  /* 0x00000000fffff984 */ /* 0x000fe20000000800 */
[----:B------:R-:W-:Y:S01]  /*1670*/  @!PT LDS RZ, [RZ] ;  /* 0x00000000fffff984 */ /* 0x000fe20000000800 */
[----:B------:R-:W-:Y:S01]  /*1680*/  @!PT LDS RZ, [RZ] ;  /* 0x00000000fffff984 */ /* 0x000fe20000000800 */
[----:B------:R-:W-:Y:S01]  /*1690*/  @!PT LDS RZ, [RZ] ;  /* 0x00000000fffff984 */ /* 0x000fe20000000800 */
[----:B------:R-:W-:-:S00]  /*16a0*/  MEMBAR.ALL.CTA ;  /* 0x0000000000007992 */ /* 0x000fc00000008000 */
[----:B------:R-:W-:Y:S06]  /*16b0*/  MEMBAR.ALL.GPU ;  /* 0x0000000000007992 */ /* 0x000fec000000a000 */
[----:B------:R-:W-:-:S00]  /*16c0*/  ERRBAR ;  /* 0x00000000000079ab */ /* 0x000fc00000000000 */
[----:B------:R-:W-:Y:S08]  /*16d0*/  CGAERRBAR ;  /* 0x00000000000075ab */ /* 0x000ff00000000000 */
[----:B------:R-:W-:Y:S01]  /*16e0*/  UCGABAR_ARV ;  /* 0x00000000000079c7 */ /* 0x000fe20008000000 */
[----:B------:R-:W-:Y:S05]  /*16f0*/  BRA `(.L_x_17) ;  /* 0x0000000000047947 */ /* 0x000fea0003800000 */
.L_x_16:
[----:B------:R-:W-:Y:S01]  /*1700*/  NOP ;  /* 0x0000000000007918 */ /* 0x000fe20000000000 */
.L_x_17:
[----:B------:R-:W0:Y:S01]  /*1710*/  LDC.64 R6, c[0x0][0x888] ;  /* 0x00022200ff067b82 */ /* 0x000e220000000a00 */
[----:B------:R-:W-:Y:S01]  /*1720*/  IMAD.SHL.U32 R80, R107, 0x80, RZ ;  /* 0x000000806b507824 */ /* 0x000fe200078e00ff */
[----:B------:R-:W-:Y:S01]  /*1730*/  UIADD3 UR24, UPT, UPT, UR4, 0x2c180, URZ ;  /* 0x0002c18004187890 */ /* 0x000fe2000fffe0ff */
[----:B------:R-:W-:Y:S01]  /*1740*/  IMAD.U32 R33, RZ, RZ, UR4 ;  /* 0x00000004ff217e24 */ /* 0x000fe2000f8e00ff */
[----:B------:R-:W-:Y:S01]  /*1750*/  UMOV UR57, 0x40004040 ;  /* 0x4000404000397882 */ /* 0x000fe20000000000 */
[----:B------:R-:W-:Y:S01]  /*1760*/  UMOV UR7, 0x40004040 ;  /* 0x4000404000077882 */ /* 0x000fe20000000000 */
[----:B------:R-:W-:Y:S01]  /*1770*/  LOP3.LUT R15, R80, 0xffffff00, RZ, 0xc0, !PT ;  /* 0xffffff00500f7812 */ /* 0x000fe200078ec0ff */
[----:B0-----:R-:W-:Y:S01]  /*1780*/  IMAD.MOV R2, RZ, RZ, -R6 ;  /* 0x000000ffff027224 */ /* 0x001fe200078e0a06 */
[C---:B------:R-:W-:Y:S01]  /*1790*/  ISETP.GT.AND P0, PT, R6.reuse, RZ, PT ;  /* 0x000000ff0600720c */ /* 0x040fe20003f04270 */
[----:B------:R-:W-:-:S03]  /*17a0*/  VIADD R38, R6, 0xffffffff ;  /* 0xffffffff06267836 */ /* 0x000fc60000000000 */
[----:B------:R-:W-:Y:S02]  /*17b0*/  SHF.R.S32.HI R2, RZ, 0x1f, R2 ;  /* 0x0000001fff027819 */ /* 0x000fe40000011402 */
[----:B------:R-:W-:Y:S02]  /*17c0*/  SHF.R.S32.HI R3, RZ, 0x1f, R38 ;  /* 0x0000001fff037819 */ /* 0x000fe40000011426 */
[----:B------:R-:W-:Y:S02]  /*17d0*/  LEA.HI R2, R2, -R6, RZ, 0x6 ;  /* 0x8000000602027211 */ /* 0x000fe400078f30ff */
[----:B------:R-:W-:Y:S02]  /*17e0*/  LEA.HI R38, R3, R38, RZ, 0x6 ;  /* 0x0000002603267211 */ /* 0x000fe400078f30ff */
[----:B------:R-:W-:Y:S02]  /*17f0*/  SHF.R.S32.HI R2, RZ, 0x6, R2 ;  /* 0x00000006ff027819 */ /* 0x000fe40000011402 */
[----:B------:R-:W-:-:S03]  /*1800*/  LEA.HI.SX32 R38, R38, 0x1, 0x1a ;  /* 0x0000000126267811 */ /* 0x000fc600078fd2ff */
[----:B------:R-:W-:-:S04]  /*1810*/  IMAD.MOV R2, RZ, RZ, -R2 ;  /* 0x000000ffff027224 */ /* 0x000fc800078e0a02 */
[----:B------:R-:W-:Y:S01]  /*1820*/  @!P0 IMAD.MOV.U32 R38, RZ, RZ, R2 ;  /* 0x000000ffff268224 */ /* 0x000fe200078e0002 */
[----:B------:R-:W-:-:S04]  /*1830*/  IADD3 R2, PT, PT, -R7, R15, R6 ;  /* 0x0000000f07027210 */ /* 0x000fc80007ffe106 */
[----:B------:R-:W-:-:S04]  /*1840*/  SHF.R.S32.HI R3, RZ, 0x1f, R2 ;  /* 0x0000001fff037819 */ /* 0x000fc80000011402 */
[----:B------:R-:W-:-:S04]  /*1850*/  LEA.HI R3, R3, R2, RZ, 0x6 ;  /* 0x0000000203037211 */ /* 0x000fc800078f30ff */
[----:B------:R-:W-:-:S04]  /*1860*/  LOP3.LUT R4, R3, 0xffffffc0, RZ, 0xc0, !PT ;  /* 0xffffffc003047812 */ /* 0x000fc800078ec0ff */
[C---:B------:R-:W-:Y:S02]  /*1870*/  ISETP.NE.AND P0, PT, R2.reuse, R4, PT ;  /* 0x000000040200720c */ /* 0x040fe40003f05270 */
[----:B------:R-:W-:Y:S02]  /*1880*/  LEA.HI.SX32 R4, R3, 0xffffffff, 0x1a ;  /* 0xffffffff03047811 */ /* 0x000fe400078fd2ff */
[----:B------:R-:W-:Y:S02]  /*1890*/  ISETP.LT.AND P0, PT, R2, RZ, P0 ;  /* 0x000000ff0200720c */ /* 0x000fe40000701270 */
[----:B------:R-:W-:Y:S01]  /*18a0*/  SHF.R.S32.HI R2, RZ, 0x6, R3 ;  /* 0x00000006ff027819 */ /* 0x000fe20000011403 */
[----:B------:R-:W-:-:S05]  /*18b0*/  VIADD R3, R33, 0x30180 ;  /* 0x0003018021037836 */ /* 0x000fca0000000000 */
[----:B------:R-:W-:-:S04]  /*18c0*/  SHF.R.U32.HI R3, RZ, 0x4, R3 ;  /* 0x00000004ff037819 */ /* 0x000fc80000011603 */
[----:B------:R-:W-:Y:S01]  /*18d0*/  LOP3.LUT R3, R3, 0x3fd8, RZ, 0xc0, !PT ;  /* 0x00003fd803037812 */ /* 0x000fe200078ec0ff */
[----:B------:R-:W-:Y:S02]  /*18e0*/  @!P0 IMAD.MOV R4, RZ, RZ, R2 ;  /* 0x000000ffff048224 */ /* 0x000fe400078e0202 */
[----:B------:R-:W-:Y:S01]  /*18f0*/  IMAD.U32 R2, RZ, RZ, UR24 ;  /* 0x00000018ff027e24 */ /* 0x000fe2000f8e00ff */
[----:B------:R-:W-:-:S04]  /*1900*/  LOP3.LUT R39, R3, 0x10000, RZ, 0xfc, !PT ;  /* 0x0001000003277812 */ /* 0x000fc800078efcff */
[----:B------:R-:W-:Y:S02]  /*1910*/  SHF.R.U32.HI R2, RZ, 0x4, R2 ;  /* 0x00000004ff027819 */ /* 0x000fe40000011602 */
[----:B------:R-:W-:Y:S02]  /*1920*/  R2UR UR56, R39 ;  /* 0x00000000273872ca */ /* 0x000fe400000e0000 */
[----:B------:R-:W-:-:S04]  /*1930*/  LOP3.LUT R2, R2, 0x3fd8, RZ, 0xc0, !PT ;  /* 0x00003fd802027812 */ /* 0x000fc800078ec0ff */
[----:B------:R-:W-:Y:S02]  /*1940*/  LOP3.LUT R41, R2, 0x2000000, RZ, 0xfc, !PT ;  /* 0x0200000002297812 */ /* 0x000fe400078efcff */
[----:B------:R-:W-:Y:S02]  /*1950*/  LEA.HI R2, R4, R4, RZ, 0x1 ;  /* 0x0000000404027211 */ /* 0x000fe400078f08ff */
[----:B------:R-:W-:Y:S02]  /*1960*/  R2UR UR6, R41 ;  /* 0x00000000290672ca */ /* 0x000fe400000e0000 */
[----:B------:R-:W-:-:S04]  /*1970*/  LOP3.LUT R2, R2, 0xfffffffe, RZ, 0xc0, !PT ;  /* 0xfffffffe02027812 */ /* 0x000fc800078ec0ff */
[----:B------:R-:W-:Y:S01]  /*1980*/  VIMNMX R37, PT, PT, RZ, R2, !PT ;  /* 0x00000002ff257248 */ /* 0x000fe20007fe0100 */
[----:B------:R-:W-:Y:S05]  /*1990*/  @!P1 BRA `(.L_x_18) ;  /* 0x00000000000c9947 */ /* 0x000fea0003800000 */
[----:B------:R-:W-:Y:S01]  /*19a0*/  UCGABAR_WAIT ;  /* 0x0000000000007dc7 */ /* 0x000fe20008000000 */
[----:B------:R-:W-:Y:S01]  /*19b0*/  CCTL.IVALL ;  /* 0x00000000ff00798f */ /* 0x000fe20002000000 */
[----:B------:R-:W-:Y:S05]  /*19c0*/  BRA `(.L_x_19) ;  /* 0x0000000000047947 */ /* 0x000fea0003800000 */
.L_x_18:
[----:B------:R-:W-:Y:S06]  /*19d0*/  BAR.SYNC.DEFER_BLOCKING 0x0 ;  /* 0x0000000000007b1d */ /* 0x000fec0000010000 */
.L_x_19:
[----:B------:R-:W0:Y:S01]  /*19e0*/  LDC R2, c[0x0][0x894] ;  /* 0x00022500ff027b82 */ /* 0x000e220000000800 */
[----:B------:R-:W-:-:S05]  /*19f0*/  IADD3 R36, PT, PT, R38, -R37, RZ ;  /* 0x8000002526247210 */ /* 0x000fca0007ffe0ff */
[----:B0-----:R-:W-:-:S05]  /*1a00*/  IMAD R36, R36, R2, RZ ;  /* 0x0000000224247224 */ /* 0x001fca00078e02ff */
[----:B------:R-:W-:-:S13]  /*1a10*/  ISETP.GT.AND P0, PT, R36, RZ, PT ;  /* 0x000000ff2400720c */ /* 0x000fda0003f04270 */
[----:B------:R-:W-:Y:S05]  /*1a20*/  @P0 BRA `(.L_x_20) ;  /* 0x0000001800f40947 */ /* 0x000fea0003800000 */
[----:B------:R-:W-:-:S13]  /*1a30*/  ISETP.GE.AND P0, PT, R80, R7, PT ;  /* 0x000000075000720c */ /* 0x000fda0003f06270 */
[----:B------:R-:W-:Y:S05]  /*1a40*/  @P0 BRA `(.L_x_21) ;  /* 0x0000016800480947 */ /* 0x000fea0003800000 */
[----:B------:R-:W0:Y:S01]  /*1a50*/  S2R R13, SR_CTAID.Y ;  /* 0x00000000000d7919 */ /* 0x000e220000002600 */
[----:B------:R-:W1:Y:S01]  /*1a60*/  LDC R11, c[0x0][0x824] ;  /* 0x00020900ff0b7b82 */ /* 0x000e620000000800 */
[----:B------:R-:W-:Y:S01]  /*1a70*/  IMAD.SHL.U32 R10, R23, 0x8, RZ ;  /* 0x00000008170a7824 */ /* 0x000fe200078e00ff */
[----:B------:R-:W-:Y:S01]  /*1a80*/  MOV R5, 0x1b70 ;  /* 0x00001b7000057802 */ /* 0x000fe20000000f00 */
[----:B------:R-:W-:-:S03]  /*1a90*/  IMAD.SHL.U32 R19, R12, 0x8, RZ ;  /* 0x000000080c137824 */ /* 0x000fc600078e00ff */
[----:B------:R-:W-:Y:S02]  /*1aa0*/  LOP3.LUT R0, RZ, R10, RZ, 0x33, !PT ;  /* 0x0000000aff007212 */ /* 0x000fe400078e33ff */
[----:B------:R-:W2:Y:S01]  /*1ab0*/  LDC R2, c[0x0][0x83c] ;  /* 0x00020f00ff027b82 */ /* 0x000ea20000000800 */
[C---:B------:R-:W-:Y:S02]  /*1ac0*/  LOP3.LUT R4, R19.reuse, 0xffff, RZ, 0xc0, !PT ;  /* 0x0000ffff13047812 */ /* 0x040fe400078ec0ff */
[----:B------:R-:W-:-:S04]  /*1ad0*/  IADD3 R0, PT, PT, -R19, R0, RZ ;  /* 0x0000000013007210 */ /* 0x000fc80007ffe1ff */
[----:B------:R-:W-:Y:S01]  /*1ae0*/  LOP3.LUT R3, R0, 0xffff, RZ, 0xc0, !PT ;  /* 0x0000ffff00037812 */ /* 0x000fe200078ec0ff */
[----:B0-----:R-:W-:-:S04]  /*1af0*/  IMAD.SHL.U32 R13, R13, 0x100, RZ ;  /* 0x000001000d0d7824 */ /* 0x001fc800078e00ff */
[--C-:B-1----:R-:W-:Y:S02]  /*1b00*/  IMAD R11, R11, UR54, R13.reuse ;  /* 0x000000360b0b7c24 */ /* 0x102fe4000f8e020d */
[----:B--2---:R-:W-:Y:S02]  /*1b10*/  IMAD R13, R2, UR54, R13 ;  /* 0x00000036020d7c24 */ /* 0x004fe4000f8e020d */
[----:B------:R-:W-:-:S03]  /*1b20*/  IMAD R11, R107, 0x40000, R11 ;  /* 0x000400006b0b7824 */ /* 0x000fc600078e020b */
[----:B------:R-:W-:Y:S02]  /*1b30*/  LEA R13, R107, R13, 0x12 ;  /* 0x0000000d6b0d7211 */ /* 0x000fe400078e90ff */
[----:B------:R-:W-:Y:S02]  /*1b40*/  SHF.R.S32.HI R17, RZ, 0x1f, R11 ;  /* 0x0000001fff117819 */ /* 0x000fe4000001140b */
[----:B------:R-:W-:Y:S02]  /*1b50*/  SHF.R.S32.HI R22, RZ, 0x1f, R13 ;  /* 0x0000001fff167819 */ /* 0x000fe4000001140d */
[----:B------:R-:W-:Y:S05]  /*1b60*/  CALL.REL.NOINC `($__internal_3_$__cuda_sm20_div_u16) ;  /* 0x0000019800b07944 */ /* 0x000fea0003c00000 */
[----:B------:R-:W0:Y:S01]  /*1b70*/  LDC R20, c[0x0][0x890] ;  /* 0x00022400ff147b82 */ /* 0x000e220000000800 */
[----:B------:R-:W-:Y:S01]  /*1b80*/  LOP3.LUT R16, R0, 0x3, RZ, 0xc0, !PT ;  /* 0x0000000300107812 */ /* 0x000fe200078ec0ff */
[----:B------:R-:W-:Y:S01]  /*1b90*/  BSSY.RECONVERGENT B0, `(.L_x_22) ;  /* 0x0000036000007945 */ /* 0x000fe20003800200 */
[----:B------:R-:W-:Y:S02]  /*1ba0*/  IMAD.MOV.U32 R6, RZ, RZ, R10 ;  /* 0x000000ffff067224 */ /* 0x000fe400078e000a */
[C---:B------:R-:W-:Y:S02]  /*1bb0*/  ISETP.NE.AND P0, PT, R16.reuse, 0x2, PT ;  /* 0x000000021000780c */ /* 0x040fe40003f05270 */
[----:B------:R-:W-:Y:S01]  /*1bc0*/  LOP3.LUT R18, R16, 0x2, RZ, 0x3c, !PT ;  /* 0x0000000210127812 */ /* 0x000fe200078e3cff */
[----:B------:R-:W1:Y:S08]  /*1bd0*/  LDC R21, c[0x0][0x88c] ;  /* 0x00022300ff157b82 */ /* 0x000e700000000800 */
[----:B------:R-:W2:Y:S02]  /*1be0*/  LDC.64 R14, c[0x0][0x810] ;  /* 0x00020400ff0e7b82 */ /* 0x000ea40000000a00 */
[----:B------:R-:W-:Y:S05]  /*1bf0*/  @!P0 BRA `(.L_x_23) ;  /* 0x0000000000bc8947 */ /* 0x000fea0003800000 */
[----:B------:R-:W3:Y:S01]  /*1c00*/  LDC.64 R4, c[0x0][0x810] ;  /* 0x00020400ff047b82 */ /* 0x000ee20000000a00 */
[----:B------:R-:W-:Y:S02]  /*1c10*/  IADD3 R2, P0, PT, R11, R11, RZ ;  /* 0x0000000b0b027210 */ /* 0x000fe40007f1e0ff */
[----:B------:R-:W-:-:S03]  /*1c20*/  MOV R6, R10 ;  /* 0x0000000a00067202 */ /* 0x000fc60000000f00 */
[----:B------:R-:W-:Y:S02]  /*1c30*/  IMAD.X R3, R17, 0x1, R17, P0 ;  /* 0x0000000111037824 */ /* 0x000fe400000e0611 */
[----:B------:R-:W4:Y:S01]  /*1c40*/  LDC R7, c[0x0][0x88c] ;  /* 0x00022300ff077b82 */ /* 0x000f220000000800 */
[----:B------:R-:W-:-:S07]  /*1c50*/  IMAD.WIDE.U32 R2, R23, 0x10, R2 ;  /* 0x0000001017027825 */ /* 0x000fce00078e0002 */
[----:B------:R-:W2:Y:S01]  /*1c60*/  LDC R8, c[0x0][0x890] ;  /* 0x00022400ff087b82 */ /* 0x000ea20000000800 */
[----:B---3--:R-:W-:-:S05]  /*1c70*/  IADD3 R2, P0, PT, R2, R4, RZ ;  /* 0x0000000402027210 */ /* 0x008fca0007f1e0ff */
[----:B------:R-:W-:Y:S01]  /*1c80*/  IMAD.X R4, R3, 0x1, R5, P0 ;  /* 0x0000000103047824 */ /* 0x000fe200000e0605 */
[----:B------:R-:W-:-:S07]  /*1c90*/  IADD3 R5, PT, PT, -R18, RZ, RZ ;  /* 0x000000ff12057210 */ /* 0x000fce0007ffe1ff */
.L_x_24:
[----:B------:R-:W-:Y:S01]  /*1ca0*/  LOP3.LUT R0, R6, 0xf8, RZ, 0xc0, !PT ;  /* 0x000000f806007812 */ /* 0x000fe200078ec0ff */
[----:B------:R-:W3:Y:S01]  /*1cb0*/  LDC.64 R24, c[0x0][0x358] ;  /* 0x0000d600ff187b82 */ /* 0x000ee20000000a00 */
[----:B------:R-:W-:-:S03]  /*1cc0*/  VIADD R5, R5, 0x1 ;  /* 0x0000000105057836 */ /* 0x000fc60000000000 */
[----:B------:R-:W-:Y:S01]  /*1cd0*/  IMAD.IADD R3, R80, 0x1, R0 ;  /* 0x0000000150037824 */ /* 0x000fe200078e0200 */
[--C-:B------:R-:W-:Y:S01]  /*1ce0*/  SHF.R.U32.HI R0, RZ, 0x8, R6.reuse ;  /* 0x00000008ff007819 */ /* 0x100fe20000011606 */
[----:B------:R-:W-:-:S03]  /*1cf0*/  IMAD.IADD R6, R19, 0x1, R6 ;  /* 0x0000000113067824 */ /* 0x000fc600078e0206 */
[----:B----4-:R-:W-:Y:S01]  /*1d00*/  ISETP.GE.AND P0, PT, R3, R7, PT ;  /* 0x000000070300720c */ /* 0x010fe20003f06270 */
[----:B------:R-:W-:-:S03]  /*1d10*/  IMAD.MOV.U32 R3, RZ, RZ, R4 ;  /* 0x000000ffff037224 */ /* 0x000fc600078e0004 */
[----:B--2---:R-:W-:-:S13]  /*1d20*/  ISETP.GE.OR P0, PT, R0, R8, P0 ;  /* 0x000000080000720c */ /* 0x004fda0000706670 */
[C---:B---3--:R-:W-:Y:S02]  /*1d30*/  @!P0 R2UR UR20, R24.reuse ;  /* 0x00000000181482ca */ /* 0x048fe400000e0000 */
[C---:B------:R-:W-:Y:S02]  /*1d40*/  @!P0 R2UR UR21, R25.reuse ;  /* 0x00000000191582ca */ /* 0x040fe400000e0000 */
[C---:B------:R-:W-:Y:S02]  /*1d50*/  @!P0 R2UR UR18, R24.reuse ;  /* 0x00000000181282ca */ /* 0x040fe400000e0000 */
[C---:B------:R-:W-:Y:S02]  /*1d60*/  @!P0 R2UR UR19, R25.reuse ;  /* 0x00000000191382ca */ /* 0x040fe400000e0000 */
[----:B------:R-:W-:Y:S02]  /*1d70*/  @!P0 R2UR UR16, R24 ;  /* 0x00000000181082ca */ /* 0x000fe400000e0000 */
[----:B------:R-:W-:-:S02]  /*1d80*/  @!P0 R2UR UR17, R25 ;  /* 0x00000000191182ca */ /* 0x000fc400000e0000 */
[C---:B------:R-:W-:Y:S02]  /*1d90*/  @!P0 R2UR UR14, R24.reuse ;  /* 0x00000000180e82ca */ /* 0x040fe400000e0000 */
[C---:B------:R-:W-:Y:S01]  /*1da0*/  @!P0 R2UR UR15, R25.reuse ;  /* 0x00000000190f82ca */ /* 0x040fe200000e0000 */
[----:B------:R-:W-:Y:S01]  /*1db0*/  @!P0 STG.E.U16 desc[UR20][R2.64+0xe], RZ ;  /* 0x00000eff02008986 */ /* 0x000fe2000c101514 */
[C---:B------:R-:W-:Y:S02]  /*1dc0*/  @!P0 R2UR UR12, R24.reuse ;  /* 0x00000000180c82ca */ /* 0x040fe400000e0000 */
[C---:B------:R-:W-:Y:S01]  /*1dd0*/  @!P0 R2UR UR13, R25.reuse ;  /* 0x00000000190d82ca */ /* 0x040fe200000e0000 */
[----:B------:R-:W-:Y:S01]  /*1de0*/  @!P0 STG.E.U16 desc[UR18][R2.64+0xc], RZ ;  /* 0x00000cff02008986 */ /* 0x000fe2000c101512 */
[C---:B------:R-:W-:Y:S02]  /*1df0*/  @!P0 R2UR UR10, R24.reuse ;  /* 0x00000000180a82ca */ /* 0x040fe400000e0000 */
[----:B------:R-:W-:Y:S01]  /*1e00*/  @!P0 R2UR UR11, R25 ;  /* 0x00000000190b82ca */ /* 0x000fe200000e0000 */
[----:B------:R-:W-:Y:S01]  /*1e10*/  @!P0 STG.E.U16 desc[UR16][R2.64+0xa], RZ ;  /* 0x00000aff02008986 */ /* 0x000fe2000c101510 */
[----:B------:R-:W-:-:S02]  /*1e20*/  @!P0 R2UR UR8, R24 ;  /* 0x00000000180882ca */ /* 0x000fc400000e0000 */
[C---:B------:R-:W-:Y:S01]  /*1e30*/  @!P0 R2UR UR9, R25.reuse ;  /* 0x00000000190982ca */ /* 0x040fe200000e0000 */
[----:B------:R-:W-:Y:S01]  /*1e40*/  @!P0 STG.E.U16 desc[UR14][R2.64+0x8], RZ ;  /* 0x000008ff02008986 */ /* 0x000fe2000c10150e */
[----:B------:R-:W-:Y:S02]  /*1e50*/  @!P0 R2UR UR6, R24 ;  /* 0x00000000180682ca */ /* 0x000fe400000e0000 */
[----:B------:R-:W-:Y:S01]  /*1e60*/  @!P0 R2UR UR7, R25 ;  /* 0x00000000190782ca */ /* 0x000fe200000e0000 */
[----:B------:R-:W-:Y:S04]  /*1e70*/  @!P0 STG.E.U16 desc[UR12][R2.64+0x6], RZ ;  /* 0x000006ff02008986 */ /* 0x000fe8000c10150c */
[----:B------:R-:W-:Y:S04]  /*1e80*/  @!P0 STG.E.U16 desc[UR10][R2.64+0x4], RZ ;  /* 0x000004ff02008986 */ /* 0x000fe8000c10150a */
[----:B------:R-:W-:Y:S04]  /*1e90*/  @!P0 STG.E.U16 desc[UR8][R2.64+0x2], RZ ;  /* 0x000002ff02008986 */ /* 0x000fe8000c101508 */
[----:B------:R2:W-:Y:S01]  /*1ea0*/  @!P0 STG.E.U16 desc[UR6][R2.64], RZ ;  /* 0x000000ff02008986 */ /* 0x0005e2000c101506 */
[----:B------:R-:W-:Y:S01]  /*1eb0*/  ISETP.NE.AND P0, PT, R5, RZ, PT ;  /* 0x000000ff0500720c */ /* 0x000fe20003f05270 */
[----:B--2---:R-:W-:-:S04]  /*1ec0*/  IMAD.WIDE.U32 R2, R12, 0x10, R2 ;  /* 0x000000100c027825 */ /* 0x004fc800078e0002 */
[----:B------:R-:W-:-:S08]  /*1ed0*/  IMAD.MOV.U32 R4, RZ, RZ, R3 ;  /* 0x000000ffff047224 */ /* 0x000fd000078e0003 */
[----:B------:R-:W-:Y:S05]  /*1ee0*/  @P0 BRA `(.L_x_24) ;  /* 0xfffffffc006c0947 */ /* 0x000fea000383ffff */
.L_x_23:
[----:B------:R-:W-:Y:S05]  /*1ef0*/  BSYNC.RECONVERGENT B0 ;  /* 0x0000000000007941 */ /* 0x000fea0003800200 */
.L_x_22:
[----:B------:R-:W-:Y:S01]  /*1f00*/  BSSY.RECONVERGENT B1, `(.L_x_25) ;  /* 0x000009c000017945 */ /* 0x000fe20003800200 */
[C---:B------:R-:W-:Y:S01]  /*1f10*/  IMAD R9, R12.reuse, 0x18, R6 ;  /* 0x000000180c097824 */ /* 0x040fe200078e0206 */
[-C--:B------:R-:W-:Y:S02]  /*1f20*/  LEA R8, R12, R6.reuse, 0x4 ;  /* 0x000000060c087211 */ /* 0x080fe400078e20ff */
[----:B------:R-:W-:-:S07]  /*1f30*/  IADD3 R7, PT, PT, R19, R6, RZ ;  /* 0x0000000613077210 */ /* 0x000fce0007ffe0ff */
.L_x_34:
[----:B01--4-:R-:W-:Y:S01]  /*1f40*/  LOP3.LUT R3, R6, 0xf8, RZ, 0xc0, !PT ;  /* 0x000000f806037812 */ /* 0x013fe200078ec0ff */
[----:B---3--:R-:W3:Y:S01]  /*1f50*/  LDC.64 R24, c[0x0][0x358] ;  /* 0x0000d600ff187b82 */ /* 0x008ee20000000a00 */
[----:B------:R-:W-:Y:S01]  /*1f60*/  LOP3.LUT R2, R7, 0xf8, RZ, 0xc0, !PT ;  /* 0x000000f807027812 */ /* 0x000fe200078ec0ff */
[----:B------:R-:W-:Y:S01]  /*1f70*/  BSSY.RECONVERGENT B0, `(.L_x_26) ;  /* 0x0000030000007945 */ /* 0x000fe20003800200 */
[----:B------:R-:W-:Y:S01]  /*1f80*/  LOP3.LUT R0, R8, 0xf8, RZ, 0xc0, !PT ;  /* 0x000000f808007812 */ /* 0x000fe200078ec0ff */
[C---:B------:R-:W-:Y:S01]  /*1f90*/  IMAD.IADD R5, R80.reuse, 0x1, R3 ;  /* 0x0000000150057824 */ /* 0x040fe200078e0203 */
[----:B------:R-:W-:Y:S01]  /*1fa0*/  LOP3.LUT R4, R9, 0xf8, RZ, 0xc0, !PT ;  /* 0x000000f809047812 */ /* 0x000fe200078ec0ff */
[C---:B------:R-:W-:Y:S02]  /*1fb0*/  IMAD.IADD R3, R80.reuse, 0x1, R2 ;  /* 0x0000000150037824 */ /* 0x040fe400078e0202 */
[C---:B------:R-:W-:Y:S01]  /*1fc0*/  IMAD.IADD R2, R80.reuse, 0x1, R0 ;  /* 0x0000000150027824 */ /* 0x040fe200078e0200 */
[----:B-1----:R-:W-:Y:S01]  /*1fd0*/  ISETP.GE.AND P0, PT, R5, R21, PT ;  /* 0x000000150500720c */ /* 0x002fe20003f06270 */
[----:B------:R-:W-:Y:S01]  /*1fe0*/  IMAD.IADD R0, R80, 0x1, R4 ;  /* 0x0000000150007824 */ /* 0x000fe200078e0204 */
[----:B------:R-:W-:-:S02]  /*1ff0*/  SHF.R.U32.HI R4, RZ, 0x8, R6 ;  /* 0x00000008ff047819 */ /* 0x000fc40000011606 */
[-C--:B------:R-:W-:Y:S02]  /*2000*/  ISETP.GE.AND P3, PT, R3, R21.reuse, PT ;  /* 0x000000150300720c */ /* 0x080fe40003f66270 */
[----:B0-----:R-:W-:Y:S02]  /*2010*/  ISETP.GE.OR P0, PT, R4, R20, P0 ;  /* 0x000000140400720c */ /* 0x001fe40000706670 */
[-C--:B------:R-:W-:Y:S02]  /*2020*/  ISETP.GE.AND P2, PT, R2, R21.reuse, PT ;  /* 0x000000150200720c */ /* 0x080fe40003f46270 */
[----:B------:R-:W-:Y:S02]  /*2030*/  ISETP.GE.AND P1, PT, R0, R21, PT ;  /* 0x000000150000720c */ /* 0x000fe40003f26270 */
[----:B------:R-:W-:Y:S02]  /*2040*/  SHF.R.U32.HI R3, RZ, 0x8, R7 ;  /* 0x00000008ff037819 */ /* 0x000fe40000011607 */
[----:B------:R-:W-:-:S02]  /*2050*/  SHF.R.U32.HI R2, RZ, 0x8, R8 ;  /* 0x00000008ff027819 */ /* 0x000fc40000011608 */
[----:B------:R-:W-:Y:S02]  /*2060*/  SHF.R.U32.HI R0, RZ, 0x8, R9 ;  /* 0x00000008ff007819 */ /* 0x000fe40000011609 */
[-C--:B------:R-:W-:Y:S02]  /*2070*/  ISETP.GE.OR P3, PT, R3, R20.reuse, P3 ;  /* 0x000000140300720c */ /* 0x080fe40001f66670 */
[-C--:B------:R-:W-:Y:S02]  /*2080*/  ISETP.GE.OR P4, PT, R2, R20.reuse, P2 ;  /* 0x000000140200720c */ /* 0x080fe40001786670 */
[----:B------:R-:W-:Y:S01]  /*2090*/  ISETP.GE.OR P5, PT, R0, R20, P1 ;  /* 0x000000140000720c */ /* 0x000fe20000fa6670 */
[----:B------:R-:W-:-:S12]  /*20a0*/  @P0 BRA `(.L_x_27) ;  /* 0x0000000000700947 */ /* 0x000fd80003800000 */
[----:B------:R-:W-:Y:S02]  /*20b0*/  IADD3 R2, P2, PT, R11, R6, RZ ;  /* 0x000000060b027210 */ /* 0x000fe40007f5e0ff */
[C---:B---3--:R-:W-:Y:S02]  /*20c0*/  R2UR UR20, R24.reuse ;  /* 0x00000000181472ca */ /* 0x048fe400000e0000 */
[C---:B------:R-:W-:Y:S01]  /*20d0*/  R2UR UR21, R25.reuse ;  /* 0x00000000191572ca */ /* 0x040fe200000e0000 */
[----:B------:R-:W-:Y:S01]  /*20e0*/  IMAD.X R0, RZ, RZ, R17, P2 ;  /* 0x000000ffff007224 */ /* 0x000fe200010e0611 */
[C---:B------:R-:W-:Y:S02]  /*20f0*/  R2UR UR18, R24.reuse ;  /* 0x00000000181272ca */ /* 0x040fe400000e0000 */
[----:B------:R-:W-:Y:S02]  /*2100*/  R2UR UR19, R25 ;  /* 0x00000000191372ca */ /* 0x000fe400000e0000 */
[----:B------:R-:W-:-:S02]  /*2110*/  R2UR UR16, R24 ;  /* 0x00000000181072ca */ /* 0x000fc400000e0000 */
[C---:B------:R-:W-:Y:S02]  /*2120*/  R2UR UR17, R25.reuse ;  /* 0x00000000191172ca */ /* 0x040fe400000e0000 */
[C---:B------:R-:W-:Y:S02]  /*2130*/  R2UR UR14, R24.reuse ;  /* 0x00000000180e72ca */ /* 0x040fe400000e0000 */
[C---:B------:R-:W-:Y:S02]  /*2140*/  R2UR UR15, R25.reuse ;  /* 0x00000000190f72ca */ /* 0x040fe400000e0000 */
[C---:B------:R-:W-:Y:S02]  /*2150*/  R2UR UR12, R24.reuse ;  /* 0x00000000180c72ca */ /* 0x040fe400000e0000 */
[----:B------:R-:W-:Y:S02]  /*2160*/  R2UR UR13, R25 ;  /* 0x00000000190d72ca */ /* 0x000fe400000e0000 */
[----:B------:R-:W-:-:S02]  /*2170*/  R2UR UR10, R24 ;  /* 0x00000000180a72ca */ /* 0x000fc400000e0000 */
[C---:B------:R-:W-:Y:S02]  /*2180*/  R2UR UR11, R25.reuse ;  /* 0x00000000190b72ca */ /* 0x040fe400000e0000 */
[C---:B------:R-:W-:Y:S02]  /*2190*/  R2UR UR8, R24.reuse ;  /* 0x00000000180872ca */ /* 0x040fe400000e0000 */
[C---:B------:R-:W-:Y:S02]  /*21a0*/  R2UR UR9, R25.reuse ;  /* 0x00000000190972ca */ /* 0x040fe400000e0000 */
[----:B------:R-:W-:Y:S02]  /*21b0*/  R2UR UR6, R24 ;  /* 0x00000000180672ca */ /* 0x000fe400000e0000 */
[----:B------:R-:W-:Y:S02]  /*21c0*/  R2UR UR7, R25 ;  /* 0x00000000190772ca */ /* 0x000fe400000e0000 */
[----:B--2---:R-:W-:-:S04]  /*21d0*/  IADD3 R2, P1, P0, R2, R14, R2 ;  /* 0x0000000e02027210 */ /* 0x004fc8000783e002 */
[----:B------:R-:W-:-:S05]  /*21e0*/  IADD3.X R3, PT, PT, R0, R15, R0, P1, P0 ;  /* 0x0000000f00037210 */ /* 0x000fca0000fe0400 */
[----:B------:R0:W-:Y:S04]  /*21f0*/  STG.E.U16 desc[UR20][R2.64+0xe], RZ ;  /* 0x00000eff02007986 */ /* 0x0001e8000c101514 */
[----:B------:R0:W-:Y:S04]  /*2200*/  STG.E.U16 desc[UR18][R2.64+0xc], RZ ;  /* 0x00000cff02007986 */ /* 0x0001e8000c101512 */
[----:B------:R0:W-:Y:S04]  /*2210*/  STG.E.U16 desc[UR16][R2.64+0xa], RZ ;  /* 0x00000aff02007986 */ /* 0x0001e8000c101510 */
[----:B------:R0:W-:Y:S04]  /*2220*/  STG.E.U16 desc[UR14][R2.64+0x8], RZ ;  /* 0x000008ff02007986 */ /* 0x0001e8000c10150e */
[----:B------:R0:W-:Y:S04]  /*2230*/  STG.E.U16 desc[UR12][R2.64+0x6], RZ ;  /* 0x000006ff02007986 */ /* 0x0001e8000c10150c */
[----:B------:R0:W-:Y:S04]  /*2240*/  STG.E.U16 desc[UR10][R2.64+0x4], RZ ;  /* 0x000004ff02007986 */ /* 0x0001e8000c10150a */
[----:B------:R0:W-:Y:S04]  /*2250*/  STG.E.U16 desc[UR8][R2.64+0x2], RZ ;  /* 0x000002ff02007986 */ /* 0x0001e8000c101508 */
[----:B------:R0:W-:Y:S02]  /*2260*/  STG.E.U16 desc[UR6][R2.64], RZ ;  /* 0x000000ff02007986 */ /* 0x0001e4000c101506 */
.L_x_27:
[----:B------:R-:W-:Y:S05]  /*2270*/  BSYNC.RECONVERGENT B0 ;  /* 0x0000000000007941 */ /* 0x000fea0003800200 */
.L_x_26:
[----:B------:R-:W-:Y:S04]  /*2280*/  BSSY.RECONVERGENT B0, `(.L_x_28) ;  /* 0x000001e000007945 */ /* 0x000fe80003800200 */
[----:B------:R-:W-:Y:S05]  /*2290*/  @P3 BRA `(.L_x_29) ;  /* 0x0000000000703947 */ /* 0x000fea0003800000 */
[----:B0-----:R-:W-:Y:S02]  /*22a0*/  IADD3 R2, P2, PT, R11, R7, RZ ;  /* 0x000000070b027210 */ /* 0x001fe40007f5e0ff */
        /* <DEDUP_REMOVED lines=27> */
.L_x_29:
[----:B------:R-:W-:Y:S05]  /*2460*/  BSYNC.RECONVERGENT B0 ;  /* 0x0000000000007941 */ /* 0x000fea0003800200 */
.L_x_28:
[----:B------:R-:W-:Y:S04]  /*2470*/  BSSY.RECONVERGENT B0, `(.L_x_30) ;  /* 0x000001e000007945 */ /* 0x000fe80003800200 */
[----:B------:R-:W-:Y:S05]  /*2480*/  @P4 BRA `(.L_x_31) ;  /* 0x0000000000704947 */ /* 0x000fea0003800000 */
[----:B01----:R-:W-:Y:S02]  /*2490*/  IADD3 R2, P2, PT, R11, R8, RZ ;  /* 0x000000080b027210 */ /* 0x003fe40007f5e0ff */
        /* <DEDUP_REMOVED lines=27> */
.L_x_31:
[----:B------:R-:W-:Y:S05]  /*2650*/  BSYNC.RECONVERGENT B0 ;  /* 0x0000000000007941 */ /* 0x000fea0003800200 */
.L_x_30:
[----:B------:R-:W-:Y:S01]  /*2660*/  BSSY.RECONVERGENT B0, `(.L_x_32) ;  /* 0x000001f000007945 */ /* 0x000fe20003800200 */
[----:B------:R-:W-:-:S03]  /*2670*/  IADD3 R4, PT, PT, R19, R6, R19 ;  /* 0x0000000613047210 */ /* 0x000fc60007ffe013 */
[----:B------:R-:W-:Y:S05]  /*2680*/  @P5 BRA `(.L_x_33) ;  /* 0x0000000000705947 */ /* 0x000fea0003800000 */
[----:B01--4-:R-:W-:Y:S02]  /*2690*/  IADD3 R2, P2, PT, R11, R9, RZ ;  /* 0x000000090b027210 */ /* 0x013fe40007f5e0ff */
        /* <DEDUP_REMOVED lines=27> */
.L_x_33:
[----:B------:R-:W-:Y:S05]  /*2850*/  BSYNC.RECONVERGENT B0 ;  /* 0x0000000000007941 */ /* 0x000fea0003800200 */
.L_x_32:
[----:B------:R-:W-:Y:S01]  /*2860*/  IADD3 R6, PT, PT, R19, R4, R19 ;  /* 0x0000000413067210 */ /* 0x000fe20007ffe013 */
[C---:B------:R-:W-:Y:S01]  /*2870*/  IMAD R9, R12.reuse, 0x20, R9 ;  /* 0x000000200c097824 */ /* 0x040fe200078e0209 */
[C---:B------:R-:W-:Y:S01]  /*2880*/  LEA R8, R12.reuse, R8, 0x5 ;  /* 0x000000080c087211 */ /* 0x040fe200078e28ff */
[----:B------:R-:W-:Y:S01]  /*2890*/  IMAD R7, R12, 0x20, R7 ;  /* 0x000000200c077824 */ /* 0x000fe200078e0207 */
[----:B------:R-:W-:-:S13]  /*28a0*/  ISETP.GE.U32.AND P0, PT, R6, 0x10000, PT ;  /* 0x000100000600780c */ /* 0x000fda0003f06070 */
[----:B------:R-:W-:Y:S05]  /*28b0*/  @!P0 BRA `(.L_x_34) ;  /* 0xfffffff400a08947 */ /* 0x000fea000383ffff */
[----:B------:R-:W-:Y:S05]  /*28c0*/  BSYNC.RECONVERGENT B1 ;  /* 0x0000000000017941 */ /* 0x000fea0003800200 */
.L_x_25:
[----:B------:R-:W0:Y:S01]  /*28d0*/  LDC R9, c[0x0][0x890] ;  /* 0x00022400ff097b82 */ /* 0x000e220000000800 */
[----:B------:R-:W-:Y:S01]  /*28e0*/  ISETP.NE.AND P0, PT, R16, 0x2, PT ;  /* 0x000000021000780c */ /* 0x000fe20003f05270 */
[----:B------:R-:W-:Y:S06]  /*28f0*/  BSSY.RECONVERGENT B0, `(.L_x_35) ;  /* 0x0000032000007945 */ /* 0x000fec0003800200 */
[----:B------:R-:W1:Y:S08]  /*2900*/  LDC R11, c[0x0][0x88c] ;  /* 0x00022300ff0b7b82 */ /* 0x000e700000000800 */
[----:B--2---:R-:W2:Y:S01]  /*2910*/  LDC.64 R14, c[0x0][0x828] ;  /* 0x00020a00ff0e7b82 */ /* 0x004ea20000000a00 */
[----:B------:R-:W-:Y:S05]  /*2920*/  @!P0 BRA `(.L_x_36) ;  /* 0x0000000000b88947 */ /* 0x000fea0003800000 */
[----:B------:R-:W5:Y:S01]  /*2930*/  LDC.64 R4, c[0x0][0x828] ;  /* 0x00020a00ff047b82 */ /* 0x000f620000000a00 */
[----:B01--4-:R-:W-:-:S05]  /*2940*/  IADD3 R2, P0, PT, R13, R13, RZ ;  /* 0x0000000d0d027210 */ /* 0x013fca0007f1e0ff */
[----:B------:R-:W-:Y:S02]  /*2950*/  IMAD.X R3, R22, 0x1, R22, P0 ;  /* 0x0000000116037824 */ /* 0x000fe400000e0616 */
[----:B------:R-:W0:Y:S01]  /*2960*/  LDC R7, c[0x0][0x88c] ;  /* 0x00022300ff077b82 */ /* 0x000e220000000800 */
[----:B------:R-:W-:-:S07]  /*2970*/  IMAD.WIDE.U32 R2, R23, 0x10, R2 ;  /* 0x0000001017027825 */ /* 0x000fce00078e0002 */
[----:B------:R-:W1:Y:S01]  /*2980*/  LDC R6, c[0x0][0x890] ;  /* 0x00022400ff067b82 */ /* 0x000e620000000800 */
[----:B-----5:R-:W-:-:S04]  /*2990*/  IADD3 R2, P0, PT, R2, R4, RZ ;  /* 0x0000000402027210 */ /* 0x020fc80007f1e0ff */
[----:B------:R-:W-:Y:S01]  /*29a0*/  IADD3.X R4, PT, PT, R3, R5, RZ, P0, !PT ;  /* 0x0000000503047210 */ /* 0x000fe200007fe4ff */
[----:B------:R-:W-:-:S08]  /*29b0*/  IMAD.MOV R5, RZ, RZ, -R18 ;  /* 0x000000ffff057224 */ /* 0x000fd000078e0a12 */
.L_x_37:
[----:B------:R-:W-:Y:S01]  /*29c0*/  LOP3.LUT R0, R10, 0xf8, RZ, 0xc0, !PT ;  /* 0x000000f80a007812 */ /* 0x000fe200078ec0ff */
[----:B------:R-:W4:Y:S01]  /*29d0*/  LDC.64 R16, c[0x0][0x358] ;  /* 0x0000d600ff107b82 */ /* 0x000f220000000a00 */
[----:B------:R-:W-:-:S03]  /*29e0*/  VIADD R5, R5, 0x1 ;  /* 0x0000000105057836 */ /* 0x000fc60000000000 */
[----:B------:R-:W-:Y:S01]  /*29f0*/  IMAD.IADD R3, R80, 0x1, R0 ;  /* 0x0000000150037824 */ /* 0x000fe200078e0200 */
[--C-:B------:R-:W-:Y:S01]  /*2a00*/  SHF.R.U32.HI R0, RZ, 0x8, R10.reuse ;  /* 0x00000008ff007819 */ /* 0x100fe2000001160a */
[----:B------:R-:W-:-:S03]  /*2a10*/  IMAD.IADD R10, R19, 0x1, R10 ;  /* 0x00000001130a7824 */ /* 0x000fc600078e020a */
[----:B0-----:R-:W-:Y:S01]  /*2a20*/  ISETP.GE.AND P0, PT, R3, R7, PT ;  /* 0x000000070300720c */ /* 0x001fe20003f06270 */
[----:B------:R-:W-:-:S03]  /*2a30*/  IMAD.MOV.U32 R3, RZ, RZ, R4 ;  /* 0x000000ffff037224 */ /* 0x000fc600078e0004 */
[----:B-1----:R-:W-:-:S13]  /*2a40*/  ISETP.GE.OR P0, PT, R0, R6, P0 ;  /* 0x000000060000720c */ /* 0x002fda0000706670 */
[C---:B----4-:R-:W-:Y:S02]  /*2a50*/  @!P0 R2UR UR20, R16.reuse ;  /* 0x00000000101482ca */ /* 0x050fe400000e0000 */
        /* <DEDUP_REMOVED lines=24> */
[----:B0-----:R-:W-:-:S04]  /*2be0*/  IMAD.WIDE.U32 R2, R12, 0x10, R2 ;  /* 0x000000100c027825 */ /* 0x001fc800078e0002 */
[----:B------:R-:W-:-:S08]  /*2bf0*/  IMAD.MOV.U32 R4, RZ, RZ, R3 ;  /* 0x000000ffff047224 */ /* 0x000fd000078e0003 */
[----:B------:R-:W-:Y:S05]  /*2c00*/  @P0 BRA `(.L_x_37) ;  /* 0xfffffffc006c0947 */ /* 0x000fea000383ffff */
.L_x_36:
[----:B------:R-:W-:Y:S05]  /*2c10*/  BSYNC.RECONVERGENT B0 ;  /* 0x0000000000007941 */ /* 0x000fea0003800200 */
.L_x_35:
[----:B------:R-:W-:Y:S01]  /*2c20*/  BSSY.RECONVERGENT B1, `(.L_x_38) ;  /* 0x000009c000017945 */ /* 0x000fe20003800200 */
[C---:B------:R-:W-:Y:S01]  /*2c30*/  IMAD R8, R12.reuse, 0x18, R10 ;  /* 0x000000180c087824 */ /* 0x040fe200078e020a */
[-C--:B------:R-:W-:Y:S02]  /*2c40*/  LEA R7, R12, R10.reuse, 0x4 ;  /* 0x0000000a0c077211 */ /* 0x080fe400078e20ff */
[----:B------:R-:W-:-:S07]  /*2c50*/  IADD3 R6, PT, PT, R19, R10, RZ ;  /* 0x0000000a13067210 */ /* 0x000fce0007ffe0ff */
.L_x_47:
[----:B01--4-:R-:W-:Y:S01]  /*2c60*/  LOP3.LUT R3, R10, 0xf8, RZ, 0xc0, !PT ;  /* 0x000000f80a037812 */ /* 0x013fe200078ec0ff */
[----:B------:R-:W0:Y:S01]  /*2c70*/  LDC.64 R16, c[0x0][0x358] ;  /* 0x0000d600ff107b82 */ /* 0x000e220000000a00 */
[----:B------:R-:W-:Y:S01]  /*2c80*/  LOP3.LUT R2, R6, 0xf8, RZ, 0xc0, !PT ;  /* 0x000000f806027812 */ /* 0x000fe200078ec0ff */
[----:B------:R-:W-:Y:S01]  /*2c90*/  BSSY.RECONVERGENT B0, `(.L_x_39) ;  /* 0x0000030000007945 */ /* 0x000fe20003800200 */
[----:B------:R-:W-:Y:S01]  /*2ca0*/  LOP3.LUT R0, R7, 0xf8, RZ, 0xc0, !PT ;  /* 0x000000f807007812 */ /* 0x000fe200078ec0ff */
[----:B------:R-:W-:Y:S01]  /*2cb0*/  IMAD.IADD R5, R80, 0x1, R3 ;  /* 0x0000000150057824 */ /* 0x000fe200078e0203 */
[----:B------:R-:W-:Y:S01]  /*2cc0*/  LOP3.LUT R4, R8, 0xf8, RZ, 0xc0, !PT ;  /* 0x000000f808047812 */ /* 0x000fe200078ec0ff */
[C---:B------:R-:W-:Y:S02]  /*2cd0*/  IMAD.IADD R3, R80.reuse, 0x1, R2 ;  /* 0x0000000150037824 */ /* 0x040fe400078e0202 */
[C---:B------:R-:W-:Y:S01]  /*2ce0*/  IMAD.IADD R2, R80.reuse, 0x1, R0 ;  /* 0x0000000150027824 */ /* 0x040fe200078e0200 */
[----:B------:R-:W-:Y:S01]  /*2cf0*/  ISETP.GE.AND P0, PT, R5, R11, PT ;  /* 0x0000000b0500720c */ /* 0x000fe20003f06270 */
[----:B------:R-:W-:Y:S01]  /*2d00*/  IMAD.IADD R0, R80, 0x1, R4 ;  /* 0x0000000150007824 */ /* 0x000fe200078e0204 */
[----:B------:R-:W-:-:S02]  /*2d10*/  SHF.R.U32.HI R4, RZ, 0x8, R10 ;  /* 0x00000008ff047819 */ /* 0x000fc4000001160a */
[----:B------:R-:W-:Y:S02]  /*2d20*/  ISETP.GE.AND P3, PT, R3, R11, PT ;  /* 0x0000000b0300720c */ /* 0x000fe40003f66270 */
[----:B------:R-:W-:Y:S02]  /*2d30*/  ISETP.GE.OR P0, PT, R4, R9, P0 ;  /* 0x000000090400720c */ /* 0x000fe40000706670 */
        /* <DEDUP_REMOVED lines=10> */
[C---:B0-----:R-:W-:Y:S02]  /*2de0*/  R2UR UR20, R16.reuse ;  /* 0x00000000101472ca */ /* 0x041fe400000e0000 */
        /* <DEDUP_REMOVED lines=26> */
.L_x_40:
[----:B------:R-:W-:Y:S05]  /*2f90*/  BSYNC.RECONVERGENT B0 ;  /* 0x0000000000007941 */ /* 0x000fea0003800200 */
.L_x_39:
[----:B------:R-:W-:Y:S04]  /*2fa0*/  BSSY.RECONVERGENT B0, `(.L_x_41) ;  /* 0x000001e000007945 */ /* 0x000fe80003800200 */
[----:B------:R-:W-:Y:S05]  /*2fb0*/  @P3 BRA `(.L_x_42) ;  /* 0x0000000000703947 */ /* 0x000fea0003800000 */
[----:B-1----:R-:W-:Y:S02]  /*2fc0*/  IADD3 R2, P2, PT, R13, R6, RZ ;  /* 0x000000060d027210 */ /* 0x002fe40007f5e0ff */
        /* <DEDUP_REMOVED lines=27> */
.L_x_42:
[----:B------:R-:W-:Y:S05]  /*3180*/  BSYNC.RECONVERGENT B0 ;  /* 0x0000000000007941 */ /* 0x000fea0003800200 */
.L_x_41:
[----:B------:R-:W-:Y:S04]  /*3190*/  BSSY.RECONVERGENT B0, `(.L_x_43) ;  /* 0x000001e000007945 */ /* 0x000fe80003800200 */
[----:B------:R-:W-:Y:S05]  /*31a0*/  @P4 BRA `(.L_x_44) ;  /* 0x0000000000704947 */ /* 0x000fea0003800000 */
[----:B-1--4-:R-:W-:Y:S02]  /*31b0*/  IADD3 R2, P2, PT, R13, R7, RZ ;  /* 0x000000070d027210 */ /* 0x012fe40007f5e0ff */
        /* <DEDUP_REMOVED lines=27> */
.L_x_44:
[----:B------:R-:W-:Y:S05]  /*3370*/  BSYNC.RECONVERGENT B0 ;  /* 0x0000000000007941 */ /* 0x000fea0003800200 */
.L_x_43:
[----:B------:R-:W-:Y:S01]  /*3380*/  BSSY.RECONVERGENT B0, `(.L_x_45) ;  /* 0x000001f000007945 */ /* 0x000fe20003800200 */
[----:B------:R-:W-:-:S03]  /*3390*/  IADD3 R4, PT, PT, R19, R10, R19 ;  /* 0x0000000a13047210 */ /* 0x000fc60007ffe013 */
[----:B------:R-:W-:Y:S05]  /*33a0*/  @P5 BRA `(.L_x_46) ;  /* 0x0000000000705947 */ /* 0x000fea0003800000 */
[----:B01--4-:R-:W-:Y:S02]  /*33b0*/  IADD3 R2, P2, PT, R13, R8, RZ ;  /* 0x000000080d027210 */ /* 0x013fe40007f5e0ff */
[C---:B------:R-:W-:Y:S02]  /*33c0*/  R2UR UR20, R16.reuse ;  /* 0x00000000101472ca */ /* 0x040fe400000e0000 */
        /* <DEDUP_REMOVED lines=26> */
.L_x_46:
[----:B------:R-:W-:Y:S05]  /*3570*/  BSYNC.RECONVERGENT B0 ;  /* 0x0000000000007941 */ /* 0x000fea0003800200 */
.L_x_45:
[----:B------:R-:W-:Y:S01]  /*3580*/  IADD3 R10, PT, PT, R19, R4, R19 ;  /* 0x00000004130a7210 */ /* 0x000fe20007ffe013 */
[C---:B------:R-:W-:Y:S01]  /*3590*/  IMAD R8, R12.reuse, 0x20, R8 ;  /* 0x000000200c087824 */ /* 0x040fe200078e0208 */
[C---:B------:R-:W-:Y:S01]  /*35a0*/  LEA R7, R12.reuse, R7, 0x5 ;  /* 0x000000070c077211 */ /* 0x040fe200078e28ff */
[----:B------:R-:W-:Y:S01]  /*35b0*/  IMAD R6, R12, 0x20, R6 ;  /* 0x000000200c067824 */ /* 0x000fe200078e0206 */
[----:B------:R-:W-:-:S13]  /*35c0*/  ISETP.GE.U32.AND P0, PT, R10, 0x10000, PT ;  /* 0x000100000a00780c */ /* 0x000fda0003f06070 */
[----:B------:R-:W-:Y:S05]  /*35d0*/  @!P0 BRA `(.L_x_47) ;  /* 0xfffffff400a08947 */ /* 0x000fea000383ffff */
[----:B------:R-:W-:Y:S05]  /*35e0*/  BSYNC.RECONVERGENT B1 ;  /* 0x0000000000017941 */ /* 0x000fea0003800200 */
.L_x_38:
[----:B------:R-:W-:Y:S05]  /*35f0*/  BRA `(.L_x_21) ;  /* 0x0000014c005c7947 */ /* 0x000fea0003800000 */
.L_x_20:
[----:B------:R-:W2:Y:S02]  /*3600*/  LDL R2, [R1+0x110] ;  /* 0x0001100001027983 */ /* 0x000ea40000100800 */
[----:B--2---:R-:W-:-:S13]  /*3610*/  ISETP.NE.AND P0, PT, R2, 0x9, PT ;  /* 0x000000090200780c */ /* 0x004fda0003f05270 */
[----:B------:R-:W-:Y:S05]  /*3620*/  @P0 BRA `(.L_x_48) ;  /* 0x0000003c00680947 */ /* 0x000fea0003800000 */
[----:B------:R-:W-:-:S08]  /*3630*/  ISETP.NE.AND P0, PT, R34, RZ, PT ;  /* 0x000000ff2200720c */ /* 0x000fd00003f05270 */
[----:B------:R-:W0:-:S00]  /*3640*/  USETMAXREG.DEALLOC.CTAPOOL 0x60 ;  /* 0x00000060000079c8 */ /* 0x000e0000080e0500 */
[----:B0-----:R-:W-:-:S04]  /*3650*/  HFMA2 R16, -RZ, RZ, -0.0 , 0 ;  /* 0x80000000ff107431 */ /* 0x001fc800000001ff */
[----:B------:R-:W0:Y:S02]  /*3660*/  SYNCS.PHASECHK.TRANS64.TRYWAIT P0, [UR4+0x18], R16 ;  /* 0x00001810ff0075a7 */ /* 0x000e240008001104 */
[----:B0-----:R-:W-:Y:S05]  /*3670*/  @!P0 BRA `(.L_x_49) ;  /* 0x0000015000bc8947 */ /* 0x001fea0003800000 */
.L_x_198:
[----:B------:R-:W-:-:S13]  /*3680*/  ISETP.NE.AND P0, PT, R34, RZ, PT ;  /* 0x000000ff2200720c */ /* 0x000fda0003f05270 */
[----:B------:R-:W-:Y:S05]  /*3690*/  @P0 BRA `(.L_x_50) ;  /* 0x00000000000c0947 */ /* 0x000fea0003800000 */
[----:B------:R-:W-:-:S13]  /*36a0*/  ELECT P0, URZ, PT ;  /* 0x0000000000ff782f */ /* 0x000fda0003800000 */
[----:B------:R-:W-:-:S04]  /*36b0*/  @P0 MOV R0, 0x20000 ;  /* 0x0002000000000802 */ /* 0x000fc80000000f00 */
[----:B------:R1:W-:Y:S03]  /*36c0*/  @P0 SYNCS.ARRIVE.TRANS64 RZ, [UR4+0x10], R0 ;  /* 0x00001000ffff09a7 */ /* 0x0003e60008000004 */
.L_x_50:
[----:B------:R-:W-:Y:S01]  /*36d0*/  ELECT P3, URZ, PT ;  /* 0x0000000000ff782f */ /* 0x000fe20003860000 */
[----:B-1----:R-:W-:Y:S01]  /*36e0*/  VIADD R0, R33, 0x10 ;  /* 0x0000001021007836 */ /* 0x002fe20000000000 */
[----:B------:R-:W-:Y:S02]  /*36f0*/  ELECT P2, URZ, PT ;  /* 0x0000000000ff782f */ /* 0x000fe40003840000 */
[----:B------:R-:W-:Y:S02]  /*3700*/  R2UR UR26, R34 ;  /* 0x00000000221a72ca */ /* 0x000fe400000e0000 */
[----:B------:R-:W-:Y:S02]  /*3710*/  ELECT P1, URZ, PT ;  /* 0x0000000000ff782f */ /* 0x000fe40003820000 */
[----:B------:R-:W-:Y:S02]  /*3720*/  R2UR UR59, R15 ;  /* 0x000000000f3b72ca */ /* 0x000fe400000e0000 */
[----:B------:R-:W-:-:S02]  /*3730*/  ELECT P0, URZ, PT ;  /* 0x0000000000ff782f */ /* 0x000fc40003800000 */
[----:B------:R-:W-:Y:S01]  /*3740*/  R2UR UR57, R0 ;  /* 0x00000000003972ca */ /* 0x000fe200000e0000 */
[----:B------:R-:W-:Y:S02]  /*3750*/  UIADD3 UR56, UPT, UPT, UR4, 0x180, URZ ;  /* 0x0000018004387890 */ /* 0x000fe4000fffe0ff */
[----:B------:R-:W-:Y:S02]  /*3760*/  UIADD3 UR32, UPT, UPT, UR4, 0x4180, URZ ;  /* 0x0000418004207890 */ /* 0x000fe4000fffe0ff */
[----:B------:R-:W-:Y:S01]  /*3770*/  UIADD3 UR16, UPT, UPT, UR4, 0x8180, URZ ;  /* 0x0000818004107890 */ /* 0x000fe2000fffe0ff */
[----:B------:R-:W1:Y:S01]  /*3780*/  @P3 LDC.64 R4, c[0x0][0x348] ;  /* 0x0000d200ff043b82 */ /* 0x000e620000000a00 */
[----:B------:R-:W-:Y:S01]  /*3790*/  UMOV UR58, URZ ;  /* 0x000000ff003a7c82 */ /* 0x000fe20008000000 */
[----:B------:R-:W-:Y:S01]  /*37a0*/  UMOV UR61, UR54 ;  /* 0x00000036003d7c82 */ /* 0x000fe20008000000 */
[----:B------:R-:W-:Y:S01]  /*37b0*/  USHF.L.U32 UR26, UR26, 0x7, URZ ;  /* 0x000000071a1a7899 */ /* 0x000fe200080006ff */
[----:B------:R-:W-:Y:S01]  /*37c0*/  UMOV UR34, 0x40 ;  /* 0x0000004000227882 */ /* 0x000fe20000000000 */
[----:B------:R-:W-:-:S02]  /*37d0*/  UMOV UR36, UR60 ;  /* 0x0000003c00247c82 */ /* 0x000fc40008000000 */
[----:B------:R-:W-:Y:S01]  /*37e0*/  UIADD3 UR59, UPT, UPT, UR59, UR26, URZ ;  /* 0x0000001a3b3b7290 */ /* 0x000fe2000fffe0ff */
[----:B------:R-:W2:Y:S01]  /*37f0*/  @P2 LDC.64 R8, c[0x0][0x348] ;  /* 0x0000d200ff082b82 */ /* 0x000ea20000000a00 */
[----:B------:R-:W-:Y:S01]  /*3800*/  ULOP3.LUT UR57, UR57, 0xfefffc10, URZ, 0xc0, !UPT ;  /* 0xfefffc1039397892 */ /* 0x000fe2000f8ec0ff */
[----:B------:R-:W-:Y:S01]  /*3810*/  UMOV UR37, UR54 ;  /* 0x0000003600257c82 */ /* 0x000fe20008000000 */
[----:B------:R-:W-:Y:S01]  /*3820*/  UMOV UR18, 0x80 ;  /* 0x0000008000127882 */ /* 0x000fe20000000000 */
[----:B------:R-:W-:Y:S02]  /*3830*/  UMOV UR20, UR60 ;  /* 0x0000003c00147c82 */ /* 0x000fe40008000000 */
[----:B------:R-:W-:Y:S01]  /*3840*/  UMOV UR35, UR59 ;  /* 0x0000003b00237c82 */ /* 0x000fe20008000000 */
[----:B------:R-:W-:Y:S01]  /*3850*/  UMOV UR21, UR54 ;  /* 0x0000003600157c82 */ /* 0x000fe20008000000 */
[----:B------:R-:W3:Y:S01]  /*3860*/  @P1 LDC.64 R10, c[0x0][0x348] ;  /* 0x0000d200ff0a1b82 */ /* 0x000ee20000000a00 */
[----:B------:R-:W-:Y:S01]  /*3870*/  UMOV UR33, UR57 ;  /* 0x0000003900217c82 */ /* 0x000fe20008000000 */
[----:B------:R-:W-:Y:S01]  /*3880*/  UMOV UR19, UR59 ;  /* 0x0000003b00137c82 */ /* 0x000fe20008000000 */
[----:B------:R-:W-:-:S05]  /*3890*/  UMOV UR17, UR57 ;  /* 0x0000003900117c82 */ /* 0x000fca0008000000 */
[----:B------:R-:W4:Y:S01]  /*38a0*/  @P0 LDC.64 R12, c[0x0][0x348] ;  /* 0x0000d200ff0c0b82 */ /* 0x000f220000000a00 */
[----:B-1----:R-:W-:-:S04]  /*38b0*/  @P3 IADD3 R2, P5, PT, R4, 0x40, RZ ;  /* 0x0000004004023810 */ /* 0x002fc80007fbe0ff */
[----:B------:R-:W-:Y:S01]  /*38c0*/  @P3 R2UR UR13, R2 ;  /* 0x00000000020d32ca */ /* 0x000fe200000e0000 */
[----:B------:R-:W-:Y:S01]  /*38d0*/  @P3 IMAD.X R0, RZ, RZ, R5, P5 ;  /* 0x000000ffff003224 */ /* 0x000fe200028e0605 */
[----:B0-2---:R-:W-:-:S04]  /*38e0*/  @P2 IADD3 R3, P4, PT, R8, 0x40, RZ ;  /* 0x0000004008032810 */ /* 0x005fc80007f9e0ff */
[----:B------:R-:W-:Y:S01]  /*38f0*/  @P3 R2UR UR12, R0 ;  /* 0x00000000000c32ca */ /* 0x000fe200000e0000 */
[----:B------:R-:W-:Y:S01]  /*3900*/  @P2 IMAD.X R4, RZ, RZ, R9, P4 ;  /* 0x000000ffff042224 */ /* 0x000fe200020e0609 */
[----:B------:R-:W-:Y:S02]  /*3910*/  @P2 R2UR UR11, R3 ;  /* 0x00000000030b22ca */ /* 0x000fe400000e0000 */
[----:B---3--:R-:W-:Y:S02]  /*3920*/  @P1 IADD3 R5, P5, PT, R10, 0x40, RZ ;  /* 0x000000400a051810 */ /* 0x008fe40007fbe0ff */
[----:B------:R-:W-:Y:S01]  /*3930*/  @P2 R2UR UR10, R4 ;  /* 0x00000000040a22ca */ /* 0x000fe200000e0000 */
[----:B------:R-:W-:Y:S01]  /*3940*/  IMAD.U32 R4, RZ, RZ, UR13 ;  /* 0x0000000dff047e24 */ /* 0x000fe2000f8e00ff */
[----:B------:R-:W-:Y:S01]  /*3950*/  @P1 R2UR UR9, R5 ;  /* 0x00000000050912ca */ /* 0x000fe200000e0000 */
[----:B------:R-:W-:Y:S01]  /*3960*/  @P1 IMAD.X R3, RZ, RZ, R11, P5 ;  /* 0x000000ffff031224 */ /* 0x000fe200028e060b */
[----:B------:R-:W-:Y:S01]  /*3970*/  UMOV UR13, UR54 ;  /* 0x00000036000d7c82 */ /* 0x000fe20008000000 */
[----:B----4-:R-:W-:-:S02]  /*3980*/  @P0 IADD3 R2, P4, PT, R12, 0x40, RZ ;  /* 0x000000400c020810 */ /* 0x010fc40007f9e0ff */
[----:B------:R-:W-:Y:S01]  /*3990*/  IMAD.U32 R5, RZ, RZ, UR12 ;  /* 0x0000000cff057e24 */ /* 0x000fe2000f8e00ff */
[----:B------:R-:W-:Y:S01]  /*39a0*/  @P1 R2UR UR8, R3 ;  /* 0x00000000030812ca */ /* 0x000fe200000e0000 */
[----:B------:R-:W-:Y:S01]  /*39b0*/  UMOV UR12, UR60 ;  /* 0x0000003c000c7c82 */ /* 0x000fe20008000000 */
[----:B------:R-:W-:Y:S01]  /*39c0*/  @P0 R2UR UR7, R2 ;  /* 0x00000000020702ca */ /* 0x000fe200000e0000 */
[----:B------:R-:W-:Y:S01]  /*39d0*/  @P0 IMAD.X R0, RZ, RZ, R13, P4 ;  /* 0x000000ffff000224 */ /* 0x000fe200020e060d */
[----:B------:R-:W-:Y:S01]  /*39e0*/  @P3 R2UR UR28, R4 ;  /* 0x00000000041c32ca */ /* 0x000fe200000e0000 */
[----:B------:R-:W-:Y:S01]  /*39f0*/  IMAD.U32 R2, RZ, RZ, UR11 ;  /* 0x0000000bff027e24 */ /* 0x000fe2000f8e00ff */
[----:B------:R-:W-:Y:S01]  /*3a00*/  @P3 R2UR UR29, R5 ;  /* 0x00000000051d32ca */ /* 0x000fe200000e0000 */
[----:B------:R-:W-:Y:S01]  /*3a10*/  IMAD.U32 R3, RZ, RZ, UR10 ;  /* 0x0000000aff037e24 */ /* 0x000fe2000f8e00ff */
[----:B------:R-:W-:Y:S01]  /*3a20*/  @P0 R2UR UR6, R0 ;  /* 0x00000000000602ca */ /* 0x000fe200000e0000 */
[----:B------:R-:W-:Y:S01]  /*3a30*/  IMAD.U32 R4, RZ, RZ, UR9 ;  /* 0x00000009ff047e24 */ /* 0x000fe2000f8e00ff */
[----:B------:R-:W-:Y:S01]  /*3a40*/  @P2 R2UR UR22, R2 ;  /* 0x00000000021622ca */ /* 0x000fe200000e0000 */
[----:B------:R-:W-:Y:S01]  /*3a50*/  UMOV UR10, 0xc0 ;  /* 0x000000c0000a7882 */ /* 0x000fe20000000000 */
[----:B------:R-:W-:Y:S01]  /*3a60*/  @P2 R2UR UR23, R3 ;  /* 0x00000000031722ca */ /* 0x000fe200000e0000 */
[----:B------:R-:W-:Y:S01]  /*3a70*/  IMAD.U32 R5, RZ, RZ, UR8 ;  /* 0x00000008ff057e24 */ /* 0x000fe2000f8e00ff */
[----:B------:R-:W-:Y:S01]  /*3a80*/  @P1 R2UR UR14, R4 ;  /* 0x00000000040e12ca */ /* 0x000fe200000e0000 */
[----:B------:R-:W-:Y:S01]  /*3a90*/  IMAD.U32 R2, RZ, RZ, UR7 ;  /* 0x00000007ff027e24 */ /* 0x000fe2000f8e00ff */
[----:B------:R-:W-:-:S02]  /*3aa0*/  UIADD3 UR8, UPT, UPT, UR4, 0xc180, URZ ;  /* 0x0000c18004087890 */ /* 0x000fc4000fffe0ff */
[----:B------:R-:W-:Y:S01]  /*3ab0*/  @P1 R2UR UR15, R5 ;  /* 0x00000000050f12ca */ /* 0x000fe200000e0000 */
[----:B------:R0:W-:Y:S01]  /*3ac0*/  UTMALDG.4D.2CTA [UR56], [UR28], desc[URZ] ;  /* 0x0000ff381c0075b4 */ /* 0x0001e20008219000 */
[----:B------:R-:W-:Y:S01]  /*3ad0*/  UMOV UR11, UR59 ;  /* 0x0000003b000b7c82 */ /* 0x000fe20008000000 */
[----:B------:R-:W-:Y:S01]  /*3ae0*/  IMAD.U32 R3, RZ, RZ, UR6 ;  /* 0x00000006ff037e24 */ /* 0x000fe2000f8e00ff */
[----:B------:R-:W-:Y:S01]  /*3af0*/  @P0 R2UR UR6, R2 ;  /* 0x00000000020602ca */ /* 0x000fe200000e0000 */
[----:B------:R-:W-:-:S03]  /*3b00*/  UMOV UR9, UR57 ;  /* 0x0000003900097c82 */ /* 0x000fc60008000000 */
[----:B------:R-:W-:Y:S01]  /*3b10*/  @P0 R2UR UR7, R3 ;  /* 0x00000000030702ca */ /* 0x000fe200000e0000 */
[----:B------:R0:W-:Y:S04]  /*3b20*/  UTMALDG.4D.2CTA [UR32], [UR22], desc[URZ] ;  /* 0x0000ff20160075b4 */ /* 0x0001e80008219000 */
[----:B------:R0:W-:Y:S08]  /*3b30*/  UTMALDG.4D.2CTA [UR16], [UR14], desc[URZ] ;  /* 0x0000ff100e0075b4 */ /* 0x0001f00008219000 */
[----:B------:R0:W-:Y:S01]  /*3b40*/  UTMALDG.4D.2CTA [UR8], [UR6], desc[URZ] ;  /* 0x0000ff08060075b4 */ /* 0x0001e20008219000 */
[----:B------:R-:W1:Y:S02]  /*3b50*/  SYNCS.PHASECHK.TRANS64.TRYWAIT P0, [UR4+0x8], R16 ;  /* 0x00000810ff0075a7 */ /* 0x000e640008001104 */
[----:B01----:R-:W-:Y:S05]  /*3b60*/  @!P0 BRA `(.L_x_51) ;  /* 0x0000014c009c8947 */ /* 0x003fea0003800000 */
.L_x_200:
[----:B------:R-:W-:-:S13]  /*3b70*/  ISETP.NE.AND P0, PT, R34, RZ, PT ;  /* 0x000000ff2200720c */ /* 0x000fda0003f05270 */
[----:B------:R-:W-:Y:S05]  /*3b80*/  @P0 BRA `(.L_x_52) ;  /* 0x00000000000c0947 */ /* 0x000fea0003800000 */
[----:B------:R-:W-:-:S13]  /*3b90*/  ELECT P0, URZ, PT ;  /* 0x0000000000ff782f */ /* 0x000fda0003800000 */
[----:B------:R-:W-:-:S04]  /*3ba0*/  @P0 MOV R0, 0x8000 ;  /* 0x0000800000000802 */ /* 0x000fc80000000f00 */
[----:B------:R1:W-:Y:S03]  /*3bb0*/  @P0 SYNCS.ARRIVE.TRANS64 RZ, [UR4], R0 ;  /* 0x00000000ffff09a7 */ /* 0x0003e60008000004 */
.L_x_52:
[----:B------:R-:W-:Y:S01]  /*3bc0*/  ELECT P3, URZ, PT ;  /* 0x0000000000ff782f */ /* 0x000fe20003860000 */
[----:B------:R-:W-:Y:S01]  /*3bd0*/  IMAD.SHL.U32 R32, R34, 0x20, RZ ;  /* 0x0000002022207824 */ /* 0x000fe200078e00ff */
[----:B------:R-:W-:Y:S02]  /*3be0*/  ELECT P2, URZ, PT ;  /* 0x0000000000ff782f */ /* 0x000fe40003840000 */
[----:B------:R-:W-:Y:S02]  /*3bf0*/  ELECT P1, URZ, PT ;  /* 0x0000000000ff782f */ /* 0x000fe40003820000 */
[----:B------:R-:W-:Y:S01]  /*3c00*/  ELECT P0, URZ, PT ;  /* 0x0000000000ff782f */ /* 0x000fe20003800000 */
[----:B------:R-:W-:Y:S02]  /*3c10*/  ULOP3.LUT UR41, UR4, 0xfefffc00, URZ, 0xc0, !UPT ;  /* 0xfefffc0004297892 */ /* 0x000fe4000f8ec0ff */
[----:B------:R-:W-:Y:S02]  /*3c20*/  UIADD3 UR32, UPT, UPT, UR4, 0x20180, URZ ;  /* 0x0002018004207890 */ /* 0x000fe4000fffe0ff */
[----:B------:R-:W-:-:S02]  /*3c30*/  UIADD3 UR48, UPT, UPT, UR4, 0x22180, URZ ;  /* 0x0002218004307890 */ /* 0x000fc4000fffe0ff */
[----:B0-----:R-:W0:Y:S01]  /*3c40*/  @P3 LDC.64 R2, c[0x0][0x348] ;  /* 0x0000d200ff023b82 */ /* 0x001e220000000a00 */
[----:B------:R-:W-:Y:S01]  /*3c50*/  UIADD3 UR40, UPT, UPT, UR4, 0x23180, URZ ;  /* 0x0002318004287890 */ /* 0x000fe2000fffe0ff */
[----:B------:R-:W-:Y:S01]  /*3c60*/  UMOV UR34, URZ ;  /* 0x000000ff00227c82 */ /* 0x000fe20008000000 */
[----:B------:R-:W-:Y:S01]  /*3c70*/  UMOV UR36, URZ ;  /* 0x000000ff00247c82 */ /* 0x000fe20008000000 */
[----:B------:R-:W-:Y:S01]  /*3c80*/  UMOV UR37, UR60 ;  /* 0x0000003c00257c82 */ /* 0x000fe20008000000 */
[----:B------:R-:W-:Y:S01]  /*3c90*/  UMOV UR38, UR54 ;  /* 0x0000003600267c82 */ /* 0x000fe20008000000 */
[----:B------:R-:W-:Y:S02]  /*3ca0*/  UMOV UR33, UR41 ;  /* 0x0000002900217c82 */ /* 0x000fe40008000000 */
[----:B------:R-:W2:Y:S01]  /*3cb0*/  @P2 LDC.64 R4, c[0x0][0x348] ;  /* 0x0000d200ff042b82 */ /* 0x000ea20000000a00 */
[----:B------:R-:W-:Y:S01]  /*3cc0*/  UMOV UR10, 0x40 ;  /* 0x00000040000a7882 */ /* 0x000fe20000000000 */
[----:B------:R-:W-:Y:S01]  /*3cd0*/  UMOV UR12, URZ ;  /* 0x000000ff000c7c82 */ /* 0x000fe20008000000 */
[----:B------:R-:W-:Y:S01]  /*3ce0*/  UMOV UR14, UR54 ;  /* 0x00000036000e7c82 */ /* 0x000fe20008000000 */
[----:B------:R-:W-:Y:S01]  /*3cf0*/  UMOV UR50, 0x80 ;  /* 0x0000008000327882 */ /* 0x000fe20000000000 */
[----:B------:R-:W-:Y:S01]  /*3d00*/  UMOV UR52, URZ ;  /* 0x000000ff00347c82 */ /* 0x000fe20008000000 */
[----:B------:R-:W-:Y:S01]  /*3d10*/  UMOV UR53, UR60 ;  /* 0x0000003c00357c82 */ /* 0x000fe20008000000 */
[----:B------:R-:W-:Y:S01]  /*3d20*/  UMOV UR49, UR41 ;  /* 0x0000002900317c82 */ /* 0x000fe20008000000 */
[----:B------:R-:W3:Y:S01]  /*3d30*/  @P1 LDC.64 R8, c[0x0][0x348] ;  /* 0x0000d200ff081b82 */ /* 0x000ee20000000a00 */
[----:B------:R-:W-:Y:S01]  /*3d40*/  UMOV UR42, 0xc0 ;  /* 0x000000c0002a7882 */ /* 0x000fe20000000000 */
[----:B------:R-:W-:Y:S01]  /*3d50*/  UMOV UR44, URZ ;  /* 0x000000ff002c7c82 */ /* 0x000fe20008000000 */
[----:B------:R-:W-:Y:S01]  /*3d60*/  UMOV UR45, UR60 ;  /* 0x0000003c002d7c82 */ /* 0x000fe20008000000 */
[----:B------:R-:W-:-:S04]  /*3d70*/  UMOV UR46, UR54 ;  /* 0x00000036002e7c82 */ /* 0x000fc80008000000 */
[----:B------:R-:W4:Y:S01]  /*3d80*/  @P0 LDC.64 R10, c[0x0][0x348] ;  /* 0x0000d200ff0a0b82 */ /* 0x000f220000000a00 */
[----:B0-----:R-:W-:-:S04]  /*3d90*/  @P3 IADD3 R2, P4, PT, R2, 0x1c0, RZ ;  /* 0x000001c002023810 */ /* 0x001fc80007f9e0ff */
[----:B------:R-:W-:Y:S01]  /*3da0*/  @P3 R2UR UR7, R2 ;  /* 0x00000000020732ca */ /* 0x000fe200000e0000 */
[----:B-1----:R-:W-:Y:S01]  /*3db0*/  @P3 IMAD.X R0, RZ, RZ, R3, P4 ;  /* 0x000000ffff003224 */ /* 0x002fe200020e0603 */
[----:B--2---:R-:W-:-:S04]  /*3dc0*/  @P2 IADD3 R2, P4, PT, R4, 0x1c0, RZ ;  /* 0x000001c004022810 */ /* 0x004fc80007f9e0ff */
[----:B------:R-:W-:Y:S01]  /*3dd0*/  @P3 R2UR UR6, R0 ;  /* 0x00000000000632ca */ /* 0x000fe200000e0000 */
[----:B------:R-:W-:Y:S01]  /*3de0*/  @P2 IMAD.X R7, RZ, RZ, R5, P4 ;  /* 0x000000ffff072224 */ /* 0x000fe200020e0605 */
[----:B------:R-:W-:Y:S02]  /*3df0*/  @P2 R2UR UR8, R2 ;  /* 0x00000000020822ca */ /* 0x000fe400000e0000 */
[----:B---3--:R-:W-:-:S03]  /*3e00*/  @P1 IADD3 R0, P5, PT, R8, 0x1c0, RZ ;  /* 0x000001c008001810 */ /* 0x008fc60007fbe0ff */
[----:B------:R-:W-:Y:S01]  /*3e10*/  IMAD.U32 R2, RZ, RZ, UR7 ;  /* 0x00000007ff027e24 */ /* 0x000fe2000f8e00ff */
[----:B------:R-:W-:Y:S01]  /*3e20*/  @P1 R2UR UR13, R0 ;  /* 0x00000000000d12ca */ /* 0x000fe200000e0000 */
[----:B------:R-:W-:-:S03]  /*3e30*/  @P1 IMAD.X R4, RZ, RZ, R9, P5 ;  /* 0x000000ffff041224 */ /* 0x000fc600028e0609 */
[----:B------:R-:W-:Y:S01]  /*3e40*/  @P3 R2UR UR20, R2 ;  /* 0x00000000021432ca */ /* 0x000fe200000e0000 */
[----:B------:R-:W-:Y:S01]  /*3e50*/  IMAD.U32 R3, RZ, RZ, UR6 ;  /* 0x00000006ff037e24 */ /* 0x000fe2000f8e00ff */
[----:B----4-:R-:W-:Y:S02]  /*3e60*/  @P0 IADD3 R5, P4, PT, R10, 0x1c0, RZ ;  /* 0x000001c00a050810 */ /* 0x010fe40007f9e0ff */
[----:B------:R-:W-:Y:S01]  /*3e70*/  @P2 R2UR UR6, R7 ;  /* 0x00000000070622ca */ /* 0x000fe200000e0000 */
[----:B------:R-:W-:Y:S01]  /*3e80*/  IMAD.U32 R2, RZ, RZ, UR8 ;  /* 0x00000008ff027e24 */ /* 0x000fe2000f8e00ff */
[----:B------:R-:W-:Y:S01]  /*3e90*/  @P1 R2UR UR11, R4 ;  /* 0x00000000040b12ca */ /* 0x000fe200000e0000 */
[----:B------:R-:W-:Y:S01]  /*3ea0*/  @P0 IMAD.X R0, RZ, RZ, R11, P4 ;  /* 0x000000ffff000224 */ /* 0x000fe200020e060b */
[----:B------:R-:W-:Y:S01]  /*3eb0*/  @P0 R2UR UR9, R5 ;  /* 0x00000000050902ca */ /* 0x000fe200000e0000 */
[----:B------:R-:W-:Y:S01]  /*3ec0*/  IMAD.SHL.U32 R4, R37, 0x40, RZ ;  /* 0x0000004025047824 */ /* 0x000fe200078e00ff */
[----:B------:R-:W-:Y:S01]  /*3ed0*/  @P3 R2UR UR21, R3 ;  /* 0x00000000031532ca */ /* 0x000fe200000e0000 */
[----:B------:R-:W-:Y:S01]  /*3ee0*/  IMAD.U32 R8, RZ, RZ, UR13 ;  /* 0x0000000dff087e24 */ /* 0x000fe2000f8e00ff */
[----:B------:R-:W-:Y:S01]  /*3ef0*/  @P0 R2UR UR7, R0 ;  /* 0x00000000000702ca */ /* 0x000fe200000e0000 */
[----:B------:R-:W-:Y:S01]  /*3f00*/  UIADD3 UR8, UPT, UPT, UR4, 0x21180, URZ ;  /* 0x0002118004087890 */ /* 0x000fe2000fffe0ff */
[----:B------:R-:W-:Y:S01]  /*3f10*/  R2UR UR35, R4 ;  /* 0x00000000042372ca */ /* 0x000fe200000e0000 */
[----:B------:R-:W-:Y:S01]  /*3f20*/  UMOV UR13, UR60 ;  /* 0x0000003c000d7c82 */ /* 0x000fe20008000000 */
[----:B------:R-:W-:Y:S01]  /*3f30*/  @P2 R2UR UR18, R2 ;  /* 0x00000000021222ca */ /* 0x000fe200000e0000 */
[----:B------:R-:W-:Y:S01]  /*3f40*/  IMAD.U32 R3, RZ, RZ, UR6 ;  /* 0x00000006ff037e24 */ /* 0x000fe2000f8e00ff */
[----:B------:R-:W-:Y:S01]  /*3f50*/  R2UR UR6, R32 ;  /* 0x00000000200672ca */ /* 0x000fe200000e0000 */
[----:B------:R-:W-:Y:S01]  /*3f60*/  IMAD.U32 R9, RZ, RZ, UR11 ;  /* 0x0000000bff097e24 */ /* 0x000fe2000f8e00ff */
[----:B------:R-:W-:Y:S01]  /*3f70*/  @P1 R2UR UR16, R8 ;  /* 0x00000000081012ca */ /* 0x000fe200000e0000 */
[----:B------:R-:W-:Y:S01]  /*3f80*/  IMAD.U32 R2, RZ, RZ, UR9 ;  /* 0x00000009ff027e24 */ /* 0x000fe2000f8e00ff */
[----:B------:R-:W-:Y:S01]  /*3f90*/  @P2 R2UR UR19, R3 ;  /* 0x00000000031322ca */ /* 0x000fe200000e0000 */
[----:B------:R-:W-:Y:S01]  /*3fa0*/  UMOV UR9, UR41 ;  /* 0x0000002900097c82 */ /* 0x000fe20008000000 */
[----:B------:R-:W-:Y:S01]  /*3fb0*/  @P1 R2UR UR17, R9 ;  /* 0x00000000091112ca */ /* 0x000fe200000e0000 */
[----:B------:R-:W-:-:S05]  /*3fc0*/  IMAD.U32 R3, RZ, RZ, UR7 ;  /* 0x00000007ff037e24 */ /* 0x000fca000f8e00ff */
[----:B------:R-:W-:Y:S01]  /*3fd0*/  @P0 R2UR UR7, R3 ;  /* 0x00000000030702ca */ /* 0x000fe200000e0000 */
[----:B------:R-:W-:Y:S01]  /*3fe0*/  UIADD3 UR35, UPT, UPT, UR6, UR35, URZ ;  /* 0x0000002306237290 */ /* 0x000fe2000fffe0ff */
[----:B------:R-:W-:-:S06]  /*3ff0*/  @P0 R2UR UR6, R2 ;  /* 0x00000000020602ca */ /* 0x000fcc00000e0000 */
[----:B------:R-:W-:Y:S01]  /*4000*/  UMOV UR11, UR35 ;  /* 0x00000023000b7c82 */ /* 0x000fe20008000000 */
[----:B------:R-:W-:Y:S01]  /*4010*/  UMOV UR51, UR35 ;  /* 0x0000002300337c82 */ /* 0x000fe20008000000 */
[----:B------:R0:W-:Y:S01]  /*4020*/  UTMALDG.5D.2CTA [UR32], [UR20], desc[URZ] ;  /* 0x0000ff20140075b4 */ /* 0x0001e20008221000 */
[----:B------:R-:W-:Y:S01]  /*4030*/  UMOV UR43, UR35 ;  /* 0x00000023002b7c82 */ /* 0x000fe20008000000 */
[----:B------:R0:W-:Y:S01]  /*4040*/  UTMALDG.5D.2CTA [UR8], [UR18], desc[URZ] ;  /* 0x0000ff08120075b4 */ /* 0x0001e20008221000 */
[----:B------:R0:W-:Y:S02]  /*4050*/  UTMALDG.5D.2CTA [UR48], [UR16], desc[URZ] ;  /* 0x0000ff30100075b4 */ /* 0x0001e40008221000 */
[----:B------:R0:W-:Y:S01]  /*4060*/  UTMALDG.5D.2CTA [UR40], [UR6], desc[URZ] ;  /* 0x0000ff28060075b4 */ /* 0x0001e20008221000 */
[----:B------:R-:W1:Y:S02]  /*4070*/  SYNCS.PHASECHK.TRANS64.TRYWAIT P0, [UR4+0x68], R16 ;  /* 0x00006810ff0075a7 */ /* 0x000e640008001104 */
[----:B01----:R-:W-:Y:S05]  /*4080*/  @!P0 BRA `(.L_x_53) ;  /* 0x0000014800708947 */ /* 0x003fea0003800000 */
.L_x_202:
[C---:B------:R-:W-:Y:S01]  /*4090*/  IMAD.IADD R7, R23.reuse, 0x1, R23 ;  /* 0x0000000117077824 */ /* 0x040fe200078e0217 */
[----:B------:R-:W1:Y:S01]  /*40a0*/  LDC R9, c[0x0][0x858] ;  /* 0x00021600ff097b82 */ /* 0x000e620000000800 */
[----:B------:R-:W-:-:S03]  /*40b0*/  SHF.L.U32 R29, R23, 0x3, RZ ;  /* 0x00000003171d7819 */ /* 0x000fc600000006ff */
[----:B------:R-:W-:Y:S02]  /*40c0*/  LOP3.LUT R7, R7, 0x3e, RZ, 0xc0, !PT ;  /* 0x0000003e07077812 */ /* 0x000fe400078ec0ff */
[----:B------:R-:W-:Y:S02]  /*40d0*/  LOP3.LUT R29, R29, 0xf8, RZ, 0xc0, !PT ;  /* 0x000000f81d1d7812 */ /* 0x000fe400078ec0ff */
[----:B0-----:R-:W0:Y:S01]  /*40e0*/  LDC R3, c[0x0][0x854] ;  /* 0x00021500ff037b82 */ /* 0x001e220000000800 */
[----:B------:R-:W-:Y:S01]  /*40f0*/  IMAD.IADD R0, R4, 0x1, R7 ;  /* 0x0000000104007824 */ /* 0x000fe200078e0207 */
[----:B------:R-:W-:-:S03]  /*4100*/  IADD3 R24, PT, PT, R29, UR4, RZ ;  /* 0x000000041d187c10 */ /* 0x000fc6000fffe0ff */
[C---:B------:R-:W-:Y:S01]  /*4110*/  VIADD R2, R0.reuse, 0x1 ;  /* 0x0000000100027836 */ /* 0x040fe20000000000 */
[-C--:B------:R-:W-:Y:S02]  /*4120*/  ISETP.GE.AND P5, PT, R0, R6.reuse, PT ;  /* 0x000000060000720c */ /* 0x080fe40003fa6270 */
[----:B------:R-:W2:Y:S02]  /*4130*/  LDC.64 R12, c[0x0][0x358] ;  /* 0x0000d600ff0c7b82 */ /* 0x000ea40000000a00 */
[----:B------:R-:W-:-:S06]  /*4140*/  ISETP.GE.AND P4, PT, R2, R6, PT ;  /* 0x000000060200720c */ /* 0x000fcc0003f86270 */
[----:B------:R-:W3:Y:S01]  /*4150*/  LDC.64 R10, c[0x0][0x840] ;  /* 0x00021000ff0a7b82 */ /* 0x000ee20000000a00 */
[----:B-1----:R-:W-:-:S04]  /*4160*/  IMAD R9, R9, UR54, RZ ;  /* 0x0000003609097c24 */ /* 0x002fc8000f8e02ff */
[----:B0-----:R-:W-:-:S04]  /*4170*/  IMAD R2, R3, UR60, R9 ;  /* 0x0000003c03027c24 */ /* 0x001fc8000f8e0209 */
[----:B------:R-:W-:Y:S01]  /*4180*/  IMAD.IADD R2, R0, 0x1, R2 ;  /* 0x0000000100027824 */ /* 0x000fe200078e0202 */
[C---:B--2---:R-:W-:Y:S02]  /*4190*/  @!P5 R2UR UR8, R12.reuse ;  /* 0x000000000c08d2ca */ /* 0x044fe400000e0000 */
[C---:B------:R-:W-:Y:S02]  /*41a0*/  @!P5 R2UR UR9, R13.reuse ;  /* 0x000000000d09d2ca */ /* 0x040fe400000e0000 */
[----:B------:R-:W-:Y:S02]  /*41b0*/  @!P4 R2UR UR6, R12 ;  /* 0x000000000c06c2ca */ /* 0x000fe400000e0000 */
[----:B------:R-:W-:Y:S01]  /*41c0*/  @!P4 R2UR UR7, R13 ;  /* 0x000000000d07c2ca */ /* 0x000fe200000e0000 */
[----:B---3--:R-:W-:-:S08]  /*41d0*/  IMAD.WIDE R2, R2, 0x4, R10 ;  /* 0x0000000402027825 */ /* 0x008fd000078e020a */
[----:B------:R-:W-:Y:S01]  /*41e0*/  @!PT LDS RZ, [RZ] ;  /* 0x00000000fffff984 */ /* 0x000fe20000000800 */
[----:B------:R-:W-:Y:S01]  /*41f0*/  @!PT LDS RZ, [RZ] ;  /* 0x00000000fffff984 */ /* 0x000fe20000000800 */
[----:B------:R-:W-:Y:S01]  /*4200*/  @!PT LDS RZ, [RZ] ;  /* 0x00000000fffff984 */ /* 0x000fe20000000800 */
[----:B------:R0:W-:Y:S04]  /*4210*/  @!P5 LDGSTS.E.LTC128B [R24+0x38180], desc[UR8][R2.64] ;  /* 0x381800000218dfae */ /* 0x0001e8000b9a1208 */
[----:B------:R0:W-:Y:S04]  /*4220*/  @P5 STS [R29+UR4+0x38180], RZ ;  /* 0x038180ff1d005988 */ /* 0x0001e80008000804 */
[----:B------:R-:W-:Y:S01]  /*4230*/  @!PT LDS RZ, [RZ] ;  /* 0x00000000fffff984 */ /* 0x000fe20000000800 */
[----:B------:R-:W-:Y:S01]  /*4240*/  @!PT LDS RZ, [RZ] ;  /* 0x00000000fffff984 */ /* 0x000fe20000000800 */
[----:B------:R-:W-:Y:S01]  /*4250*/  @!PT LDS RZ, [RZ] ;  /* 0x00000000fffff984 */ /* 0x000fe20000000800 */
[----:B------:R0:W-:Y:S04]  /*4260*/  @!P4 LDGSTS.E.LTC128B [R24+0x38184], desc[UR6][R2.64+0x4] ;  /* 0x381840040218cfae */ /* 0x0001e8000b9a1206 */
[----:B------:R0:W-:Y:S01]  /*4270*/  @P4 STS [R29+UR4+0x38184], RZ ;  /* 0x038184ff1d004988 */ /* 0x0001e20008000804 */
[----:B------:R-:W-:-:S03]  /*4280*/  NOP ;  /* 0x0000000000007918 */ /* 0x000fc60000000000 */
[----:B------:R-:W-:Y:S01]  /*4290*/  ARRIVES.LDGSTSBAR.64.ARVCNT [UR4+0x60] ;  /* 0x00006000ff0079b0 */ /* 0x000fe20008001a04 */
[----:B------:R-:W-:Y:S01]  /*42a0*/  NOP ;  /* 0x0000000000007918 */ /* 0x000fe20000000000 */
[----:B------:R-:W1:Y:S02]  /*42b0*/  SYNCS.PHASECHK.TRANS64.TRYWAIT P0, [UR4+0x28], R16 ;  /* 0x00002810ff0075a7 */ /* 0x000e640008001104 */
[----:B01----:R-:W-:Y:S05]  /*42c0*/  @!P0 BRA `(.L_x_54) ;  /* 0x0000014400fc8947 */ /* 0x003fea0003800000 */
.L_x_204:
[----:B------:R-:W-:-:S13]  /*42d0*/  ISETP.NE.AND P0, PT, R34, RZ, PT ;  /* 0x000000ff2200720c */ /* 0x000fda0003f05270 */
[----:B------:R-:W-:Y:S05]  /*42e0*/  @P0 BRA `(.L_x_55) ;  /* 0x00000000000c0947 */ /* 0x000fea0003800000 */
[----:B------:R-:W-:-:S13]  /*42f0*/  ELECT P0, URZ, PT ;  /* 0x0000000000ff782f */ /* 0x000fda0003800000 */
[----:B------:R-:W-:-:S04]  /*4300*/  @P0 MOV R2, 0x20000 ;  /* 0x0002000000020802 */ /* 0x000fc80000000f00 */
[----:B------:R1:W-:Y:S03]  /*4310*/  @P0 SYNCS.ARRIVE.TRANS64 RZ, [UR4+0x20], R2 ;  /* 0x00002002ffff09a7 */ /* 0x0003e60008000004 */
.L_x_55:
[----:B------:R-:W-:Y:S02]  /*4320*/  ELECT P3, URZ, PT ;  /* 0x0000000000ff782f */ /* 0x000fe40003860000 */
[----:B------:R-:W-:Y:S02]  /*4330*/  ELECT P2, URZ, PT ;  /* 0x0000000000ff782f */ /* 0x000fe40003840000 */
[----:B------:R-:W-:Y:S01]  /*4340*/  ELECT P1, URZ, PT ;  /* 0x0000000000ff782f */ /* 0x000fe20003820000 */
[----:B------:R-:W-:Y:S02]  /*4350*/  UIADD3 UR8, UPT, UPT, UR4, 0x10180, URZ ;  /* 0x0001018004087890 */ /* 0x000fe4000fffe0ff */
[----:B------:R-:W-:Y:S02]  /*4360*/  UIADD3 UR48, UPT, UPT, UR4, 0x14180, URZ ;  /* 0x0001418004307890 */ /* 0x000fe4000fffe0ff */
[----:B------:R-:W-:Y:S02]  /*4370*/  UIADD3 UR16, UPT, UPT, UR4, 0x18180, URZ ;  /* 0x0001818004107890 */ /* 0x000fe4000fffe0ff */
[----:B------:R-:W-:-:S02]  /*4380*/  UIADD3 UR56, UPT, UPT, UR4, 0x1c180, URZ ;  /* 0x0001c18004387890 */ /* 0x000fc4000fffe0ff */
[----:B------:R-:W2:Y:S01]  /*4390*/  @P3 LDC.64 R10, c[0x0][0x348] ;  /* 0x0000d200ff0a3b82 */ /* 0x000ea20000000a00 */
[----:B------:R-:W-:Y:S01]  /*43a0*/  UMOV UR12, UR60 ;  /* 0x0000003c000c7c82 */ /* 0x000fe20008000000 */
[----:B------:R-:W-:Y:S01]  /*43b0*/  UMOV UR13, UR54 ;  /* 0x00000036000d7c82 */ /* 0x000fe20008000000 */
[----:B------:R-:W-:Y:S01]  /*43c0*/  UMOV UR50, 0x40 ;  /* 0x0000004000327882 */ /* 0x000fe20000000000 */
[----:B------:R-:W-:Y:S01]  /*43d0*/  UMOV UR51, UR59 ;  /* 0x0000003b00337c82 */ /* 0x000fe20008000000 */
[----:B------:R-:W-:Y:S01]  /*43e0*/  UMOV UR52, UR60 ;  /* 0x0000003c00347c82 */ /* 0x000fe20008000000 */
[----:B------:R-:W-:Y:S01]  /*43f0*/  UMOV UR53, UR54 ;  /* 0x0000003600357c82 */ /* 0x000fe20008000000 */
[----:B------:R-:W-:Y:S01]  /*4400*/  UMOV UR18, 0x80 ;  /* 0x0000008000127882 */ /* 0x000fe20000000000 */
[----:B------:R-:W3:Y:S01]  /*4410*/  @P2 LDC.64 R12, c[0x0][0x348] ;  /* 0x0000d200ff0c2b82 */ /* 0x000ee20000000a00 */
[----:B------:R-:W-:Y:S01]  /*4420*/  UMOV UR19, UR59 ;  /* 0x0000003b00137c82 */ /* 0x000fe20008000000 */
[----:B------:R-:W-:Y:S01]  /*4430*/  UMOV UR20, UR60 ;  /* 0x0000003c00147c82 */ /* 0x000fe20008000000 */
[----:B------:R-:W-:Y:S01]  /*4440*/  UMOV UR21, UR54 ;  /* 0x0000003600157c82 */ /* 0x000fe20008000000 */
[----:B------:R-:W-:Y:S01]  /*4450*/  UMOV UR58, 0xc0 ;  /* 0x000000c0003a7882 */ /* 0x000fe20000000000 */
[----:B------:R-:W-:-:S03]  /*4460*/  UMOV UR61, UR54 ;  /* 0x00000036003d7c82 */ /* 0x000fc60008000000 */
[----:B------:R-:W4:Y:S01]  /*4470*/  @P1 LDC.64 R14, c[0x0][0x348] ;  /* 0x0000d200ff0e1b82 */ /* 0x000f220000000a00 */
[----:B0-2---:R-:W-:-:S04]  /*4480*/  @P3 IADD3 R3, P0, PT, R10, 0x100, RZ ;  /* 0x000001000a033810 */ /* 0x005fc80007f1e0ff */
[----:B------:R-:W-:Y:S01]  /*4490*/  @P3 R2UR UR7, R3 ;  /* 0x00000000030732ca */ /* 0x000fe200000e0000 */
[----:B-1----:R-:W-:Y:S01]  /*44a0*/  @P3 IMAD.X R2, RZ, RZ, R11, P0 ;  /* 0x000000ffff023224 */ /* 0x002fe200000e060b */
[----:B---3--:R-:W-:-:S04]  /*44b0*/  @P2 IADD3 R6, P0, PT, R12, 0x100, RZ ;  /* 0x000001000c062810 */ /* 0x008fc80007f1e0ff */
[----:B------:R-:W-:Y:S01]  /*44c0*/  @P3 R2UR UR6, R2 ;  /* 0x00000000020632ca */ /* 0x000fe200000e0000 */
[----:B------:R-:W-:Y:S01]  /*44d0*/  VIADD R2, R33, 0x20 ;  /* 0x0000002021027836 */ /* 0x000fe20000000000 */
[----:B------:R-:W-:Y:S01]  /*44e0*/  @P2 R2UR UR11, R6 ;  /* 0x00000000060b22ca */ /* 0x000fe200000e0000 */
[----:B------:R-:W-:Y:S01]  /*44f0*/  @P2 IMAD.X R5, RZ, RZ, R13, P0 ;  /* 0x000000ffff052224 */ /* 0x000fe200000e060d */
[----:B----4-:R-:W-:-:S04]  /*4500*/  @P1 IADD3 R12, P0, PT, R14, 0x100, RZ ;  /* 0x000001000e0c1810 */ /* 0x010fc80007f1e0ff */
[----:B------:R-:W-:Y:S02]  /*4510*/  @P2 R2UR UR10, R5 ;  /* 0x00000000050a22ca */ /* 0x000fe400000e0000 */
[----:B------:R-:W-:Y:S01]  /*4520*/  R2UR UR9, R2 ;  /* 0x00000000020972ca */ /* 0x000fe200000e0000 */
[----:B------:R-:W-:Y:S01]  /*4530*/  @P1 IMAD.X R11, RZ, RZ, R15, P0 ;  /* 0x000000ffff0b1224 */ /* 0x000fe200000e060f */
[----:B------:R-:W-:Y:S01]  /*4540*/  ELECT P0, URZ, PT ;  /* 0x0000000000ff782f */ /* 0x000fe20003800000 */
[----:B------:R-:W-:Y:S01]  /*4550*/  IMAD.U32 R2, RZ, RZ, UR7 ;  /* 0x00000007ff027e24 */ /* 0x000fe2000f8e00ff */
[----:B------:R-:W-:Y:S01]  /*4560*/  @P1 R2UR UR15, R12 ;  /* 0x000000000c0f12ca */ /* 0x000fe200000e0000 */
[----:B------:R-:W-:Y:S01]  /*4570*/  IMAD.U32 R3, RZ, RZ, UR6 ;  /* 0x00000006ff037e24 */ /* 0x000fe2000f8e00ff */
[----:B------:R-:W-:Y:S02]  /*4580*/  @P1 R2UR UR14, R11 ;  /* 0x000000000b0e12ca */ /* 0x000fe400000e0000 */
[----:B------:R-:W-:Y:S01]  /*4590*/  @P3 R2UR UR28, R2 ;  /* 0x00000000021c32ca */ /* 0x000fe200000e0000 */
[----:B------:R-:W-:Y:S01]  /*45a0*/  IMAD.U32 R2, RZ, RZ, UR11 ;  /* 0x0000000bff027e24 */ /* 0x000fe2000f8e00ff */
[----:B------:R-:W-:Y:S01]  /*45b0*/  @P3 R2UR UR29, R3 ;  /* 0x00000000031d32ca */ /* 0x000fe200000e0000 */
[----:B------:R-:W-:Y:S01]  /*45c0*/  IMAD.U32 R3, RZ, RZ, UR10 ;  /* 0x0000000aff037e24 */ /* 0x000fe2000f8e00ff */
[----:B------:R-:W-:Y:S01]  /*45d0*/  UMOV UR10, URZ ;  /* 0x000000ff000a7c82 */ /* 0x000fe20008000000 */
[----:B------:R-:W-:Y:S01]  /*45e0*/  ULOP3.LUT UR9, UR9, 0xfefffc20, URZ, 0xc0, !UPT ;  /* 0xfefffc2009097892 */ /* 0x000fe2000f8ec0ff */
[----:B------:R-:W-:Y:S01]  /*45f0*/  @P2 R2UR UR22, R2 ;  /* 0x00000000021622ca */ /* 0x000fe200000e0000 */
[----:B------:R-:W0:Y:S01]  /*4600*/  @P0 LDC.64 R14, c[0x0][0x348] ;  /* 0x0000d200ff0e0b82 */ /* 0x000e220000000a00 */
[----:B------:R-:W-:Y:S01]  /*4610*/  @P2 R2UR UR23, R3 ;  /* 0x00000000031722ca */ /* 0x000fe200000e0000 */
[----:B------:R-:W-:-:S02]  /*4620*/  UMOV UR11, UR59 ;  /* 0x0000003b000b7c82 */ /* 0x000fc40008000000 */
[----:B------:R-:W-:Y:S01]  /*4630*/  IMAD.U32 R11, RZ, RZ, UR14 ;  /* 0x0000000eff0b7e24 */ /* 0x000fe2000f8e00ff */
[----:B------:R-:W-:Y:S01]  /*4640*/  UMOV UR49, UR9 ;  /* 0x0000000900317c82 */ /* 0x000fe20008000000 */
[----:B------:R-:W-:Y:S01]  /*4650*/  UMOV UR17, UR9 ;  /* 0x0000000900117c82 */ /* 0x000fe20008000000 */
[----:B------:R-:W-:Y:S01]  /*4660*/  UMOV UR57, UR9 ;  /* 0x0000000900397c82 */ /* 0x000fe20008000000 */
[----:B------:R1:W-:Y:S06]  /*4670*/  UTMALDG.4D.2CTA [UR8], [UR28], desc[URZ] ;  /* 0x0000ff081c0075b4 */ /* 0x0003ec0008219000 */
[----:B------:R1:W-:Y:S01]  /*4680*/  UTMALDG.4D.2CTA [UR48], [UR22], desc[URZ] ;  /* 0x0000ff30160075b4 */ /* 0x0003e20008219000 */
[----:B0-----:R-:W-:-:S04]  /*4690*/  @P0 IADD3 R10, P6, PT, R14, 0x100, RZ ;  /* 0x000001000e0a0810 */ /* 0x001fc80007fde0ff */
[----:B------:R-:W-:Y:S01]  /*46a0*/  @P0 R2UR UR7, R10 ;  /* 0x000000000a0702ca */ /* 0x000fe200000e0000 */
[----:B------:R-:W-:Y:S02]  /*46b0*/  @P0 IMAD.X R8, RZ, RZ, R15, P6 ;  /* 0x000000ffff080224 */ /* 0x000fe400030e060f */
[----:B------:R-:W-:Y:S01]  /*46c0*/  IMAD.U32 R10, RZ, RZ, UR15 ;  /* 0x0000000fff0a7e24 */ /* 0x000fe2000f8e00ff */
[----:B------:R-:W-:Y:S02]  /*46d0*/  @P1 R2UR UR15, R11 ;  /* 0x000000000b0f12ca */ /* 0x000fe400000e0000 */
[----:B------:R-:W-:Y:S02]  /*46e0*/  @P0 R2UR UR6, R8 ;  /* 0x00000000080602ca */ /* 0x000fe400000e0000 */
[----:B------:R-:W-:-:S05]  /*46f0*/  @P1 R2UR UR14, R10 ;  /* 0x000000000a0e12ca */ /* 0x000fca00000e0000 */
[----:B------:R-:W-:-:S06]  /*4700*/  IMAD.U32 R2, RZ, RZ, UR7 ;  /* 0x00000007ff027e24 */ /* 0x000fcc000f8e00ff */
[----:B------:R-:W-:Y:S01]  /*4710*/  IMAD.U32 R3, RZ, RZ, UR6 ;  /* 0x00000006ff037e24 */ /* 0x000fe2000f8e00ff */
[----:B------:R-:W-:Y:S01]  /*4720*/  @P0 R2UR UR6, R2 ;  /* 0x00000000020602ca */ /* 0x000fe200000e0000 */
[----:B------:R1:W-:Y:S03]  /*4730*/  UTMALDG.4D.2CTA [UR16], [UR14], desc[URZ] ;  /* 0x0000ff100e0075b4 */ /* 0x0003e60008219000 */
[----:B------:R-:W-:-:S13]  /*4740*/  @P0 R2UR UR7, R3 ;  /* 0x00000000030702ca */ /* 0x000fda00000e0000 */
[----:B------:R1:W-:Y:S01]  /*4750*/  UTMALDG.4D.2CTA [UR56], [UR6], desc[URZ] ;  /* 0x0000ff38060075b4 */ /* 0x0003e20008219000 */
[----:B------:R-:W0:Y:S02]  /*4760*/  SYNCS.PHASECHK.TRANS64.TRYWAIT P0, [UR4+0x48], R16 ;  /* 0x00004810ff0075a7 */ /* 0x000e240008001104 */
[----:B01----:R-:W-:Y:S05]  /*4770*/  @!P0 BRA `(.L_x_56) ;  /* 0x0000014000ec8947 */ /* 0x003fea0003800000 */
.L_x_206:
[----:B------:R-:W-:-:S13]  /*4780*/  ISETP.NE.AND P0, PT, R34, RZ, PT ;  /* 0x000000ff2200720c */ /* 0x000fda0003f05270 */
[----:B------:R-:W-:Y:S05]  /*4790*/  @P0 BRA `(.L_x_57) ;  /* 0x00000000000c0947 */ /* 0x000fea0003800000 */
[----:B------:R-:W-:-:S13]  /*47a0*/  ELECT P0, URZ, PT ;  /* 0x0000000000ff782f */ /* 0x000fda0003800000 */
[----:B------:R-:W-:-:S04]  /*47b0*/  @P0 MOV R2, 0x8000 ;  /* 0x0000800000020802 */ /* 0x000fc80000000f00 */
[----:B------:R1:W-:Y:S03]  /*47c0*/  @P0 SYNCS.ARRIVE.TRANS64 RZ, [UR4+0x40], R2 ;  /* 0x00004002ffff09a7 */ /* 0x0003e60008000004 */
.L_x_57:
[----:B------:R-:W-:Y:S02]  /*47d0*/  ELECT P3, URZ, PT ;  /* 0x0000000000ff782f */ /* 0x000fe40003860000 */
[----:B------:R-:W-:Y:S02]  /*47e0*/  ELECT P2, URZ, PT ;  /* 0x0000000000ff782f */ /* 0x000fe40003840000 */
[----:B------:R-:W-:Y:S01]  /*47f0*/  ELECT P1, URZ, PT ;  /* 0x0000000000ff782f */ /* 0x000fe20003820000 */
[----:B------:R-:W-:Y:S02]  /*4800*/  UIADD3 UR32, UPT, UPT, UR4, 0x28180, URZ ;  /* 0x0002818004207890 */ /* 0x000fe4000fffe0ff */
[----:B------:R-:W-:Y:S02]  /*4810*/  UIADD3 UR16, UPT, UPT, UR4, 0x29180, URZ ;  /* 0x0002918004107890 */ /* 0x000fe4000fffe0ff */
[----:B------:R-:W-:Y:S01]  /*4820*/  UIADD3 UR48, UPT, UPT, UR4, 0x2b180, URZ ;  /* 0x0002b18004307890 */ /* 0x000fe2000fffe0ff */
[----:B------:R-:W-:-:S03]  /*4830*/  UMOV UR34, URZ ;  /* 0x000000ff00227c82 */ /* 0x000fc60008000000 */
[----:B01----:R-:W0:Y:S01]  /*4840*/  @P3 LDC.64 R2, c[0x0][0x348] ;  /* 0x0000d200ff023b82 */ /* 0x003e220000000a00 */
[----:B------:R-:W-:Y:S01]  /*4850*/  UMOV UR36, URZ ;  /* 0x000000ff00247c82 */ /* 0x000fe20008000000 */
[----:B------:R-:W-:Y:S01]  /*4860*/  UMOV UR37, UR60 ;  /* 0x0000003c00257c82 */ /* 0x000fe20008000000 */
[----:B------:R-:W-:Y:S01]  /*4870*/  UMOV UR38, UR54 ;  /* 0x0000003600267c82 */ /* 0x000fe20008000000 */
[----:B------:R-:W-:Y:S01]  /*4880*/  UMOV UR18, 0x40 ;  /* 0x0000004000127882 */ /* 0x000fe20000000000 */
[----:B------:R-:W-:Y:S01]  /*4890*/  UMOV UR20, URZ ;  /* 0x000000ff00147c82 */ /* 0x000fe20008000000 */
[----:B------:R-:W-:Y:S01]  /*48a0*/  UMOV UR19, UR35 ;  /* 0x0000002300137c82 */ /* 0x000fe20008000000 */
[----:B------:R-:W-:Y:S01]  /*48b0*/  UMOV UR21, UR60 ;  /* 0x0000003c00157c82 */ /* 0x000fe20008000000 */
[----:B------:R-:W1:Y:S01]  /*48c0*/  @P2 LDC.64 R10, c[0x0][0x348] ;  /* 0x0000d200ff0a2b82 */ /* 0x000e620000000a00 */
[----:B------:R-:W-:Y:S01]  /*48d0*/  UMOV UR22, UR54 ;  /* 0x0000003600167c82 */ /* 0x000fe20008000000 */
[----:B------:R-:W-:Y:S01]  /*48e0*/  UMOV UR12, URZ ;  /* 0x000000ff000c7c82 */ /* 0x000fe20008000000 */
[----:B------:R-:W-:Y:S01]  /*48f0*/  UMOV UR13, UR60 ;  /* 0x0000003c000d7c82 */ /* 0x000fe20008000000 */
[----:B------:R-:W-:Y:S01]  /*4900*/  UMOV UR14, UR54 ;  /* 0x00000036000e7c82 */ /* 0x000fe20008000000 */
[----:B------:R-:W-:Y:S01]  /*4910*/  UMOV UR50, 0xc0 ;  /* 0x000000c000327882 */ /* 0x000fe20000000000 */
[----:B------:R-:W-:Y:S01]  /*4920*/  UMOV UR52, URZ ;  /* 0x000000ff00347c82 */ /* 0x000fe20008000000 */
[----:B------:R-:W-:Y:S01]  /*4930*/  UMOV UR51, UR35 ;  /* 0x0000002300337c82 */ /* 0x000fe20008000000 */
[----:B------:R-:W2:Y:S01]  /*4940*/  @P1 LDC.64 R12, c[0x0][0x348] ;  /* 0x0000d200ff0c1b82 */ /* 0x000ea20000000a00 */
[----:B------:R-:W-:Y:S01]  /*4950*/  UMOV UR53, UR60 ;  /* 0x0000003c00357c82 */ /* 0x000fe20008000000 */
[----:B0-----:R-:W-:-:S04]  /*4960*/  @P3 IADD3 R6, P0, PT, R2, 0x340, RZ ;  /* 0x0000034002063810 */ /* 0x001fc80007f1e0ff */
[----:B------:R-:W-:Y:S01]  /*4970*/  @P3 R2UR UR11, R6 ;  /* 0x00000000060b32ca */ /* 0x000fe200000e0000 */
[----:B------:R-:W-:Y:S01]  /*4980*/  @P3 IMAD.X R5, RZ, RZ, R3, P0 ;  /* 0x000000ffff053224 */ /* 0x000fe200000e0603 */
[----:B-1----:R-:W-:-:S04]  /*4990*/  @P2 IADD3 R3, P0, PT, R10, 0x340, RZ ;  /* 0x000003400a032810 */ /* 0x002fc80007f1e0ff */
[----:B------:R-:W-:Y:S02]  /*49a0*/  @P3 R2UR UR10, R5 ;  /* 0x00000000050a32ca */ /* 0x000fe400000e0000 */
[----:B------:R-:W-:Y:S01]  /*49b0*/  @P2 R2UR UR7, R3 ;  /* 0x00000000030722ca */ /* 0x000fe200000e0000 */
[----:B------:R-:W-:Y:S01]  /*49c0*/  @P2 IMAD.X R2, RZ, RZ, R11, P0 ;  /* 0x000000ffff022224 */ /* 0x000fe200000e060b */
[----:B--2---:R-:W-:-:S04]  /*49d0*/  @P1 IADD3 R10, P0, PT, R12, 0x340, RZ ;  /* 0x000003400c0a1810 */ /* 0x004fc80007f1e0ff */
[----:B------:R-:W-:Y:S01]  /*49e0*/  @P2 R2UR UR6, R2 ;  /* 0x00000000020622ca */ /* 0x000fe200000e0000 */
[----:B------:R-:W-:Y:S01]  /*49f0*/  VIADD R2, R33, 0x40 ;  /* 0x0000004021027836 */ /* 0x000fe20000000000 */
[----:B------:R-:W-:Y:S01]  /*4a00*/  @P1 R2UR UR9, R10 ;  /* 0x000000000a0912ca */ /* 0x000fe200000e0000 */
[----:B------:R-:W-:Y:S01]  /*4a10*/  @P1 IMAD.X R8, RZ, RZ, R13, P0 ;  /* 0x000000ffff081224 */ /* 0x000fe200000e060d */
[----:B------:R-:W-:Y:S01]  /*4a20*/  ELECT P0, URZ, PT ;  /* 0x0000000000ff782f */ /* 0x000fe20003800000 */
[----:B------:R-:W-:Y:S01]  /*4a30*/  IMAD.U32 R10, RZ, RZ, UR11 ;  /* 0x0000000bff0a7e24 */ /* 0x000fe2000f8e00ff */
[----:B------:R-:W-:Y:S01]  /*4a40*/  R2UR UR33, R2 ;  /* 0x00000000022172ca */ /* 0x000fe200000e0000 */
        /* <DEDUP_REMOVED lines=9> */
[----:B------:R-:W-:Y:S01]  /*4ae0*/  UMOV UR11, UR35 ;  /* 0x00000023000b7c82 */ /* 0x000fe20008000000 */
[----:B------:R-:W0:Y:S01]  /*4af0*/  @P0 LDC.64 R14, c[0x0][0x348] ;  /* 0x0000d200ff0e0b82 */ /* 0x000e220000000a00 */
[----:B------:R-:W-:Y:S01]  /*4b00*/  @P2 R2UR UR31, R3 ;  /* 0x00000000031f22ca */ /* 0x000fe200000e0000 */
[----:B------:R-:W-:Y:S01]  /*4b10*/  ULOP3.LUT UR33, UR33, 0xfefffc40, URZ, 0xc0, !UPT ;  /* 0xfefffc4021217892 */ /* 0x000fe2000f8ec0ff */
[----:B------:R-:W-:Y:S01]  /*4b20*/  @P1 R2UR UR28, R10 ;  /* 0x000000000a1c12ca */ /* 0x000fe200000e0000 */
[----:B------:R-:W-:Y:S01]  /*4b30*/  IMAD.U32 R11, RZ, RZ, UR8 ;  /* 0x00000008ff0b7e24 */ /* 0x000fe2000f8e00ff */
[----:B------:R-:W-:-:S04]  /*4b40*/  UIADD3 UR8, UPT, UPT, UR4, 0x2a180, URZ ;  /* 0x0002a18004087890 */ /* 0x000fc8000fffe0ff */
[----:B------:R-:W-:Y:S01]  /*4b50*/  @P1 R2UR UR29, R11 ;  /* 0x000000000b1d12ca */ /* 0x000fe200000e0000 */
[----:B------:R-:W-:Y:S01]  /*4b60*/  UMOV UR17, UR33 ;  /* 0x0000002100117c82 */ /* 0x000fe20008000000 */
[----:B------:R1:W-:Y:S01]  /*4b70*/  UTMALDG.5D.2CTA [UR32], [UR42], desc[URZ] ;  /* 0x0000ff202a0075b4 */ /* 0x0003e20008221000 */
[----:B------:R-:W-:Y:S01]  /*4b80*/  UMOV UR9, UR33 ;  /* 0x0000002100097c82 */ /* 0x000fe20008000000 */
[----:B------:R-:W-:Y:S01]  /*4b90*/  UMOV UR49, UR33 ;  /* 0x0000002100317c82 */ /* 0x000fe20008000000 */
[----:B------:R1:W-:Y:S01]  /*4ba0*/  UTMALDG.5D.2CTA [UR16], [UR30], desc[URZ] ;  /* 0x0000ff101e0075b4 */ /* 0x0003e20008221000 */
[----:B0-----:R-:W-:-:S07]  /*4bb0*/  @P0 IADD3 R13, P6, PT, R14, 0x340, RZ ;  /* 0x000003400e0d0810 */ /* 0x001fce0007fde0ff */
[----:B------:R1:W-:Y:S01]  /*4bc0*/  UTMALDG.5D.2CTA [UR8], [UR28], desc[URZ] ;  /* 0x0000ff081c0075b4 */ /* 0x0003e20008221000 */
[----:B------:R-:W-:Y:S01]  /*4bd0*/  @P0 R2UR UR7, R13 ;  /* 0x000000000d0702ca */ /* 0x000fe200000e0000 */
[----:B------:R-:W-:-:S05]  /*4be0*/  @P0 IMAD.X R12, RZ, RZ, R15, P6 ;  /* 0x000000ffff0c0224 */ /* 0x000fca00030e060f */
[----:B------:R-:W-:-:S07]  /*4bf0*/  @P0 R2UR UR6, R12 ;  /* 0x000000000c0602ca */ /* 0x000fce00000e0000 */
[----:B------:R-:W-:-:S06]  /*4c00*/  IMAD.U32 R2, RZ, RZ, UR7 ;  /* 0x00000007ff027e24 */ /* 0x000fcc000f8e00ff */
[----:B------:R-:W-:Y:S01]  /*4c10*/  IMAD.U32 R3, RZ, RZ, UR6 ;  /* 0x00000006ff037e24 */ /* 0x000fe2000f8e00ff */
[----:B------:R-:W-:-:S04]  /*4c20*/  @P0 R2UR UR6, R2 ;  /* 0x00000000020602ca */ /* 0x000fc800000e0000 */
[----:B------:R-:W-:-:S13]  /*4c30*/  @P0 R2UR UR7, R3 ;  /* 0x00000000030702ca */ /* 0x000fda00000e0000 */
[----:B------:R1:W-:Y:S01]  /*4c40*/  UTMALDG.5D.2CTA [UR48], [UR6], desc[URZ] ;  /* 0x0000ff30060075b4 */ /* 0x0003e20008221000 */
[----:B------:R-:W0:Y:S02]  /*4c50*/  SYNCS.PHASECHK.TRANS64.TRYWAIT P0, [UR4+0x78], R16 ;  /* 0x00007810ff0075a7 */ /* 0x000e240008001104 */
[----:B01----:R-:W-:Y:S05]  /*4c60*/  @!P0 BRA `(.L_x_58) ;  /* 0x0000013c00cc8947 */ /* 0x003fea0003800000 */
.L_x_208:
[----:B------:R-:W1:Y:S08]  /*4c70*/  LDC R8, c[0x0][0x880] ;  /* 0x00022000ff087b82 */ /* 0x000e700000000800 */
[----:B------:R-:W2:Y:S08]  /*4c80*/  LDC R2, c[0x0][0x87c] ;  /* 0x00021f00ff027b82 */ /* 0x000eb00000000800 */
[----:B------:R-:W3:Y:S08]  /*4c90*/  LDC.64 R12, c[0x0][0x358] ;  /* 0x0000d600ff0c7b82 */ /* 0x000ef00000000a00 */
[----:B------:R-:W4:Y:S01]  /*4ca0*/  LDC.64 R10, c[0x0][0x868] ;  /* 0x00021a00ff0a7b82 */ /* 0x000f220000000a00 */
[----:B-1----:R-:W-:-:S04]  /*4cb0*/  IMAD R8, R8, UR54, RZ ;  /* 0x0000003608087c24 */ /* 0x002fc8000f8e02ff */
[----:B--2---:R-:W-:-:S05]  /*4cc0*/  IMAD R2, R2, UR60, R8 ;  /* 0x0000003c02027c24 */ /* 0x004fca000f8e0208 */
[----:B------:R-:W-:Y:S02]  /*4cd0*/  IADD3 R0, PT, PT, R0, R2, RZ ;  /* 0x0000000200007210 */ /* 0x000fe40007ffe0ff */
[C---:B---3--:R-:W-:Y:S02]  /*4ce0*/  @!P5 R2UR UR8, R12.reuse ;  /* 0x000000000c08d2ca */ /* 0x048fe400000e0000 */
[C---:B------:R-:W-:Y:S02]  /*4cf0*/  @!P5 R2UR UR9, R13.reuse ;  /* 0x000000000d09d2ca */ /* 0x040fe400000e0000 */
[----:B------:R-:W-:Y:S02]  /*4d00*/  @!P4 R2UR UR6, R12 ;  /* 0x000000000c06c2ca */ /* 0x000fe400000e0000 */
[----:B------:R-:W-:Y:S01]  /*4d10*/  @!P4 R2UR UR7, R13 ;  /* 0x000000000d07c2ca */ /* 0x000fe200000e0000 */
[----:B0---4-:R-:W-:-:S08]  /*4d20*/  IMAD.WIDE R2, R0, 0x4, R10 ;  /* 0x0000000400027825 */ /* 0x011fd000078e020a */
        /* <DEDUP_REMOVED lines=15> */
.L_x_210:
[----:B------:R-:W-:-:S13]  /*4e20*/  ISETP.NE.AND P0, PT, R34, RZ, PT ;  /* 0x000000ff2200720c */ /* 0x000fda0003f05270 */
[----:B------:R-:W-:Y:S05]  /*4e30*/  @P0 BRA `(.L_x_60) ;  /* 0x00000000000c0947 */ /* 0x000fea0003800000 */
[----:B------:R-:W-:-:S13]  /*4e40*/  ELECT P0, URZ, PT ;  /* 0x0000000000ff782f */ /* 0x000fda0003800000 */
[----:B------:R-:W-:-:S04]  /*4e50*/  @P0 MOV R0, 0x8000 ;  /* 0x0000800000000802 */ /* 0x000fc80000000f00 */
[----:B------:R1:W-:Y:S03]  /*4e60*/  @P0 SYNCS.ARRIVE.TRANS64 RZ, [UR4+0x50], R0 ;  /* 0x00005000ffff09a7 */ /* 0x0003e60008000004 */
.L_x_60:
[----:B------:R-:W-:-:S13]  /*4e70*/  ELECT P0, URZ, PT ;  /* 0x0000000000ff782f */ /* 0x000fda0003800000 */
[----:B------:R-:W-:Y:S01]  /*4e80*/  @P0 R2UR.BROADCAST UR27, R4 ;  /* 0x00000000041b02ca */ /* 0x000fe200008e0000 */
[----:B------:R-:W-:Y:S01]  /*4e90*/  UMOV UR28, URZ ;  /* 0x000000ff001c7c82 */ /* 0x000fe20008000000 */
[----:B------:R-:W-:Y:S01]  /*4ea0*/  UMOV UR29, UR60 ;  /* 0x0000003c001d7c82 */ /* 0x000fe20008000000 */
[----:B------:R-:W-:Y:S01]  /*4eb0*/  UMOV UR30, UR54 ;  /* 0x00000036001e7c82 */ /* 0x000fe20008000000 */
[----:B------:R-:W-:Y:S02]  /*4ec0*/  UIADD3 UR50, UPT, UPT, UR26, 0x40, URZ ;  /* 0x000000401a327890 */ /* 0x000fe4000fffe0ff */
[----:B------:R-:W-:Y:S01]  /*4ed0*/  UIADD3 UR48, UPT, UPT, UR4, 0x2e180, URZ ;  /* 0x0002e18004307890 */ /* 0x000fe2000fffe0ff */
[----:B------:R-:W-:Y:S01]  /*4ee0*/  UMOV UR52, URZ ;  /* 0x000000ff00347c82 */ /* 0x000fe20008000000 */
[----:B------:R-:W-:Y:S01]  /*4ef0*/  UMOV UR53, UR60 ;  /* 0x0000003c00357c82 */ /* 0x000fe20008000000 */
[----:B0-----:R-:W0:Y:S02]  /*4f00*/  @P0 LDC.64 R2, c[0x0][0x348] ;  /* 0x0000d200ff020b82 */ /* 0x001e240000000a00 */
[----:B0-----:R-:W-:-:S04]  /*4f10*/  @P0 IADD3 R2, P1, PT, R2, 0x400, RZ ;  /* 0x0000040002020810 */ /* 0x001fc80007f3e0ff */
[----:B------:R-:W-:Y:S01]  /*4f20*/  @P0 R2UR UR7, R2 ;  /* 0x00000000020702ca */ /* 0x000fe200000e0000 */
[----:B-1----:R-:W-:-:S05]  /*4f30*/  @P0 IMAD.X R0, RZ, RZ, R3, P1 ;  /* 0x000000ffff000224 */ /* 0x002fca00008e0603 */
[----:B------:R-:W-:Y:S01]  /*4f40*/  @P0 R2UR UR6, R0 ;  /* 0x00000000000602ca */ /* 0x000fe200000e0000 */
[----:B------:R-:W-:-:S05]  /*4f50*/  VIADD R0, R33, 0x50 ;  /* 0x0000005021007836 */ /* 0x000fca0000000000 */
[----:B------:R-:W-:Y:S01]  /*4f60*/  R2UR UR25, R0 ;  /* 0x00000000001972ca */ /* 0x000fe200000e0000 */
[----:B------:R-:W-:-:S06]  /*4f70*/  IMAD.U32 R2, RZ, RZ, UR7 ;  /* 0x00000007ff027e24 */ /* 0x000fcc000f8e00ff */
[----:B------:R-:W-:Y:S01]  /*4f80*/  IMAD.U32 R3, RZ, RZ, UR6 ;  /* 0x00000006ff037e24 */ /* 0x000fe2000f8e00ff */
[----:B------:R-:W-:-:S04]  /*4f90*/  @P0 R2UR UR6, R2 ;  /* 0x00000000020602ca */ /* 0x000fc800000e0000 */
[----:B------:R-:W-:Y:S02]  /*4fa0*/  @P0 R2UR UR7, R3 ;  /* 0x00000000030702ca */ /* 0x000fe400000e0000 */
[----:B------:R-:W-:-:S13]  /*4fb0*/  ELECT P0, URZ, PT ;  /* 0x0000000000ff782f */ /* 0x000fda0003800000 */
[----:B------:R-:W-:Y:S01]  /*4fc0*/  @P0 R2UR.BROADCAST UR51, R4 ;  /* 0x00000000043302ca */ /* 0x000fe200008e0000 */
[----:B------:R-:W-:-:S07]  /*4fd0*/  ULOP3.LUT UR25, UR25, 0xfefffc50, URZ, 0xc0, !UPT ;  /* 0xfefffc5019197892 */ /* 0x000fce000f8ec0ff */
[----:B------:R-:W-:Y:S02]  /*4fe0*/  UMOV UR49, UR25 ;  /* 0x0000001900317c82 */ /* 0x000fe40008000000 */
[----:B------:R0:W-:Y:S01]  /*4ff0*/  UTMALDG.5D.2CTA [UR24], [UR6], desc[URZ] ;  /* 0x0000ff18060075b4 */ /* 0x0001e20008221000 */
[----:B------:R-:W1:Y:S02]  /*5000*/  @P0 LDC.64 R2, c[0x0][0x348] ;  /* 0x0000d200ff020b82 */ /* 0x000e640000000a00 */
[----:B-1----:R-:W-:-:S04]  /*5010*/  @P0 IADD3 R2, P1, PT, R2, 0x400, RZ ;  /* 0x0000040002020810 */ /* 0x002fc80007f3e0ff */
[----:B------:R-:W-:Y:S01]  /*5020*/  @P0 R2UR UR9, R2 ;  /* 0x00000000020902ca */ /* 0x000fe200000e0000 */
[----:B------:R-:W-:-:S05]  /*5030*/  @P0 IMAD.X R0, RZ, RZ, R3, P1 ;  /* 0x000000ffff000224 */ /* 0x000fca00008e0603 */
[----:B------:R-:W-:-:S07]  /*5040*/  @P0 R2UR UR8, R0 ;  /* 0x00000000000802ca */ /* 0x000fce00000e0000 */
[----:B------:R-:W-:-:S05]  /*5050*/  IMAD.U32 R2, RZ, RZ, UR9 ;  /* 0x00000009ff027e24 */ /* 0x000fca000f8e00ff */
[----:B0-----:R-:W-:Y:S01]  /*5060*/  @P0 R2UR UR6, R2 ;  /* 0x00000000020602ca */ /* 0x001fe200000e0000 */
[----:B------:R-:W-:-:S05]  /*5070*/  IMAD.U32 R3, RZ, RZ, UR8 ;  /* 0x00000008ff037e24 */ /* 0x000fca000f8e00ff */
[----:B------:R-:W-:-:S13]  /*5080*/  @P0 R2UR UR7, R3 ;  /* 0x00000000030702ca */ /* 0x000fda00000e0000 */
[----:B------:R0:W-:Y:S01]  /*5090*/  UTMALDG.5D.2CTA [UR48], [UR6], desc[URZ] ;  /* 0x0000ff30060075b4 */ /* 0x0001e20008221000 */
[----:B------:R-:W1:Y:S02]  /*50a0*/  SYNCS.PHASECHK.TRANS64.TRYWAIT P0, [UR4+0x38], R16 ;  /* 0x00003810ff0075a7 */ /* 0x000e640008001104 */
[----:B01----:R-:W-:Y:S05]  /*50b0*/  @!P0 BRA `(.L_x_61) ;  /* 0x0000013800f08947 */ /* 0x003fea0003800000 */
.L_x_212:
[----:B------:R-:W-:-:S13]  /*50c0*/  ISETP.NE.AND P0, PT, R34, RZ, PT ;  /* 0x000000ff2200720c */ /* 0x000fda0003f05270 */
[----:B------:R-:W-:Y:S05]  /*50d0*/  @P0 BRA `(.L_x_62) ;  /* 0x00000000000c0947 */ /* 0x000fea0003800000 */
[----:B------:R-:W-:-:S13]  /*50e0*/  ELECT P0, URZ, PT ;  /* 0x0000000000ff782f */ /* 0x000fda0003800000 */
[----:B------:R-:W-:-:S04]  /*50f0*/  @P0 MOV R0, 0x8000 ;  /* 0x0000800000000802 */ /* 0x000fc80000000f00 */
[----:B------:R1:W-:Y:S03]  /*5100*/  @P0 SYNCS.ARRIVE.TRANS64 RZ, [UR4+0x30], R0 ;  /* 0x00003000ffff09a7 */ /* 0x0003e60008000004 */
.L_x_62:
[----:B------:R-:W-:-:S13]  /*5110*/  ELECT P0, URZ, PT ;  /* 0x0000000000ff782f */ /* 0x000fda0003800000 */
[----:B------:R-:W-:Y:S01]  /*5120*/  @P0 R2UR.BROADCAST UR11, R4 ;  /* 0x00000000040b02ca */ /* 0x000fe200008e0000 */
[----:B------:R-:W-:Y:S01]  /*5130*/  UIADD3 UR8, UPT, UPT, UR4, 0x24180, URZ ;  /* 0x0002418004087890 */ /* 0x000fe2000fffe0ff */
[----:B------:R-:W-:Y:S01]  /*5140*/  HFMA2 R27, -RZ, RZ, 0, 0 ;  /* 0x00000000ff1b7431 */ /* 0x000fe200000001ff */
[----:B------:R-:W-:Y:S01]  /*5150*/  UMOV UR12, URZ ;  /* 0x000000ff000c7c82 */ /* 0x000fe20008000000 */
[----:B------:R-:W-:Y:S01]  /*5160*/  UMOV UR10, UR26 ;  /* 0x0000001a000a7c82 */ /* 0x000fe20008000000 */
[----:B------:R-:W-:Y:S01]  /*5170*/  UMOV UR13, UR60 ;  /* 0x0000003c000d7c82 */ /* 0x000fe20008000000 */
[----:B------:R-:W-:Y:S01]  /*5180*/  UMOV UR14, UR54 ;  /* 0x00000036000e7c82 */ /* 0x000fe20008000000 */
[----:B------:R-:W-:Y:S01]  /*5190*/  BSSY B2, `(.L_x_63) ;  /* 0x00001b7000027945 */ /* 0x000fe20003800000 */
[----:B------:R-:W-:Y:S01]  /*51a0*/  MOV R11, UR60 ;  /* 0x0000003c000b7c02 */ /* 0x000fe20008000f00 */
[----:B------:R-:W-:Y:S02]  /*51b0*/  IMAD.MOV.U32 R28, RZ, RZ, R37 ;  /* 0x000000ffff1c7224 */ /* 0x000fe400078e0025 */
[----:B------:R-:W-:Y:S01]  /*51c0*/  IMAD.MOV.U32 R21, RZ, RZ, RZ ;  /* 0x000000ffff157224 */ /* 0x000fe200078e00ff */
        /* <DEDUP_REMOVED lines=10> */
[----:B------:R-:W-:Y:S01]  /*5270*/  @P0 R2UR UR7, R3 ;  /* 0x00000000030702ca */ /* 0x000fe200000e0000 */
[----:B------:R-:W-:Y:S01]  /*5280*/  ULOP3.LUT UR49, UR49, 0xfefffc30, URZ, 0xc0, !UPT ;  /* 0xfefffc3031317892 */ /* 0x000fe2000f8ec0ff */
[----:B------:R-:W-:-:S06]  /*5290*/  IMAD.MOV.U32 R3, RZ, RZ, RZ ;  /* 0x000000ffff037224 */ /* 0x000fcc00078e00ff */
[----:B------:R-:W-:-:S05]  /*52a0*/  UMOV UR9, UR49 ;  /* 0x0000003100097c82 */ /* 0x000fca0008000000 */
[----:B------:R0:W-:Y:S01]  /*52b0*/  UTMALDG.5D.2CTA [UR8], [UR6], desc[URZ] ;  /* 0x0000ff08060075b4 */ /* 0x0001e20008221000 */
[----:B------:R-:W-:Y:S01]  /*52c0*/  NOP ;  /* 0x0000000000007918 */ /* 0x000fe20000000000 */
[----:B------:R-:W-:Y:S01]  /*52d0*/  ELECT P0, URZ, PT ;  /* 0x0000000000ff782f */ /* 0x000fe20003800000 */
[----:B------:R-:W-:Y:S01]  /*52e0*/  IMAD.MOV.U32 R26, RZ, RZ, RZ ;  /* 0x000000ffff1a7224 */ /* 0x000fe200078e00ff */
[----:B------:R-:W-:Y:S01]  /*52f0*/  MOV R25, RZ ;  /* 0x000000ff00197202 */ /* 0x000fe20000000f00 */
[----:B------:R-:W-:Y:S01]  /*5300*/  IMAD.MOV.U32 R20, RZ, RZ, RZ ;  /* 0x000000ffff147224 */ /* 0x000fe200078e00ff */
[----:B------:R-:W-:Y:S01]  /*5310*/  CS2R R22, SRZ ;  /* 0x0000000000167805 */ /* 0x000fe2000001ff00 */
[----:B------:R-:W-:-:S08]  /*5320*/  IMAD.MOV.U32 R2, RZ, RZ, RZ ;  /* 0x000000ffff027224 */ /* 0x000fd000078e00ff */
[----:B0-----:R-:W-:Y:S05]  /*5330*/  @!P0 BRA `(.L_x_64) ;  /* 0x0000000000448947 */ /* 0x001fea0003800000 */
.L_x_93:
[----:B------:R-:W0:Y:S01]  /*5340*/  LDC.64 R12, c[0x0][0x348] ;  /* 0x0000d200ff0c7b82 */ /* 0x000e220000000a00 */
[----:B------:R-:W-:Y:S01]  /*5350*/  PLOP3.LUT P1, PT, PT, PT, PT, 0x80, 0x8 ;  /* 0x000000000008781c */ /* 0x000fe20003f2f070 */
[----:B------:R-:W-:Y:S01]  /*5360*/  UIADD3 UR48, UPT, UPT, UR4, 0x26180, URZ ;  /* 0x0002618004307890 */ /* 0x000fe2000fffe0ff */
[----:B0-----:R-:W-:-:S04]  /*5370*/  IADD3 R2, P0, PT, R12, 0x280, RZ ;  /* 0x000002800c027810 */ /* 0x001fc80007f1e0ff */
[----:B------:R-:W-:Y:S01]  /*5380*/  R2UR UR6, R2 ;  /* 0x00000000020672ca */ /* 0x000fe200000e0000 */
[----:B------:R-:W-:-:S05]  /*5390*/  IMAD.X R0, RZ, RZ, R13, P0 ;  /* 0x000000ffff007224 */ /* 0x000fca00000e060d */
[----:B------:R-:W-:-:S15]  /*53a0*/  R2UR UR7, R0 ;  /* 0x00000000000772ca */ /* 0x000fde00000e0000 */
.L_x_65:
[----:B------:R-:W-:-:S13]  /*53b0*/  @P1 ELECT P0, URZ, PT ;  /* 0x0000000000ff182f */ /* 0x000fda0003800000 */
[----:B------:R-:W-:Y:S02]  /*53c0*/  @P0 R2UR.BROADCAST UR53, R11 ;  /* 0x000000000b3502ca */ /* 0x000fe400008e0000 */
[----:B------:R-:W-:Y:S02]  /*53d0*/  @P0 R2UR.BROADCAST UR52, R3 ;  /* 0x00000000033402ca */ /* 0x000fe400008e0000 */
[----:B------:R-:W-:Y:S02]  /*53e0*/  @P0 R2UR.BROADCAST UR51, R4 ;  /* 0x00000000043302ca */ /* 0x000fe400008e0000 */
[----:B------:R-:W-:Y:S02]  /*53f0*/  @P0 PLOP3.LUT P1, PT, P0, PT, PT, 0x8, 0x80 ;  /* 0x000000000080081c */ /* 0x000fe4000072e170 */
[----:B------:R-:W-:-:S09]  /*5400*/  PLOP3.LUT P0, PT, PT, PT, PT, 0x8, 0x80 ;  /* 0x000000000080781c */ /* 0x000fd20003f0e170 */
[----:B------:R0:W-:Y:S02]  /*5410*/  UTMALDG.5D.2CTA [UR48], [UR6], desc[URZ] ;  /* 0x0000ff30060075b4 */ /* 0x0001e40008221000 */
[----:B0-----:R-:W-:Y:S05]  /*5420*/  @P1 BRA.U.ANY `(.L_x_65) ;  /* 0xfffffffd00e01947 */ /* 0x001fea000393ffff */
[----:B------:R-:W-:Y:S02]  /*5430*/  MOV R2, R3 ;  /* 0x0000000300027202 */ /* 0x000fe40000000f00 */
[----:B------:R-:W-:-:S07]  /*5440*/  MOV R3, R27 ;  /* 0x0000001b00037202 */ /* 0x000fce0000000f00 */
.L_x_64:
[----:B------:R-:W0:Y:S01]  /*5450*/  LDC R10, c[0x0][0x888] ;  /* 0x00022200ff0a7b82 */ /* 0x000e220000000800 */
[----:B------:R-:W-:Y:S01]  /*5460*/  BSSY B1, `(.L_x_66) ;  /* 0x0000188000017945 */ /* 0x000fe20003800000 */
[----:B------:R-:W-:Y:S02]  /*5470*/  MOV R27, R3 ;  /* 0x00000003001b7202 */ /* 0x000fe40000000f00 */
[----:B------:R-:W-:Y:S02]  /*5480*/  MOV R0, R36 ;  /* 0x0000002400007202 */ /* 0x000fe40000000f00 */
[----:B------:R-:W-:Y:S02]  /*5490*/  MOV R3, R2 ;  /* 0x0000000200037202 */ /* 0x000fe40000000f00 */
[----:B------:R-:W1:Y:S05]  /*54a0*/  LDC.64 R30, c[0x0][0x348] ;  /* 0x0000d200ff1e7b82 */ /* 0x000e6a0000000a00 */
.L_x_92:
[----:B------:R-:W-:Y:S01]  /*54b0*/  ISETP.GE.AND P0, PT, R0, 0x2, PT ;  /* 0x000000020000780c */ /* 0x000fe20003f06270 */
[----:B------:R-:W-:Y:S11]  /*54c0*/  YIELD ;  /* 0x0000000000007946 */ /* 0x000ff60003800000 */
[----:B------:R-:W-:Y:S01]  /*54d0*/  @!UPT UIADD3 URZ, UPT, UPT, URZ, URZ, URZ ;  /* 0x000000fffffff290 */ /* 0x000fe2000fffe0ff */
[----:B------:R-:W-:Y:S05]  /*54e0*/  @!P0 BREAK B1 ;  /* 0x0000000000018942 */ /* 0x000fea0003800000 */
[----:B------:R-:W-:Y:S05]  /*54f0*/  @!P0 BRA `(.L_x_67) ;  /* 0x0000001800008947 */ /* 0x000fea0003800000 */
[----:B------:R-:W-:Y:S01]  /*5500*/  IMAD.U32 R5, R21, -0x80000000, RZ ;  /* 0x8000000015057824 */ /* 0x000fe200078e00ff */
[----:B------:R-:W2:Y:S01]  /*5510*/  S2R R6, SR_CTAID.Y ;  /* 0x0000000000067919 */ /* 0x000ea20000002600 */
[----:B------:R-:W-:Y:S01]  /*5520*/  VIADD R4, R28, 0x1 ;  /* 0x000000011c047836 */ /* 0x000fe20000000000 */
[----:B------:R-:W-:Y:S01]  /*5530*/  BSSY B0, `(.L_x_68) ;  /* 0x0000009000007945 */ /* 0x000fe20003800000 */
[----:B------:R-:W3:Y:S01]  /*5540*/  SYNCS.PHASECHK.TRANS64.TRYWAIT P1, [UR4+0x8], R5 ;  /* 0x00000805ff0075a7 */ /* 0x000ee20008021104 */
[----:B------:R-:W-:Y:S01]  /*5550*/  ISETP.NE.AND P4, PT, R34, RZ, PT ;  /* 0x000000ff2200720c */ /* 0x000fe20003f85270 */
[----:B------:R-:W-:Y:S01]  /*5560*/  VIADD R2, R27, 0x1 ;  /* 0x000000011b027836 */ /* 0x000fe20000000000 */
[----:B------:R-:W-:Y:S04]  /*5570*/  ISETP.NE.AND P0, PT, R38, R4, PT ;  /* 0x000000042600720c */ /* 0x000fe80003f05270 */
[C---:B------:R-:W-:Y:S02]  /*5580*/  SEL R27, R2.reuse, R27, !P0 ;  /* 0x0000001b021b7207 */ /* 0x040fe40004000000 */
[----:B------:R-:W-:Y:S02]  /*5590*/  SEL R3, R2, R3, !P0 ;  /* 0x0000000302037207 */ /* 0x000fe40004000000 */
[----:B--2---:R-:W-:Y:S01]  /*55a0*/  SEL R11, R6, R11, !P0 ;  /* 0x0000000b060b7207 */ /* 0x004fe20004000000 */
[----:B---3--:R-:W-:Y:S06]  /*55b0*/  @!P1 BRA `(.L_x_69) ;  /* 0x0000013400cc9947 */ /* 0x008fec0003800000 */
.L_x_214:
[----:B------:R-:W-:Y:S05]  /*55c0*/  BSYNC B0 ;  /* 0x0000000000007941 */ /* 0x000fea0003800000 */
.L_x_68:
[----:B------:R-:W-:Y:S02]  /*55d0*/  IADD3 R36, PT, PT, R0, -0x1, RZ ;  /* 0xffffffff00247810 */ /* 0x000fe40007ffe0ff */
[----:B------:R-:W-:Y:S01]  /*55e0*/  SEL R28, R37, R4, !P0 ;  /* 0x00000004251c7207 */ /* 0x000fe20004000000 */
[----:B------:R-:W-:Y:S06]  /*55f0*/  @P4 BRA `(.L_x_70) ;  /* 0x0000000000184947 */ /* 0x000fec0003800000 */
[----:B------:R-:W-:Y:S03]  /*5600*/  UMOV UR6, 0xffffffff ;  /* 0xffffffff00067882 */ /* 0x000fe60000000000 */
[----:B------:R-:W-:Y:S05]  /*5610*/  BRA.DIV UR6, `(.L_x_71) ;  /* 0x0000013606d07947 */ /* 0x000fea000b800000 */
[----:B------:R-:W-:Y:S11]  /*5620*/  ELECT P0, URZ, PT ;  /* 0x0000000000ff782f */ /* 0x000ff60003800000 */
[----:B------:R-:W-:Y:S02]  /*5630*/  @!UPT UIADD3 URZ, UPT, UPT, URZ, URZ, URZ ;  /* 0x000000fffffff290 */ /* 0x000fe4000fffe0ff */
.L_x_217:
[----:B------:R-:W-:Y:S04]  /*5640*/  @P0 MOV R0, 0x8000 ;  /* 0x0000800000000802 */ /* 0x000fe80000000f00 */
[----:B------:R3:W-:Y:S03]  /*5650*/  @P0 SYNCS.ARRIVE.TRANS64 RZ, [UR4], R0 ;  /* 0x00000000ffff09a7 */ /* 0x0007e60008000004 */
.L_x_70:
[----:B------:R-:W-:Y:S01]  /*5660*/  LOP3.LUT R5, R21, 0x1, RZ, 0x3c, !PT ;  /* 0x0000000115057812 */ /* 0x000fe200078e3cff */
[----:B------:R-:W-:Y:S01]  /*5670*/  IMAD.SHL.U32 R4, R28, 0x40, RZ ;  /* 0x000000401c047824 */ /* 0x000fe200078e00ff */
[----:B------:R-:W-:Y:S04]  /*5680*/  UMOV UR6, 0xffffffff ;  /* 0xffffffff00067882 */ /* 0x000fe80000000000 */
[----:B------:R-:W-:Y:S01]  /*5690*/  IADD3 R14, PT, PT, R32, R4, RZ ;  /* 0x00000004200e7210 */ /* 0x000fe20007ffe0ff */
[----:B------:R-:W-:Y:S06]  /*56a0*/  BRA.DIV UR6, `(.L_x_72) ;  /* 0x0000013606cc7947 */ /* 0x000fec000b800000 */
[----:B------:R-:W-:Y:S11]  /*56b0*/  ELECT P0, URZ, PT ;  /* 0x0000000000ff782f */ /* 0x000ff60003800000 */
[----:B------:R-:W-:Y:S02]  /*56c0*/  @!UPT UIADD3 URZ, UPT, UPT, URZ, URZ, URZ ;  /* 0x000000fffffff290 */ /* 0x000fe4000fffe0ff */
[----:B------:R-:W-:Y:S01]  /*56d0*/  @P0 R2UR.BROADCAST UR13, R11 ;  /* 0x000000000b0d02ca */ /* 0x000fe200008e0000 */
[----:B------:R-:W-:Y:S01]  /*56e0*/  UMOV UR9, UR41 ;  /* 0x0000002900097c82 */ /* 0x000fe20008000000 */
[----:B------:R-:W-:Y:S01]  /*56f0*/  @P0 R2UR.BROADCAST UR12, R3 ;  /* 0x00000000030c02ca */ /* 0x000fe200008e0000 */
[----:B------:R-:W-:Y:S01]  /*5700*/  UMOV UR14, UR54 ;  /* 0x00000036000e7c82 */ /* 0x000fe20008000000 */
[----:B------:R-:W-:Y:S01]  /*5710*/  @P0 R2UR.BROADCAST UR11, R14 ;  /* 0x000000000e0b02ca */ /* 0x000fe200008e0000 */
[----:B------:R-:W-:Y:S01]  /*5720*/  UMOV UR17, UR41 ;  /* 0x0000002900117c82 */ /* 0x000fe20008000000 */
[----:B------:R-:W-:Y:S01]  /*5730*/  UMOV UR22, UR54 ;  /* 0x0000003600167c82 */ /* 0x000fe20008000000 */
[----:B------:R-:W-:Y:S01]  /*5740*/  IMAD.MOV.U32 R21, RZ, RZ, R5 ;  /* 0x000000ffff157224 */ /* 0x000fe200078e0005 */
[----:B-1----:R-:W-:Y:S01]  /*5750*/  @P0 IADD3 R2, P1, PT, R30, 0x1c0, RZ ;  /* 0x000001c01e020810 */ /* 0x002fe20007f3e0ff */
[----:B------:R-:W-:Y:S01]  /*5760*/  VOTEU.ANY UP0, P0 ;  /* 0x0000000000ff7886 */ /* 0x000fe20000000100 */
[----:B------:R-:W-:Y:S02]  /*5770*/  VOTEU.ANY UP1, P0 ;  /* 0x0000000000ff7886 */ /* 0x000fe40000020100 */
[----:B------:R-:W-:Y:S01]  /*5780*/  @P0 R2UR UR7, R2 ;  /* 0x00000000020702ca */ /* 0x000fe200000e0000 */
[--C-:B---3--:R-:W-:Y:S02]  /*5790*/  @P0 IMAD.X R0, RZ, RZ, R31.reuse, P1 ;  /* 0x000000ffff000224 */ /* 0x108fe400008e061f */
[----:B------:R-:W-:Y:S01]  /*57a0*/  @UP1 UIADD3 UR40, UPT, UPT, UR4, 0x20180, URZ ;  /* 0x0002018004281890 */ /* 0x000fe2000fffe0ff */
[----:B------:R-:W-:Y:S02]  /*57b0*/  @UP1 UMOV UR42, URZ ;  /* 0x000000ff002a1c82 */ /* 0x000fe40008000000 */
[----:B------:R-:W-:Y:S01]  /*57c0*/  @P0 R2UR UR6, R0 ;  /* 0x00000000000602ca */ /* 0x000fe200000e0000 */
[----:B------:R-:W-:Y:S03]  /*57d0*/  UMOV UR10, UR42 ;  /* 0x0000002a000a7c82 */ /* 0x000fe60008000000 */
[----:B------:R-:W-:Y:S03]  /*57e0*/  UMOV UR8, UR40 ;  /* 0x0000002800087c82 */ /* 0x000fe60008000000 */
[----:B------:R-:W-:Y:S06]  /*57f0*/  IMAD.U32 R12, RZ, RZ, UR7 ;  /* 0x00000007ff0c7e24 */ /* 0x000fec000f8e00ff */
[----:B--2---:R-:W-:Y:S01]  /*5800*/  IMAD.U32 R13, RZ, RZ, UR6 ;  /* 0x00000006ff0d7e24 */ /* 0x004fe2000f8e00ff */
[----:B------:R-:W-:Y:S04]  /*5810*/  @P0 R2UR UR6, R12 ;  /* 0x000000000c0602ca */ /* 0x000fe800000e0000 */
[----:B------:R-:W-:Y:S02]  /*5820*/  @P0 R2UR UR7, R13 ;  /* 0x000000000d0702ca */ /* 0x000fe400000e0000 */
[----:B------:R-:W-:Y:S11]  /*5830*/  ELECT P0, URZ, PT ;  /* 0x0000000000ff782f */ /* 0x000ff60003800000 */
[----:B------:R-:W-:Y:S02]  /*5840*/  @!UPT UIADD3 URZ, UPT, UPT, URZ, URZ, URZ ;  /* 0x000000fffffff290 */ /* 0x000fe4000fffe0ff */
[----:B------:R-:W-:Y:S02]  /*5850*/  @P0 R2UR.BROADCAST UR21, R11 ;  /* 0x000000000b1502ca */ /* 0x000fe400008e0000 */
[----:B------:R-:W-:Y:S02]  /*5860*/  @P0 R2UR.BROADCAST UR20, R3 ;  /* 0x00000000031402ca */ /* 0x000fe400008e0000 */
[----:B------:R-:W-:Y:S01]  /*5870*/  @P0 R2UR.BROADCAST UR19, R14 ;  /* 0x000000000e1302ca */ /* 0x000fe200008e0000 */
[----:B------:R1:W-:Y:S01]  /*5880*/  @UP0 UTMALDG.5D.2CTA [UR8], [UR6], desc[URZ] ;  /* 0x0000ff08060005b4 */ /* 0x0003e20008221000 */
[----:B------:R-:W-:Y:S01]  /*5890*/  @P0 IADD3 R2, P1, PT, R30, 0x1c0, RZ ;  /* 0x000001c01e020810 */ /* 0x000fe20007f3e0ff */
[----:B------:R-:W-:Y:S01]  /*58a0*/  VOTEU.ANY UP0, P0 ;  /* 0x0000000000ff7886 */ /* 0x000fe20000000100 */
[----:B------:R-:W-:Y:S02]  /*58b0*/  VOTEU.ANY UP1, P0 ;  /* 0x0000000000ff7886 */ /* 0x000fe40000020100 */
[----:B------:R-:W-:Y:S01]  /*58c0*/  @P0 R2UR UR16, R2 ;  /* 0x00000000021002ca */ /* 0x000fe200000e0000 */
[--C-:B------:R-:W-:Y:S02]  /*58d0*/  @P0 IMAD.X R0, RZ, RZ, R31.reuse, P1 ;  /* 0x000000ffff000224 */ /* 0x100fe400008e061f */
[----:B------:R-:W-:Y:S03]  /*58e0*/  @UP1 UMOV UR18, 0x40 ;  /* 0x0000004000121882 */ /* 0x000fe60000000000 */
[----:B------:R-:W-:Y:S07]  /*58f0*/  @P0 R2UR UR15, R0 ;  /* 0x00000000000f02ca */ /* 0x000fee00000e0000 */
[----:B------:R-:W-:Y:S01]  /*5900*/  IMAD.U32 R12, RZ, RZ, UR16 ;  /* 0x00000010ff0c7e24 */ /* 0x000fe2000f8e00ff */
[----:B------:R-:W-:Y:S05]  /*5910*/  @UP1 UIADD3 UR16, UPT, UPT, UR4, 0x21180, URZ ;  /* 0x0002118004101890 */ /* 0x000fea000fffe0ff */
[----:B------:R-:W-:Y:S01]  /*5920*/  IMAD.U32 R13, RZ, RZ, UR15 ;  /* 0x0000000fff0d7e24 */ /* 0x000fe2000f8e00ff */
[----:B-1----:R-:W-:Y:S04]  /*5930*/  @P0 R2UR UR6, R12 ;  /* 0x000000000c0602ca */ /* 0x002fe800000e0000 */
        /* <DEDUP_REMOVED lines=11> */
[----:B------:R-:W-:Y:S02]  /*59f0*/  @P0 IMAD.X R0, RZ, RZ, R31, P1 ;  /* 0x000000ffff000224 */ /* 0x000fe400008e061f */
[----:B------:R-:W-:Y:S03]  /*5a00*/  @UP1 UMOV UR10, 0x80 ;  /* 0x00000080000a1882 */ /* 0x000fe60000000000 */
[----:B------:R-:W-:Y:S07]  /*5a10*/  @P0 R2UR UR8, R0 ;  /* 0x00000000000802ca */ /* 0x000fee00000e0000 */
[----:B------:R-:W-:Y:S01]  /*5a20*/  IMAD.U32 R12, RZ, RZ, UR9 ;  /* 0x00000009ff0c7e24 */ /* 0x000fe2000f8e00ff */
[----:B------:R-:W-:Y:S05]  /*5a30*/  UMOV UR9, UR41 ;  /* 0x0000002900097c82 */ /* 0x000fea0008000000 */
[----:B------:R-:W-:Y:S01]  /*5a40*/  IMAD.U32 R13, RZ, RZ, UR8 ;  /* 0x00000008ff0d7e24 */ /* 0x000fe2000f8e00ff */
[----:B------:R-:W-:Y:S01]  /*5a50*/  @UP1 UIADD3 UR8, UPT, UPT, UR4, 0x22180, URZ ;  /* 0x0002218004081890 */ /* 0x000fe2000fffe0ff */
[----:B-1----:R-:W-:Y:S03]  /*5a60*/  @P0 R2UR UR6, R12 ;  /* 0x000000000c0602ca */ /* 0x002fe600000e0000 */
[----:B------:R-:W-:Y:S02]  /*5a70*/  @P0 R2UR UR7, R13 ;  /* 0x000000000d0702ca */ /* 0x000fe400000e0000 */
[----:B------:R-:W-:Y:S11]  /*5a80*/  ELECT P0, URZ, PT ;  /* 0x0000000000ff782f */ /* 0x000ff60003800000 */
[----:B------:R1:W-:Y:S02]  /*5a90*/  @UP0 UTMALDG.5D.2CTA [UR8], [UR6], desc[URZ] ;  /* 0x0000ff08060005b4 */ /* 0x0003e40008221000 */
[----:B-1----:R-:W-:Y:S01]  /*5aa0*/  NOP ;  /* 0x0000000000007918 */ /* 0x002fe20000000000 */
.L_x_226:
[----:B------:R-:W-:Y:S01]  /*5ab0*/  @P0 IADD3 R2, P1, PT, R30, 0x1c0, RZ ;  /* 0x000001c01e020810 */ /* 0x000fe20007f3e0ff */
[----:B------:R-:W-:Y:S01]  /*5ac0*/  VOTEU.ANY UP1, P0 ;  /* 0x0000000000ff7886 */ /* 0x000fe20000020100 */
[----:B------:R-:W-:Y:S01]  /*5ad0*/  @P0 R2UR.BROADCAST UR13, R11 ;  /* 0x000000000b0d02ca */ /* 0x000fe200008e0000 */
[----:B------:R-:W-:Y:S01]  /*5ae0*/  VOTEU.ANY UP0, P0 ;  /* 0x0000000000ff7886 */ /* 0x000fe20000000100 */
[----:B------:R-:W-:Y:S01]  /*5af0*/  @P0 R2UR UR7, R2 ;  /* 0x00000000020702ca */ /* 0x000fe200000e0000 */
[----:B------:R-:W-:Y:S01]  /*5b00*/  @P0 IMAD.X R0, RZ, RZ, R31, P1 ;  /* 0x000000ffff000224 */ /* 0x000fe200008e061f */
[----:B------:R-:W-:Y:S01]  /*5b10*/  @P0 R2UR.BROADCAST UR12, R3 ;  /* 0x00000000030c02ca */ /* 0x000fe200008e0000 */
[----:B------:R-:W-:Y:S01]  /*5b20*/  @UP1 UIADD3 UR8, UPT, UPT, UR4, 0x23180, URZ ;  /* 0x0002318004081890 */ /* 0x000fe2000fffe0ff */
[----:B------:R-:W-:Y:S01]  /*5b30*/  @P0 R2UR.BROADCAST UR11, R14 ;  /* 0x000000000e0b02ca */ /* 0x000fe200008e0000 */
[----:B------:R-:W-:Y:S01]  /*5b40*/  UMOV UR9, UR41 ;  /* 0x0000002900097c82 */ /* 0x000fe20008000000 */
[----:B------:R-:W-:Y:S01]  /*5b50*/  @P0 R2UR UR6, R0 ;  /* 0x00000000000602ca */ /* 0x000fe200000e0000 */
[----:B------:R-:W-:Y:S01]  /*5b60*/  IMAD.U32 R0, R26, -0x80000000, RZ ;  /* 0x800000001a007824 */ /* 0x000fe200078e00ff */
[----:B------:R-:W-:Y:S01]  /*5b70*/  UMOV UR14, UR54 ;  /* 0x00000036000e7c82 */ /* 0x000fe20008000000 */
[----:B------:R-:W-:Y:S01]  /*5b80*/  @UP1 UMOV UR10, 0xc0 ;  /* 0x000000c0000a1882 */ /* 0x000fe20000000000 */
[----:B------:R-:W-:Y:S03]  /*5b90*/  BSSY B0, `(.L_x_73) ;  /* 0x0000009000007945 */ /* 0x000fe60003800000 */
[----:B------:R-:W-:Y:S06]  /*5ba0*/  IMAD.U32 R12, RZ, RZ, UR7 ;  /* 0x00000007ff0c7e24 */ /* 0x000fec000f8e00ff */
[----:B------:R-:W-:Y:S01]  /*5bb0*/  IMAD.U32 R13, RZ, RZ, UR6 ;  /* 0x00000006ff0d7e24 */ /* 0x000fe2000f8e00ff */
[----:B------:R-:W-:Y:S04]  /*5bc0*/  @P0 R2UR UR6, R12 ;  /* 0x000000000c0602ca */ /* 0x000fe800000e0000 */
[----:B------:R-:W-:Y:S11]  /*5bd0*/  @P0 R2UR UR7, R13 ;  /* 0x000000000d0702ca */ /* 0x000ff600000e0000 */
[----:B------:R-:W-:Y:S02]  /*5be0*/  @!UPT UIADD3 URZ, UPT, UPT, URZ, URZ, URZ ;  /* 0x000000fffffff290 */ /* 0x000fe4000fffe0ff */
[----:B------:R1:W-:Y:S01]  /*5bf0*/  @UP0 UTMALDG.5D.2CTA [UR8], [UR6], desc[URZ] ;  /* 0x0000ff08060005b4 */ /* 0x0003e20008221000 */
[----:B------:R-:W2:Y:S02]  /*5c00*/  SYNCS.PHASECHK.TRANS64.TRYWAIT P0, [UR4+0x68], R0 ;  /* 0x00006800ff0075a7 */ /* 0x000ea40008001104 */
[----:B-12---:R-:W-:Y:S05]  /*5c10*/  @!P0 BRA `(.L_x_74) ;  /* 0x0000013400d48947 */ /* 0x006fea0003800000 */
.L_x_228:
[----:B------:R-:W-:Y:S05]  /*5c20*/  BSYNC B0 ;  /* 0x0000000000007941 */ /* 0x000fea0003800000 */
.L_x_73:
[----:B------:R-:W-:Y:S01]  /*5c30*/  IMAD.IADD R5, R4, 0x1, R7 ;  /* 0x0000000104057824 */ /* 0x000fe200078e0207 */
[----:B------:R-:W2:Y:S01]  /*5c40*/  LDC.64 R40, c[0x0][0x358] ;  /* 0x0000d600ff287b82 */ /* 0x000ea20000000a00 */
[----:B------:R-:W-:Y:S01]  /*5c50*/  BSSY B0, `(.L_x_75) ;  /* 0x0000025000007945 */ /* 0x000fe20003800000 */
[----:B------:R-:W-:Y:S01]  /*5c60*/  LOP3.LUT R26, R26, 0x1, RZ, 0x3c, !PT ;  /* 0x000000011a1a7812 */ /* 0x000fe200078e3cff */
[C---:B------:R-:W-:Y:S01]  /*5c70*/  VIADD R6, R5.reuse, 0x1 ;  /* 0x0000000105067836 */ /* 0x040fe20000000000 */
[-C--:B0-----:R-:W-:Y:S04]  /*5c80*/  ISETP.GE.AND P1, PT, R5, R10.reuse, PT ;  /* 0x0000000a0500720c */ /* 0x081fe80003f26270 */
[----:B------:R-:W-:Y:S09]  /*5c90*/  ISETP.GE.AND P2, PT, R6, R10, PT ;  /* 0x0000000a0600720c */ /* 0x000ff20003f46270 */
[----:B------:R-:W0:Y:S01]  /*5ca0*/  @!P1 LDC R12, c[0x0][0x854] ;  /* 0x00021500ff0c9b82 */ /* 0x000e220000000800 */
[C---:B------:R-:W-:Y:S03]  /*5cb0*/  @!P1 LEA R0, R3.reuse, R9, 0xc ;  /* 0x0000000903009211 */ /* 0x040fe600078e60ff */
[----:B------:R-:W-:Y:S04]  /*5cc0*/  @!P2 IMAD R2, R3, 0x1000, R9 ;  /* 0x000010000302a824 */ /* 0x000fe800078e0209 */
[----:B-1----:R-:W1:Y:S08]  /*5cd0*/  @!P2 LDC R13, c[0x0][0x854] ;  /* 0x00021500ff0dab82 */ /* 0x002e700000000800 */
[----:B------:R-:W3:Y:S08]  /*5ce0*/  @!P1 LDC.64 R18, c[0x0][0x840] ;  /* 0x00021000ff129b82 */ /* 0x000ef00000000a00 */
[----:B------:R-:W4:Y:S01]  /*5cf0*/  @!P2 LDC.64 R16, c[0x0][0x840] ;  /* 0x00021000ff10ab82 */ /* 0x000f220000000a00 */
[----:B0-----:R-:W-:Y:S01]  /*5d00*/  @!P1 IMAD R0, R11, R12, R0 ;  /* 0x0000000c0b009224 */ /* 0x001fe200078e0200 */
[C---:B--2---:R-:W-:Y:S02]  /*5d10*/  @!P1 R2UR UR8, R40.reuse ;  /* 0x00000000280892ca */ /* 0x044fe400000e0000 */
[----:B------:R-:W-:Y:S02]  /*5d20*/  @!P1 R2UR UR9, R41 ;  /* 0x00000000290992ca */ /* 0x000fe400000e0000 */
[----:B------:R-:W-:Y:S01]  /*5d30*/  @!P1 IADD3 R0, PT, PT, R5, R0, RZ ;  /* 0x0000000005009210 */ /* 0x000fe20007ffe0ff */
[----:B-1----:R-:W-:Y:S01]  /*5d40*/  @!P2 IMAD R2, R11, R13, R2 ;  /* 0x0000000d0b02a224 */ /* 0x002fe200078e0202 */
[----:B------:R-:W-:Y:S02]  /*5d50*/  @!P2 R2UR UR6, R40 ;  /* 0x000000002806a2ca */ /* 0x000fe400000e0000 */
[----:B------:R-:W-:Y:S01]  /*5d60*/  @!P2 R2UR UR7, R41 ;  /* 0x000000002907a2ca */ /* 0x000fe200000e0000 */
[----:B------:R-:W-:Y:S02]  /*5d70*/  @!P2 IMAD.IADD R2, R2, 0x1, R6 ;  /* 0x000000010202a824 */ /* 0x000fe400078e0206 */
[----:B---3--:R-:W-:Y:S01]  /*5d80*/  @!P1 IMAD.WIDE R12, R0, 0x4, R18 ;  /* 0x00000004000c9825 */ /* 0x008fe200078e0212 */
[----:B------:R-:W-:Y:S04]  /*5d90*/  SHF.L.U32 R0, R20, 0x1f, RZ ;  /* 0x0000001f14007819 */ /* 0x000fe800000006ff */
[----:B------:R-:W-:Y:S01]  /*5da0*/  @!PT LDS RZ, [RZ] ;  /* 0x00000000fffff984 */ /* 0x000fe20000000800 */
[----:B------:R-:W-:Y:S01]  /*5db0*/  @!PT LDS RZ, [RZ] ;  /* 0x00000000fffff984 */ /* 0x000fe20000000800 */
[----:B------:R-:W-:Y:S01]  /*5dc0*/  @!PT LDS RZ, [RZ] ;  /* 0x00000000fffff984 */ /* 0x000fe20000000800 */
[----:B------:R0:W-:Y:S01]  /*5dd0*/  @!P1 LDGSTS.E.LTC128B [R24+0x38180], desc[UR8][R12.64] ;  /* 0x381800000c189fae */ /* 0x0001e2000b9a1208 */
[----:B----4-:R-:W-:Y:S03]  /*5de0*/  @!P2 IMAD.WIDE R16, R2, 0x4, R16 ;  /* 0x000000040210a825 */ /* 0x010fe600078e0210 */
[----:B------:R0:W-:Y:S04]  /*5df0*/  @P1 STS [R29+UR4+0x38180], RZ ;  /* 0x038180ff1d001988 */ /* 0x0001e80008000804 */
[----:B------:R-:W-:Y:S01]  /*5e00*/  @!PT LDS RZ, [RZ] ;  /* 0x00000000fffff984 */ /* 0x000fe20000000800 */
[----:B------:R-:W-:Y:S01]  /*5e10*/  @!PT LDS RZ, [RZ] ;  /* 0x00000000fffff984 */ /* 0x000fe20000000800 */
[----:B------:R-:W-:Y:S01]  /*5e20*/  @!PT LDS RZ, [RZ] ;  /* 0x00000000fffff984 */ /* 0x000fe20000000800 */
[----:B------:R0:W-:Y:S04]  /*5e30*/  @!P2 LDGSTS.E.LTC128B [R24+0x38184], desc[UR6][R16.64] ;  /* 0x381840001018afae */ /* 0x0001e8000b9a1206 */
[----:B------:R0:W-:Y:S01]  /*5e40*/  @P2 STS [R29+UR4+0x38184], RZ ;  /* 0x038184ff1d002988 */ /* 0x0001e20008000804 */
[----:B------:R-:W-:Y:S03]  /*5e50*/  NOP ;  /* 0x0000000000007918 */ /* 0x000fe60000000000 */
[----:B------:R-:W-:Y:S01]  /*5e60*/  ARRIVES.LDGSTSBAR.64.ARVCNT [UR4+0x60] ;  /* 0x00006000ff0079b0 */ /* 0x000fe20008001a04 */
[----:B------:R-:W-:Y:S01]  /*5e70*/  NOP ;  /* 0x0000000000007918 */ /* 0x000fe20000000000 */
[----:B------:R-:W1:Y:S02]  /*5e80*/  SYNCS.PHASECHK.TRANS64.TRYWAIT P0, [UR4+0x48], R0 ;  /* 0x00004800ff0075a7 */ /* 0x000e640008001104 */
[----:B01----:R-:W-:Y:S05]  /*5e90*/  @!P0 BRA `(.L_x_76) ;  /* 0x0000013400508947 */ /* 0x003fea0003800000 */
.L_x_230:
[----:B------:R-:W-:Y:S05]  /*5ea0*/  BSYNC B0 ;  /* 0x0000000000007941 */ /* 0x000fea0003800000 */
.L_x_75:
[----:B------:R-:W-:Y:S05]  /*5eb0*/  @P4 BRA `(.L_x_77) ;  /* 0x0000000000184947 */ /* 0x000fea0003800000 */
[----:B------:R-:W-:Y:S03]  /*5ec0*/  UMOV UR6, 0xffffffff ;  /* 0xffffffff00067882 */ /* 0x000fe60000000000 */
[----:B------:R-:W-:Y:S05]  /*5ed0*/  BRA.DIV UR6, `(.L_x_78) ;  /* 0x00000136065c7947 */ /* 0x000fea000b800000 */
[----:B------:R-:W-:Y:S11]  /*5ee0*/  ELECT P0, URZ, PT ;  /* 0x0000000000ff782f */ /* 0x000ff60003800000 */
[----:B------:R-:W-:Y:S02]  /*5ef0*/  @!UPT UIADD3 URZ, UPT, UPT, URZ, URZ, URZ ;  /* 0x000000fffffff290 */ /* 0x000fe4000fffe0ff */
.L_x_233:
[----:B------:R-:W-:Y:S04]  /*5f00*/  @P0 MOV R0, 0x8000 ;  /* 0x0000800000000802 */ /* 0x000fe80000000f00 */
[----:B------:R1:W-:Y:S03]  /*5f10*/  @P0 SYNCS.ARRIVE.TRANS64 RZ, [UR4+0x40], R0 ;  /* 0x00004000ffff09a7 */ /* 0x0003e60008000004 */
.L_x_77:
[----:B------:R-:W-:Y:S01]  /*5f20*/  LOP3.LUT R15, R20, 0x1, RZ, 0x3c, !PT ;  /* 0x00000001140f7812 */ /* 0x000fe200078e3cff */
[----:B------:R-:W-:Y:S03]  /*5f30*/  UMOV UR6, 0xffffffff ;  /* 0xffffffff00067882 */ /* 0x000fe60000000000 */
[----:B------:R-:W-:Y:S05]  /*5f40*/  BRA.DIV UR6, `(.L_x_79) ;  /* 0x0000013606607947 */ /* 0x000fea000b800000 */
        /* <DEDUP_REMOVED lines=10> */
[----:B------:R-:W-:Y:S01]  /*5ff0*/  @P0 IADD3 R2, P3, PT, R30, 0x340, RZ ;  /* 0x000003401e020810 */ /* 0x000fe20007f7e0ff */
[----:B------:R-:W-:Y:S01]  /*6000*/  VOTEU.ANY UP0, P0 ;  /* 0x0000000000ff7886 */ /* 0x000fe20000000100 */
[----:B------:R-:W-:Y:S02]  /*6010*/  VOTEU.ANY UP1, P0 ;  /* 0x0000000000ff7886 */ /* 0x000fe40000020100 */
[----:B------:R-:W-:Y:S01]  /*6020*/  @P0 R2UR UR7, R2 ;  /* 0x00000000020702ca */ /* 0x000fe200000e0000 */
[--C-:B-1----:R-:W-:Y:S02]  /*6030*/  @P0 IMAD.X R0, RZ, RZ, R31.reuse, P3 ;  /* 0x000000ffff000224 */ /* 0x102fe400018e061f */
[----:B------:R-:W-:Y:S01]  /*6040*/  @UP1 UIADD3 UR32, UPT, UPT, UR4, 0x28180, URZ ;  /* 0x0002818004201890 */ /* 0x000fe2000fffe0ff */
[----:B------:R-:W-:Y:S02]  /*6050*/  @UP1 UMOV UR34, URZ ;  /* 0x000000ff00221c82 */ /* 0x000fe40008000000 */
[----:B------:R-:W-:Y:S01]  /*6060*/  @P0 R2UR UR6, R0 ;  /* 0x00000000000602ca */ /* 0x000fe200000e0000 */
[----:B------:R-:W-:Y:S03]  /*6070*/  UMOV UR10, UR34 ;  /* 0x00000022000a7c82 */ /* 0x000fe60008000000 */
[----:B------:R-:W-:Y:S03]  /*6080*/  UMOV UR8, UR32 ;  /* 0x0000002000087c82 */ /* 0x000fe60008000000 */
[----:B------:R-:W-:Y:S06]  /*6090*/  IMAD.U32 R12, RZ, RZ, UR7 ;  /* 0x00000007ff0c7e24 */ /* 0x000fec000f8e00ff */
[----:B0-----:R-:W-:Y:S01]  /*60a0*/  IMAD.U32 R13, RZ, RZ, UR6 ;  /* 0x00000006ff0d7e24 */ /* 0x001fe2000f8e00ff */
        /* <DEDUP_REMOVED lines=18> */
[----:B0-----:R-:W-:Y:S04]  /*61d0*/  @P0 R2UR UR6, R12 ;  /* 0x000000000c0602ca */ /* 0x001fe800000e0000 */
        /* <DEDUP_REMOVED lines=18> */
[----:B0-----:R-:W-:Y:S03]  /*6300*/  @P0 R2UR UR6, R12 ;  /* 0x000000000c0602ca */ /* 0x001fe600000e0000 */
[----:B------:R-:W-:Y:S02]  /*6310*/  @P0 R2UR UR7, R13 ;  /* 0x000000000d0702ca */ /* 0x000fe400000e0000 */
[----:B------:R-:W-:Y:S11]  /*6320*/  ELECT P0, URZ, PT ;  /* 0x0000000000ff782f */ /* 0x000ff60003800000 */
[----:B------:R0:W-:Y:S02]  /*6330*/  @UP0 UTMALDG.5D.2CTA [UR8], [UR6], desc[URZ] ;  /* 0x0000ff08060005b4 */ /* 0x0001e40008221000 */
[----:B0-----:R-:W-:Y:S01]  /*6340*/  NOP ;  /* 0x0000000000007918 */ /* 0x001fe20000000000 */
.L_x_242:
        /* <DEDUP_REMOVED lines=21> */
[----:B------:R-:W1:Y:S02]  /*64a0*/  SYNCS.PHASECHK.TRANS64.TRYWAIT P0, [UR4+0x78], R0 ;  /* 0x00007800ff0075a7 */ /* 0x000e640008001104 */
[----:B01----:R-:W-:Y:S05]  /*64b0*/  @!P0 BRA `(.L_x_81) ;  /* 0x0000013400688947 */ /* 0x003fea0003800000 */
.L_x_244:
[----:B------:R-:W-:Y:S05]  /*64c0*/  BSYNC B0 ;  /* 0x0000000000007941 */ /* 0x000fea0003800000 */
.L_x_80:
[----:B------:R-:W1:Y:S01]  /*64d0*/  @!P1 LDC R12, c[0x0][0x87c] ;  /* 0x00021f00ff0c9b82 */ /* 0x000e620000000800 */
[C---:B------:R-:W-:Y:S01]  /*64e0*/  @!P1 IMAD R0, R3.reuse, 0x1000, R8 ;  /* 0x0000100003009824 */ /* 0x040fe200078e0208 */
[----:B------:R-:W-:Y:S01]  /*64f0*/  @!P2 LEA R2, R3, R8, 0xc ;  /* 0x000000080302a211 */ /* 0x000fe200078e60ff */
[----:B------:R-:W-:Y:S01]  /*6500*/  BSSY B0, `(.L_x_82) ;  /* 0x0000020000007945 */ /* 0x000fe20003800000 */
[----:B------:R-:W-:Y:S04]  /*6510*/  LOP3.LUT R25, R25, 0x1, RZ, 0x3c, !PT ;  /* 0x0000000119197812 */ /* 0x000fe800078e3cff */
[----:B------:R-:W2:Y:S08]  /*6520*/  LDC.64 R18, c[0x0][0x358] ;  /* 0x0000d600ff127b82 */ /* 0x000eb00000000a00 */
[----:B0-----:R-:W0:Y:S08]  /*6530*/  @!P2 LDC R13, c[0x0][0x87c] ;  /* 0x00021f00ff0dab82 */ /* 0x001e300000000800 */
[----:B------:R-:W3:Y:S08]  /*6540*/  @!P1 LDC.64 R14, c[0x0][0x868] ;  /* 0x00021a00ff0e9b82 */ /* 0x000ef00000000a00 */
[----:B------:R-:W4:Y:S01]  /*6550*/  @!P2 LDC.64 R16, c[0x0][0x868] ;  /* 0x00021a00ff10ab82 */ /* 0x000f220000000a00 */
[C---:B--2---:R-:W-:Y:S01]  /*6560*/  @!P1 R2UR UR8, R18.reuse ;  /* 0x00000000120892ca */ /* 0x044fe200000e0000 */
[----:B-1----:R-:W-:Y:S01]  /*6570*/  @!P1 IMAD R0, R11, R12, R0 ;  /* 0x0000000c0b009224 */ /* 0x002fe200078e0200 */
[----:B------:R-:W-:Y:S02]  /*6580*/  @!P1 R2UR UR9, R19 ;  /* 0x00000000130992ca */ /* 0x000fe400000e0000 */
[----:B------:R-:W-:Y:S01]  /*6590*/  @!P2 R2UR UR6, R18 ;  /* 0x000000001206a2ca */ /* 0x000fe200000e0000 */
[----:B------:R-:W-:Y:S01]  /*65a0*/  @!P1 IMAD.IADD R0, R5, 0x1, R0 ;  /* 0x0000000105009824 */ /* 0x000fe200078e0200 */
[----:B------:R-:W-:Y:S01]  /*65b0*/  @!P2 R2UR UR7, R19 ;  /* 0x000000001307a2ca */ /* 0x000fe200000e0000 */
[----:B0-----:R-:W-:Y:S05]  /*65c0*/  @!P2 IMAD R2, R11, R13, R2 ;  /* 0x0000000d0b02a224 */ /* 0x001fea00078e0202 */
[----:B------:R-:W-:Y:S01]  /*65d0*/  @!P2 IADD3 R2, PT, PT, R6, R2, RZ ;  /* 0x000000020602a210 */ /* 0x000fe20007ffe0ff */
[----:B---3--:R-:W-:Y:S04]  /*65e0*/  @!P1 IMAD.WIDE R14, R0, 0x4, R14 ;  /* 0x00000004000e9825 */ /* 0x008fe800078e020e */
[----:B------:R-:W-:Y:S01]  /*65f0*/  IMAD.U32 R0, R23, -0x80000000, RZ ;  /* 0x8000000017007824 */ /* 0x000fe200078e00ff */
        /* <DEDUP_REMOVED lines=16> */
.L_x_246:
[----:B------:R-:W-:Y:S05]  /*6700*/  BSYNC B0 ;  /* 0x0000000000007941 */ /* 0x000fea0003800000 */
.L_x_82:
[----:B------:R-:W-:Y:S05]  /*6710*/  @P4 BRA `(.L_x_84) ;  /* 0x0000000000184947 */ /* 0x000fea0003800000 */
[----:B------:R-:W-:Y:S03]  /*6720*/  UMOV UR6, 0xffffffff ;  /* 0xffffffff00067882 */ /* 0x000fe60000000000 */
[----:B------:R-:W-:Y:S05]  /*6730*/  BRA.DIV UR6, `(.L_x_85) ;  /* 0x0000013606007947 */ /* 0x000fea000b800000 */
[----:B------:R-:W-:Y:S11]  /*6740*/  ELECT P0, URZ, PT ;  /* 0x0000000000ff782f */ /* 0x000ff60003800000 */
[----:B------:R-:W-:Y:S02]  /*6750*/  @!UPT UIADD3 URZ, UPT, UPT, URZ, URZ, URZ ;  /* 0x000000fffffff290 */ /* 0x000fe4000fffe0ff */
.L_x_249:
[----:B------:R-:W-:Y:S04]  /*6760*/  @P0 MOV R0, 0x8000 ;  /* 0x0000800000000802 */ /* 0x000fe80000000f00 */
[----:B------:R1:W-:Y:S03]  /*6770*/  @P0 SYNCS.ARRIVE.TRANS64 RZ, [UR4+0x50], R0 ;  /* 0x00005000ffff09a7 */ /* 0x0003e60008000004 */
.L_x_84:
        /* <DEDUP_REMOVED lines=11> */
[----:B------:R-:W-:Y:S01]  /*6830*/  IMAD.MOV.U32 R23, RZ, RZ, R5 ;  /* 0x000000ffff177224 */ /* 0x000fe200078e0005 */
[----:B------:R-:W-:Y:S01]  /*6840*/  @P0 IADD3 R2, P1, PT, R30, 0x400, RZ ;  /* 0x000004001e020810 */ /* 0x000fe20007f3e0ff */
[----:B------:R-:W-:Y:S03]  /*6850*/  VOTEU.ANY UP0, P0 ;  /* 0x0000000000ff7886 */ /* 0x000fe60000000100 */
[----:B------:R-:W-:Y:S01]  /*6860*/  @P0 R2UR UR7, R2 ;  /* 0x00000000020702ca */ /* 0x000fe200000e0000 */
[----:B-1----:R-:W-:Y:S01]  /*6870*/  @P0 IMAD.X R0, RZ, RZ, R31, P1 ;  /* 0x000000ffff000224 */ /* 0x002fe200008e061f */
[----:B------:R-:W-:Y:S01]  /*6880*/  @UP0 UIADD3 UR24, UPT, UPT, UR4, 0x2c180, URZ ;  /* 0x0002c18004180890 */ /* 0x000fe2000fffe0ff */
[----:B------:R-:W-:Y:S03]  /*6890*/  VOTEU.ANY UP0, P0 ;  /* 0x0000000000ff7886 */ /* 0x000fe60000000100 */
[----:B------:R-:W-:Y:S03]  /*68a0*/  @P0 R2UR UR6, R0 ;  /* 0x00000000000602ca */ /* 0x000fe600000e0000 */
[----:B------:R-:W-:Y:S04]  /*68b0*/  UMOV UR8, UR24 ;  /* 0x0000001800087c82 */ /* 0x000fe80008000000 */
[----:B------:R-:W-:Y:S06]  /*68c0*/  IMAD.U32 R12, RZ, RZ, UR7 ;  /* 0x00000007ff0c7e24 */ /* 0x000fec000f8e00ff */
[----:B0-----:R-:W-:Y:S01]  /*68d0*/  IMAD.U32 R13, RZ, RZ, UR6 ;  /* 0x00000006ff0d7e24 */ /* 0x001fe2000f8e00ff */
[----:B------:R-:W-:Y:S04]  /*68e0*/  @P0 R2UR UR6, R12 ;  /* 0x000000000c0602ca */ /* 0x000fe800000e0000 */
[----:B------:R-:W-:Y:S02]  /*68f0*/  @P0 R2UR UR7, R13 ;  /* 0x000000000d0702ca */ /* 0x000fe400000e0000 */
[----:B------:R-:W-:Y:S11]  /*6900*/  ELECT P0, URZ, PT ;  /* 0x0000000000ff782f */ /* 0x000ff60003800000 */
[----:B------:R0:W-:Y:S02]  /*6910*/  @UP0 UTMALDG.5D.2CTA [UR8], [UR6], desc[URZ] ;  /* 0x0000ff08060005b4 */ /* 0x0001e40008221000 */
[----:B0-----:R-:W-:Y:S01]  /*6920*/  NOP ;  /* 0x0000000000007918 */ /* 0x001fe20000000000 */
.L_x_254:
[----:B------:R-:W-:Y:S01]  /*6930*/  @P0 IADD3 R2, P1, PT, R30, 0x400, RZ ;  /* 0x000004001e020810 */ /* 0x000fe20007f3e0ff */
[----:B------:R-:W-:Y:S01]  /*6940*/  VOTEU.ANY UP0, P0 ;  /* 0x0000000000ff7886 */ /* 0x000fe20000000100 */
[----:B------:R-:W-:Y:S01]  /*6950*/  @P0 R2UR.BROADCAST UR13, R11 ;  /* 0x000000000b0d02ca */ /* 0x000fe200008e0000 */
[----:B------:R-:W-:Y:S01]  /*6960*/  UMOV UR9, UR25 ;  /* 0x0000001900097c82 */ /* 0x000fe20008000000 */
[----:B------:R-:W-:Y:S01]  /*6970*/  @P0 R2UR UR7, R2 ;  /* 0x00000000020702ca */ /* 0x000fe200000e0000 */
[----:B------:R-:W-:Y:S01]  /*6980*/  @P0 IMAD.X R0, RZ, RZ, R31, P1 ;  /* 0x000000ffff000224 */ /* 0x000fe200008e061f */
[----:B------:R-:W-:Y:S01]  /*6990*/  @P0 R2UR.BROADCAST UR12, R3 ;  /* 0x00000000030c02ca */ /* 0x000fe200008e0000 */
[----:B------:R-:W-:Y:S01]  /*69a0*/  @UP0 UIADD3 UR8, UPT, UPT, UR4, 0x2e180, URZ ;  /* 0x0002e18004080890 */ /* 0x000fe2000fffe0ff */
[----:B------:R-:W-:Y:S01]  /*69b0*/  @P0 R2UR.BROADCAST UR11, R4 ;  /* 0x00000000040b02ca */ /* 0x000fe200008e0000 */
[----:B------:R-:W-:Y:S01]  /*69c0*/  VOTEU.ANY UP0, P0 ;  /* 0x0000000000ff7886 */ /* 0x000fe20000000100 */
[----:B------:R-:W-:Y:S01]  /*69d0*/  @P0 R2UR UR6, R0 ;  /* 0x00000000000602ca */ /* 0x000fe200000e0000 */
[----:B------:R-:W-:Y:S01]  /*69e0*/  IMAD.U32 R0, R22, -0x80000000, RZ ;  /* 0x8000000016007824 */ /* 0x000fe200078e00ff */
[----:B------:R-:W-:Y:S01]  /*69f0*/  UMOV UR10, UR50 ;  /* 0x00000032000a7c82 */ /* 0x000fe20008000000 */
[----:B------:R-:W-:Y:S01]  /*6a00*/  UMOV UR14, UR54 ;  /* 0x00000036000e7c82 */ /* 0x000fe20008000000 */
        /* <DEDUP_REMOVED lines=9> */
.L_x_256:
[----:B------:R-:W-:Y:S05]  /*6aa0*/  BSYNC B0 ;  /* 0x0000000000007941 */ /* 0x000fea0003800000 */
.L_x_87:
[----:B------:R-:W-:Y:S05]  /*6ab0*/  @P4 BRA `(.L_x_89) ;  /* 0x0000000000184947 */ /* 0x000fea0003800000 */
[----:B------:R-:W-:Y:S03]  /*6ac0*/  UMOV UR6, 0xffffffff ;  /* 0xffffffff00067882 */ /* 0x000fe60000000000 */
[----:B------:R-:W-:Y:S05]  /*6ad0*/  BRA.DIV UR6, `(.L_x_90) ;  /* 0x0000013206dc7947 */ /* 0x000fea000b800000 */
[----:B------:R-:W-:Y:S11]  /*6ae0*/  ELECT P0, URZ, PT ;  /* 0x0000000000ff782f */ /* 0x000ff60003800000 */
[----:B------:R-:W-:Y:S02]  /*6af0*/  @!UPT UIADD3 URZ, UPT, UPT, URZ, URZ, URZ ;  /* 0x000000fffffff290 */ /* 0x000fe4000fffe0ff */
.L_x_259:
[----:B------:R-:W-:Y:S04]  /*6b00*/  @P0 MOV R0, 0x8000 ;  /* 0x0000800000000802 */ /* 0x000fe80000000f00 */
[----:B------:R1:W-:Y:S03]  /*6b10*/  @P0 SYNCS.ARRIVE.TRANS64 RZ, [UR4+0x30], R0 ;  /* 0x00003000ffff09a7 */ /* 0x0003e60008000004 */
.L_x_89:
        /* <DEDUP_REMOVED lines=18> */
[----:B------:R-:W-:Y:S07]  /*6c40*/  @P0 R2UR UR6, R0 ;  /* 0x00000000000602ca */ /* 0x000fee00000e0000 */
[----:B------:R-:W-:Y:S06]  /*6c50*/  IMAD.U32 R12, RZ, RZ, UR7 ;  /* 0x00000007ff0c7e24 */ /* 0x000fec000f8e00ff */
[----:B0-----:R-:W-:Y:S01]  /*6c60*/  IMAD.U32 R13, RZ, RZ, UR6 ;  /* 0x00000006ff0d7e24 */ /* 0x001fe2000f8e00ff */
[----:B------:R-:W-:Y:S04]  /*6c70*/  @P0 R2UR UR6, R12 ;  /* 0x000000000c0602ca */ /* 0x000fe800000e0000 */
[----:B------:R-:W-:Y:S02]  /*6c80*/  @P0 R2UR UR7, R13 ;  /* 0x000000000d0702ca */ /* 0x000fe400000e0000 */
[----:B------:R-:W-:Y:S11]  /*6c90*/  ELECT P0, URZ, PT ;  /* 0x0000000000ff782f */ /* 0x000ff60003800000 */
[----:B------:R0:W-:Y:S02]  /*6ca0*/  @UP0 UTMALDG.5D.2CTA [UR8], [UR6], desc[URZ] ;  /* 0x0000ff08060005b4 */ /* 0x0001e40008221000 */
[----:B0-----:R-:W-:Y:S01]  /*6cb0*/  NOP ;  /* 0x0000000000007918 */ /* 0x001fe20000000000 */
.L_x_264:
[----:B------:R-:W-:Y:S01]  /*6cc0*/  MOV R0, R36 ;  /* 0x0000002400007202 */ /* 0x000fe20000000f00 */
[----:B------:R-:W-:Y:S06]  /*6cd0*/  @!P0 BRA `(.L_x_92) ;  /* 0xffffffe400f48947 */ /* 0x000fec000383ffff */
[----:B------:R-:W-:Y:S05]  /*6ce0*/  BSYNC B1 ;  /* 0x0000000000017941 */ /* 0x000fea0003800000 */
.L_x_66:
[----:B------:R-:W-:Y:S05]  /*6cf0*/  BRA `(.L_x_93) ;  /* 0xffffffe400907947 */ /* 0x000fea000383ffff */
.L_x_67:
[----:B------:R-:W-:Y:S05]  /*6d00*/  BSYNC B2 ;  /* 0x0000000000027941 */ /* 0x000fea0003800000 */
.L_x_63:
[----:B------:R-:W2:Y:S01]  /*6d10*/  SYNCS.PHASECHK.TRANS64.TRYWAIT P1, [UR4+0x18], RZ ;  /* 0x000018ffff0075a7 */ /* 0x000ea20008021104 */
[----:B------:R-:W-:Y:S01]  /*6d20*/  ISETP.NE.AND P0, PT, R34, RZ, PT ;  /* 0x000000ff2200720c */ /* 0x000fe20003f05270 */
[----:B--2---:R-:W-:-:S12]  /*6d30*/  @!P1 BRA `(.L_x_94) ;  /* 0x0000013000f49947 */ /* 0x004fd80003800000 */
.L_x_265:
[----:B------:R-:W-:Y:S04]  /*6d40*/  BSSY B1, `(.L_x_95) ;  /* 0x0000067000017945 */ /* 0x000fe80003800000 */
[----:B------:R-:W-:Y:S05]  /*6d50*/  @P0 BRA `(.L_x_96) ;  /* 0x0000000400000947 */ /* 0x000fea0003800000 */
[----:B------:R-:W-:-:S03]  /*6d60*/  UMOV UR6, 0xffffffff ;  /* 0xffffffff00067882 */ /* 0x000fc60000000000 */
[----:B------:R-:W-:Y:S05]  /*6d70*/  BRA.DIV UR6, `(.L_x_97) ;  /* 0x0000013206f87947 */ /* 0x000fea000b800000 */
[----:B------:R-:W-:-:S13]  /*6d80*/  ELECT P0, URZ, PT ;  /* 0x0000000000ff782f */ /* 0x000fda0003800000 */
.L_x_268:
[----:B------:R-:W-:-:S04]  /*6d90*/  @P0 MOV R0, 0x20000 ;  /* 0x0002000000000802 */ /* 0x000fc80000000f00 */
[----:B------:R3:W-:Y:S01]  /*6da0*/  @P0 SYNCS.ARRIVE.TRANS64 RZ, [UR4+0x10], R0 ;  /* 0x00001000ffff09a7 */ /* 0x0007e20008000004 */
[----:B------:R-:W4:Y:S02]  /*6db0*/  SYNCS.PHASECHK.TRANS64.TRYWAIT P0, [UR4+0x28], RZ ;  /* 0x000028ffff0075a7 */ /* 0x000f240008001104 */
[----:B---34-:R-:W-:Y:S05]  /*6dc0*/  @!P0 BRA `(.L_x_98) ;  /* 0x0000013400048947 */ /* 0x018fea0003800000 */
.L_x_269:
[----:B------:R-:W-:-:S03]  /*6dd0*/  UMOV UR6, 0xffffffff ;  /* 0xffffffff00067882 */ /* 0x000fc60000000000 */
[----:B------:R-:W-:Y:S05]  /*6de0*/  BRA.DIV UR6, `(.L_x_99) ;  /* 0x0000013606107947 */ /* 0x000fea000b800000 */
[----:B------:R-:W-:-:S13]  /*6df0*/  ELECT P0, URZ, PT ;  /* 0x0000000000ff782f */ /* 0x000fda0003800000 */
.L_x_272:
[----:B------:R-:W-:Y:S01]  /*6e00*/  @P0 MOV R0, 0x20000 ;  /* 0x0002000000000802 */ /* 0x000fe20000000f00 */
[----:B------:R-:W-:Y:S01]  /*6e10*/  BSSY B0, `(.L_x_100) ;  /* 0x0000005000007945 */ /* 0x000fe20003800000 */
[----:B------:R-:W-:Y:S02]  /*6e20*/  SHF.L.U32 R2, R21, 0x1f, RZ ;  /* 0x0000001f15027819 */ /* 0x000fe400000006ff */
[----:B------:R4:W-:Y:S02]  /*6e30*/  @P0 SYNCS.ARRIVE.TRANS64 RZ, [UR4+0x20], R0 ;  /* 0x00002000ffff09a7 */ /* 0x0009e40008000004 */
[----:B------:R-:W5:Y:S02]  /*6e40*/  SYNCS.PHASECHK.TRANS64.TRYWAIT P0, [UR4+0x8], R2 ;  /* 0x00000802ff0075a7 */ /* 0x000f640008001104 */
[----:B----45:R-:W-:Y:S05]  /*6e50*/  @!P0 BRA `(.L_x_101) ;  /* 0x0000013400148947 */ /* 0x030fea0003800000 */
.L_x_274:
[----:B------:R-:W-:Y:S05]  /*6e60*/  BSYNC B0 ;  /* 0x0000000000007941 */ /* 0x000fea0003800000 */
.L_x_100:
[----:B------:R-:W-:-:S03]  /*6e70*/  UMOV UR6, 0xffffffff ;  /* 0xffffffff00067882 */ /* 0x000fc60000000000 */
[----:B------:R-:W-:Y:S05]  /*6e80*/  BRA.DIV UR6, `(.L_x_102) ;  /* 0x0000013606207947 */ /* 0x000fea000b800000 */
[----:B------:R-:W-:-:S13]  /*6e90*/  ELECT P0, URZ, PT ;  /* 0x0000000000ff782f */ /* 0x000fda0003800000 */
.L_x_277:
[----:B------:R-:W-:Y:S01]  /*6ea0*/  @P0 MOV R0, 0x8000 ;  /* 0x0000800000000802 */ /* 0x000fe20000000f00 */
[----:B------:R-:W-:Y:S01]  /*6eb0*/  BSSY B0, `(.L_x_103) ;  /* 0x0000006000007945 */ /* 0x000fe20003800000 */
[----:B------:R-:W-:Y:S02]  /*6ec0*/  SHF.L.U32 R26, R26, 0x1f, RZ ;  /* 0x0000001f1a1a7819 */ /* 0x000fe400000006ff */
[----:B------:R2:W-:Y:S01]  /*6ed0*/  @P0 SYNCS.ARRIVE.TRANS64 RZ, [UR4], R0 ;  /* 0x00000000ffff09a7 */ /* 0x0005e20008000004 */
[----:B------:R-:W-:Y:S01]  /*6ee0*/  SHF.L.U32 R20, R20, 0x1f, RZ ;  /* 0x0000001f14147819 */ /* 0x000fe200000006ff */
[----:B------:R-:W5:Y:S02]  /*6ef0*/  SYNCS.PHASECHK.TRANS64.TRYWAIT P0, [UR4+0x68], R26 ;  /* 0x0000681aff0075a7 */ /* 0x000f640008001104 */
[----:B--2--5:R-:W-:Y:S05]  /*6f00*/  @!P0 BRA `(.L_x_104) ;  /* 0x0000013400208947 */ /* 0x024fea0003800000 */
.L_x_279:
[----:B------:R-:W-:Y:S05]  /*6f10*/  BSYNC B0 ;  /* 0x0000000000007941 */ /* 0x000fea0003800000 */
.L_x_103:
[----:B------:R-:W5:Y:S01]  /*6f20*/  SYNCS.PHASECHK.TRANS64.TRYWAIT P0, [UR4+0x48], R20 ;  /* 0x00004814ff0075a7 */ /* 0x000f620008001104 */
[----:B------:R-:W-:Y:S04]  /*6f30*/  BSSY B0, `(.L_x_105) ;  /* 0x0000002000007945 */ /* 0x000fe80003800000 */
[----:B-----5:R-:W-:Y:S05]  /*6f40*/  @!P0 BRA `(.L_x_106) ;  /* 0x0000013400288947 */ /* 0x020fea0003800000 */
.L_x_281:
[----:B------:R-:W-:Y:S05]  /*6f50*/  BSYNC B0 ;  /* 0x0000000000007941 */ /* 0x000fea0003800000 */
.L_x_105:
[----:B------:R-:W-:-:S03]  /*6f60*/  UMOV UR6, 0xffffffff ;  /* 0xffffffff00067882 */ /* 0x000fc60000000000 */
[----:B------:R-:W-:Y:S05]  /*6f70*/  BRA.DIV UR6, `(.L_x_107) ;  /* 0x0000013606347947 */ /* 0x000fea000b800000 */
[----:B------:R-:W-:-:S13]  /*6f80*/  ELECT P0, URZ, PT ;  /* 0x0000000000ff782f */ /* 0x000fda0003800000 */
.L_x_284:
[----:B------:R-:W-:Y:S01]  /*6f90*/  @P0 MOV R0, 0x8000 ;  /* 0x0000800000000802 */ /* 0x000fe20000000f00 */
[----:B------:R-:W-:Y:S01]  /*6fa0*/  BSSY B0, `(.L_x_108) ;  /* 0x0000005000007945 */ /* 0x000fe20003800000 */
[----:B------:R-:W-:Y:S02]  /*6fb0*/  SHF.L.U32 R2, R23, 0x1f, RZ ;  /* 0x0000001f17027819 */ /* 0x000fe400000006ff */
[----:B------:R2:W-:Y:S02]  /*6fc0*/  @P0 SYNCS.ARRIVE.TRANS64 RZ, [UR4+0x40], R0 ;  /* 0x00004000ffff09a7 */ /* 0x0005e40008000004 */
[----:B------:R-:W5:Y:S02]  /*6fd0*/  SYNCS.PHASECHK.TRANS64.TRYWAIT P0, [UR4+0x58], R2 ;  /* 0x00005802ff0075a7 */ /* 0x000f640008001104 */
[----:B--2--5:R-:W-:Y:S05]  /*6fe0*/  @!P0 BRA `(.L_x_109) ;  /* 0x0000013400388947 */ /* 0x024fea0003800000 */
.L_x_286:
[----:B------:R-:W-:Y:S05]  /*6ff0*/  BSYNC B0 ;  /* 0x0000000000007941 */ /* 0x000fea0003800000 */
.L_x_108:
[----:B------:R-:W-:-:S03]  /*7000*/  UMOV UR6, 0xffffffff ;  /* 0xffffffff00067882 */ /* 0x000fc60000000000 */
[----:B------:R-:W-:Y:S05]  /*7010*/  BRA.DIV UR6, `(.L_x_110) ;  /* 0x0000013606447947 */ /* 0x000fea000b800000 */
[----:B------:R-:W-:-:S13]  /*7020*/  ELECT P0, URZ, PT ;  /* 0x0000000000ff782f */ /* 0x000fda0003800000 */
.L_x_289:
[----:B------:R-:W-:Y:S01]  /*7030*/  @P0 MOV R0, 0x8000 ;  /* 0x0000800000000802 */ /* 0x000fe20000000f00 */
[----:B------:R-:W-:Y:S01]  /*7040*/  BSSY B0, `(.L_x_111) ;  /* 0x0000006000007945 */ /* 0x000fe20003800000 */
[----:B------:R-:W-:Y:S02]  /*7050*/  SHF.L.U32 R2, R25, 0x1f, RZ ;  /* 0x0000001f19027819 */ /* 0x000fe400000006ff */
[----:B------:R2:W-:Y:S01]  /*7060*/  @P0 SYNCS.ARRIVE.TRANS64 RZ, [UR4+0x50], R0 ;  /* 0x00005000ffff09a7 */ /* 0x0005e20008000004 */
[----:B------:R-:W-:Y:S01]  /*7070*/  SHF.L.U32 R22, R22, 0x1f, RZ ;  /* 0x0000001f16167819 */ /* 0x000fe200000006ff */
[----:B------:R-:W5:Y:S02]  /*7080*/  SYNCS.PHASECHK.TRANS64.TRYWAIT P0, [UR4+0x78], R2 ;  /* 0x00007802ff0075a7 */ /* 0x000f640008001104 */
[----:B--2--5:R-:W-:Y:S05]  /*7090*/  @!P0 BRA `(.L_x_112) ;  /* 0x0000013400448947 */ /* 0x024fea0003800000 */
.L_x_291:
[----:B------:R-:W-:Y:S05]  /*70a0*/  BSYNC B0 ;  /* 0x0000000000007941 */ /* 0x000fea0003800000 */
.L_x_111:
[----:B------:R-:W5:Y:S01]  /*70b0*/  SYNCS.PHASECHK.TRANS64.TRYWAIT P0, [UR4+0x38], R22 ;  /* 0x00003816ff0075a7 */ /* 0x000f620008001104 */
[----:B------:R-:W-:Y:S04]  /*70c0*/  BSSY B0, `(.L_x_113) ;  /* 0x0000002000007945 */ /* 0x000fe80003800000 */
[----:B-----5:R-:W-:Y:S05]  /*70d0*/  @!P0 BRA `(.L_x_114) ;  /* 0x00000134004c8947 */ /* 0x020fea0003800000 */
.L_x_293:
[----:B------:R-:W-:Y:S05]  /*70e0*/  BSYNC B0 ;  /* 0x0000000000007941 */ /* 0x000fea0003800000 */
.L_x_113:
[----:B------:R-:W-:-:S03]  /*70f0*/  UMOV UR6, 0xffffffff ;  /* 0xffffffff00067882 */ /* 0x000fc60000000000 */
[----:B------:R-:W-:Y:S05]  /*7100*/  BRA.DIV UR6, `(.L_x_115) ;  /* 0x0000013606587947 */ /* 0x000fea000b800000 */
[----:B------:R-:W-:-:S13]  /*7110*/  ELECT P0, URZ, PT ;  /* 0x0000000000ff782f */ /* 0x000fda0003800000 */
.L_x_296:
[----:B------:R-:W-:Y:S05]  /*7120*/  @!P0 BRA `(.L_x_116) ;  /* 0x0000000000a08947 */ /* 0x000fea0003800000 */
[----:B------:R-:W-:-:S04]  /*7130*/  HFMA2 R0, -RZ, RZ, 0, -0.0 ;  /* 0x00008000ff007431 */ /* 0x000fc800000001ff */
[----:B------:R2:W-:Y:S01]  /*7140*/  SYNCS.ARRIVE.TRANS64 RZ, [UR4+0x30], R0 ;  /* 0x00003000ffff79a7 */ /* 0x0005e20008000004 */
[----:B------:R-:W-:Y:S05]  /*7150*/  BRA `(.L_x_116) ;  /* 0x0000000000947947 */ /* 0x000fea0003800000 */
.L_x_96:
[----:B------:R-:W3:Y:S01]  /*7160*/  SYNCS.PHASECHK.TRANS64.TRYWAIT P0, [UR4+0x28], RZ ;  /* 0x000028ffff0075a7 */ /* 0x000ee20008001104 */
[----:B------:R-:W-:Y:S01]  /*7170*/  SHF.L.U32 R2, R21, 0x1f, RZ ;  /* 0x0000001f15027819 */ /* 0x000fe200000006ff */
[----:B---3--:R-:W-:Y:S06]  /*7180*/  @!P0 BRA `(.L_x_117) ;  /* 0x0000013400588947 */ /* 0x008fec0003800000 */
.L_x_297:
[----:B------:R-:W4:Y:S01]  /*7190*/  SYNCS.PHASECHK.TRANS64.TRYWAIT P0, [UR4+0x8], R2 ;  /* 0x00000802ff0075a7 */ /* 0x000f220008001104 */
[----:B------:R-:W-:Y:S01]  /*71a0*/  BSSY B0, `(.L_x_118) ;  /* 0x0000003000007945 */ /* 0x000fe20003800000 */
[----:B------:R-:W-:-:S03]  /*71b0*/  SHF.L.U32 R26, R26, 0x1f, RZ ;  /* 0x0000001f1a1a7819 */ /* 0x000fc600000006ff */
[----:B----4-:R-:W-:Y:S05]  /*71c0*/  @!P0 BRA `(.L_x_119) ;  /* 0x00000134005c8947 */ /* 0x010fea0003800000 */
.L_x_299:
[----:B------:R-:W-:Y:S05]  /*71d0*/  BSYNC B0 ;  /* 0x0000000000007941 */ /* 0x000fea0003800000 */
.L_x_118:
[----:B------:R-:W5:Y:S01]  /*71e0*/  SYNCS.PHASECHK.TRANS64.TRYWAIT P0, [UR4+0x68], R26 ;  /* 0x0000681aff0075a7 */ /* 0x000f620008001104 */
[----:B------:R-:W-:Y:S01]  /*71f0*/  BSSY B0, `(.L_x_120) ;  /* 0x0000003000007945 */ /* 0x000fe20003800000 */
[----:B------:R-:W-:-:S03]  /*7200*/  SHF.L.U32 R20, R20, 0x1f, RZ ;  /* 0x0000001f14147819 */ /* 0x000fc600000006ff */
[----:B-----5:R-:W-:Y:S05]  /*7210*/  @!P0 BRA `(.L_x_121) ;  /* 0x0000013400608947 */ /* 0x020fea0003800000 */
.L_x_301:
[----:B------:R-:W-:Y:S05]  /*7220*/  BSYNC B0 ;  /* 0x0000000000007941 */ /* 0x000fea0003800000 */
.L_x_120:
[----:B------:R-:W5:Y:S01]  /*7230*/  SYNCS.PHASECHK.TRANS64.TRYWAIT P0, [UR4+0x48], R20 ;  /* 0x00004814ff0075a7 */ /* 0x000f620008001104 */
[----:B------:R-:W-:Y:S01]  /*7240*/  BSSY B0, `(.L_x_122) ;  /* 0x0000003000007945 */ /* 0x000fe20003800000 */
[----:B------:R-:W-:-:S03]  /*7250*/  SHF.L.U32 R4, R23, 0x1f, RZ ;  /* 0x0000001f17047819 */ /* 0x000fc600000006ff */
[----:B-----5:R-:W-:Y:S05]  /*7260*/  @!P0 BRA `(.L_x_123) ;  /* 0x0000013400648947 */ /* 0x020fea0003800000 */
.L_x_303:
[----:B------:R-:W-:Y:S05]  /*7270*/  BSYNC B0 ;  /* 0x0000000000007941 */ /* 0x000fea0003800000 */
.L_x_122:
[----:B------:R-:W5:Y:S01]  /*7280*/  SYNCS.PHASECHK.TRANS64.TRYWAIT P0, [UR4+0x58], R4 ;  /* 0x00005804ff0075a7 */ /* 0x000f620008001104 */
[----:B------:R-:W-:Y:S01]  /*7290*/  BSSY B0, `(.L_x_124) ;  /* 0x0000003000007945 */ /* 0x000fe20003800000 */
[----:B------:R-:W-:-:S03]  /*72a0*/  SHF.L.U32 R2, R25, 0x1f, RZ ;  /* 0x0000001f19027819 */ /* 0x000fc600000006ff */
[----:B-----5:R-:W-:Y:S05]  /*72b0*/  @!P0 BRA `(.L_x_125) ;  /* 0x0000013400688947 */ /* 0x020fea0003800000 */
.L_x_305:
[----:B------:R-:W-:Y:S05]  /*72c0*/  BSYNC B0 ;  /* 0x0000000000007941 */ /* 0x000fea0003800000 */
.L_x_124:
[----:B------:R-:W5:Y:S01]  /*72d0*/  SYNCS.PHASECHK.TRANS64.TRYWAIT P0, [UR4+0x78], R2 ;  /* 0x00007802ff0075a7 */ /* 0x000f620008001104 */
[----:B------:R-:W-:Y:S01]  /*72e0*/  SHF.L.U32 R22, R22, 0x1f, RZ ;  /* 0x0000001f16167819 */ /* 0x000fe200000006ff */
[----:B------:R-:W-:Y:S03]  /*72f0*/  BSSY B0, `(.L_x_126) ;  /* 0x0000003000007945 */ /* 0x000fe60003800000 */
[----:B------:R-:W-:Y:S01]  /*7300*/  MOV R23, R22 ;  /* 0x0000001600177202 */ /* 0x000fe20000000f00 */
[----:B-----5:R-:W-:Y:S05]  /*7310*/  @!P0 BRA `(.L_x_127) ;  /* 0x0000013400688947 */ /* 0x020fea0003800000 */
.L_x_307:
[----:B------:R-:W-:Y:S05]  /*7320*/  BSYNC B0 ;  /* 0x0000000000007941 */ /* 0x000fea0003800000 */
.L_x_126:
[----:B------:R2:W3:Y:S02]  /*7330*/  SYNCS.PHASECHK.TRANS64.TRYWAIT P0, [R33+URZ+0x38], R23 ;  /* 0x00003817210075a7 */ /* 0x0004e400080011ff */
[----:B---3--:R-:W-:Y:S05]  /*7340*/  @!P0 NANOSLEEP.SYNCS 0x989680 ;  /* 0x009896800000895d */ /* 0x008fea0003900000 */
[----:B------:R-:W3:Y:S02]  /*7350*/  @!P0 SYNCS.PHASECHK.TRANS64 P0, [R33+URZ+0x38], R23 ;  /* 0x00003817210085a7 */ /* 0x000ee400080010ff */
[----:B---3--:R-:W-:Y:S05]  /*7360*/  @P0 BRA `(.L_x_116) ;  /* 0x0000000000100947 */ /* 0x008fea0003800000 */
.L_x_128:
[----:B---3--:R3:W2:Y:S02]  /*7370*/  SYNCS.PHASECHK.TRANS64.TRYWAIT P0, [R33+URZ+0x38], R23 ;  /* 0x00003817210075a7 */ /* 0x0086a400080011ff */
[----:B--2---:R-:W-:Y:S05]  /*7380*/  @!P0 NANOSLEEP.SYNCS 0x989680 ;  /* 0x009896800000895d */ /* 0x004fea0003900000 */
[----:B------:R-:W2:Y:S02]  /*7390*/  @!P0 SYNCS.PHASECHK.TRANS64 P0, [R33+URZ+0x38], R23 ;  /* 0x00003817210085a7 */ /* 0x000ea400080010ff */
[----:B--2---:R-:W-:Y:S05]  /*73a0*/  @!P0 BRA `(.L_x_128) ;  /* 0xfffffffc00f08947 */ /* 0x004fea000383ffff */
.L_x_116:
[----:B------:R-:W-:Y:S05]  /*73b0*/  BSYNC B1 ;  /* 0x0000000000017941 */ /* 0x000fea0003800000 */
.L_x_95:
[----:B------:R-:W-:Y:S05]  /*73c0*/  BRA `(.L_x_21) ;  /* 0x0000010c00e87947 */ /* 0x000fea0003800000 */
.L_x_48:
[----:B------:R-:W2:Y:S01]  /*73d0*/  LDL R2, [R1+0x110] ;  /* 0x0001100001027983 */ /* 0x000ea20000100800 */
[----:B------:R-:W-:Y:S02]  /*73e0*/  UIADD3 UR52, UPT, UPT, UR5, 0x120, URZ ;  /* 0x0000012005347890 */ /* 0x000fe4000fffe0ff */
[----:B------:R-:W-:Y:S02]  /*73f0*/  UIADD3 UR51, UPT, UPT, UR5, 0x80, URZ ;  /* 0x0000008005337890 */ /* 0x000fe4000fffe0ff */
[----:B------:R-:W-:Y:S01]  /*7400*/  UIADD3 UR50, UPT, UPT, UR5, 0x100, URZ ;  /* 0x0000010005327890 */ /* 0x000fe2000fffe0ff */
[----:B--2---:R-:W-:-:S13]  /*7410*/  ISETP.NE.AND P0, PT, R2, 0x8, PT ;  /* 0x000000080200780c */ /* 0x004fda0003f05270 */
[----:B------:R-:W-:Y:S05]  /*7420*/  @P0 BRA `(.L_x_129) ;  /* 0x0000009c008c0947 */ /* 0x000fea0003800000 */
.L_x_130:
[----:B------:R-:W-:-:S08]  /*7430*/  NOP ;  /* 0x0000000000007918 */ /* 0x000fd00000000000 */
[----:B------:R-:W0:Y:S02]  /*7440*/  USETMAXREG.TRY_ALLOC.CTAPOOL UP0, 0x80 ;  /* 0x00000080000079c8 */ /* 0x000e240008000600 */
[----:B0-----:R-:W-:Y:S05]  /*7450*/  BRA.U !UP0, `(.L_x_130) ;  /* 0xfffffffd08f47547 */ /* 0x001fea000b83ffff */
[----:B------:R-:W2:Y:S01]  /*7460*/  LDL R2, [R1+0xa0] ;  /* 0x0000a00001027983 */ /* 0x000ea20000100800 */
[----:B------:R-:W-:Y:S01]  /*7470*/  ISETP.NE.AND P0, PT, R63, RZ, PT ;  /* 0x000000ff3f00720c */ /* 0x000fe20003f05270 */
[----:B------:R-:W-:-:S03]  /*7480*/  IMAD.MOV.U32 R3, RZ, RZ, 0x1 ;  /* 0x00000001ff037424 */ /* 0x000fc600078e00ff */
[----:B------:R-:W-:Y:S02]  /*7490*/  SEL R37, RZ, 0x1, P0 ;  /* 0x00000001ff257807 */ /* 0x000fe40000000000 */
[----:B------:R-:W-:Y:S02]  /*74a0*/  ISETP.NE.AND P0, PT, R63, RZ, PT ;  /* 0x000000ff3f00720c */ /* 0x000fe40003f05270 */
[----:B--2---:R-:W-:-:S04]  /*74b0*/  LEA.HI R0, R2, R2, RZ, 0x1 ;  /* 0x0000000202007211 */ /* 0x004fc800078f08ff */
[----:B------:R-:W-:-:S05]  /*74c0*/  LOP3.LUT R0, R0, 0xfffffffe, RZ, 0xc0, !PT ;  /* 0xfffffffe00007812 */ /* 0x000fca00078ec0ff */
[----:B------:R-:W-:-:S05]  /*74d0*/  IMAD.IADD R2, R2, 0x1, -R0 ;  /* 0x0000000102027824 */ /* 0x000fca00078e0a00 */
[----:B------:R-:W-:Y:S01]  /*74e0*/  LOP3.LUT R0, R2, 0x1, RZ, 0x3c, !PT ;  /* 0x0000000102007812 */ /* 0x000fe200078e3cff */
[----:B------:R0:W-:Y:S03]  /*74f0*/  STL [R1+0x10c], R2 ;  /* 0x00010c0201007387 */ /* 0x0001e60000100800 */
[C---:B------:R-:W-:Y:S02]  /*7500*/  SHF.L.U32 R0, R3.reuse, R0, RZ ;  /* 0x0000000003007219 */ /* 0x040fe400000006ff */
[----:B0-----:R-:W-:Y:S02]  /*7510*/  SHF.L.U32 R2, R3, R2, RZ ;  /* 0x0000000203027219 */ /* 0x001fe400000006ff */
[----:B------:R-:W-:Y:S02]  /*7520*/  SEL R3, RZ, 0x1, !P0 ;  /* 0x00000001ff037807 */ /* 0x000fe40004000000 */
[----:B------:R-:W-:-:S03]  /*7530*/  LOP3.LUT R27, R0, R2, RZ, 0xfc, !PT ;  /* 0x00000002001b7212 */ /* 0x000fc600078efcff */
[----:B------:R0:W-:Y:S01]  /*7540*/  STL [R1+0xb8], R3 ;  /* 0x0000b80301007387 */ /* 0x0001e20000100800 */
[----:B------:R-:W-:Y:S05]  /*7550*/  @P0 BRA `(.L_x_131) ;  /* 0x00000034006c0947 */ /* 0x000fea0003800000 */
[----:B0-----:R-:W0:Y:S01]  /*7560*/  S2R R3, SR_CgaCtaId ;  /* 0x0000000000037919 */ /* 0x001e220000008800 */
[----:B------:R-:W-:Y:S01]  /*7570*/  MOV R11, 0x400 ;  /* 0x00000400000b7802 */ /* 0x000fe20000000f00 */
[----:B------:R-:W-:Y:S01]  /*7580*/  IMAD.MOV.U32 R64, RZ, RZ, -0x80000000 ;  /* 0x80000000ff407424 */ /* 0x000fe200078e00ff */
[----:B------:R-:W-:Y:S01]  /*7590*/  SEL R2, RZ, 0x4000, P2 ;  /* 0x00004000ff027807 */ /* 0x000fe20001000000 */
[----:B------:R-:W-:-:S05]  /*75a0*/  IMAD.MOV.U32 R62, RZ, RZ, 0x10102490 ;  /* 0x10102490ff3e7424 */ /* 0x000fca00078e00ff */
[----:B------:R-:W-:-:S05]  /*75b0*/  SEL R0, R62, 0x10100490, !P3 ;  /* 0x101004903e007807 */ /* 0x000fca0005800000 */
[----:B------:R-:W-:-:S05]  /*75c0*/  IMAD.IADD R8, R2, 0x1, R0 ;  /* 0x0000000102087824 */ /* 0x000fca00078e0200 */
[----:B------:R-:W-:Y:S02]  /*75d0*/  R2UR UR8, R8 ;  /* 0x00000000080872ca */ /* 0x000fe400000e0000 */
[----:B0-----:R-:W-:Y:S01]  /*75e0*/  LEA R11, R3, R11, 0x18 ;  /* 0x0000000b030b7211 */ /* 0x001fe200078ec0ff */
[----:B------:R0:W-:Y:S03]  /*75f0*/  STL [R1+0xa0], R3 ;  /* 0x0000a00301007387 */ /* 0x0001e60000100800 */
[----:B------:R-:W1:Y:S07]  /*7600*/  SYNCS.PHASECHK.TRANS64.TRYWAIT P0, [R11+URZ+0x88], R64 ;  /* 0x000088400b0075a7 */ /* 0x000e6e00080011ff */
[----:B0-----:R-:W-:Y:S01]  /*7610*/  IMAD.U32 R3, RZ, RZ, UR8 ;  /* 0x00000008ff037e24 */ /* 0x001fe2000f8e00ff */
[----:B-1----:R-:W-:Y:S06]  /*7620*/  @!P0 BRA `(.L_x_132) ;  /* 0x0000013000bc8947 */ /* 0x002fec0003800000 */
.L_x_309:
[----:B------:R-:W1:Y:S02]  /*7630*/  SYNCS.PHASECHK.TRANS64.TRYWAIT P0, [R11+URZ+0x10], RZ ;  /* 0x000010ff0b0075a7 */ /* 0x000e6400080011ff */
[----:B-1----:R-:W-:Y:S05]  /*7640*/  @!P0 BRA `(.L_x_133) ;  /* 0x0000013000d08947 */ /* 0x002fea0003800000 */
.L_x_310:
[----:B------:R-:W2:Y:S02]  /*7650*/  SYNCS.PHASECHK.TRANS64.TRYWAIT P0, [R11+URZ], RZ ;  /* 0x000000ff0b0075a7 */ /* 0x000ea400080011ff */
[----:B--2---:R-:W-:Y:S05]  /*7660*/  @!P0 BRA `(.L_x_134) ;  /* 0x0000013000dc8947 */ /* 0x004fea0003800000 */
.L_x_311:
[----:B------:R-:W-:Y:S01]  /*7670*/  ELECT P0, URZ, PT ;  /* 0x0000000000ff782f */ /* 0x000fe20003800000 */
[----:B------:R-:W-:Y:S01]  /*7680*/  VIADD R0, R14, 0x306 ;  /* 0x000003060e007836 */ /* 0x000fe20000000000 */
[----:B------:R-:W-:Y:S02]  /*7690*/  R2UR UR8, R8 ;  /* 0x00000000080872ca */ /* 0x000fe400000e0000 */
[----:B------:R-:W-:Y:S02]  /*76a0*/  MOV.SPILL R47, UR5 ;  /* 0x00000005002f7c02 */ /* 0x000fe40009000f00 */
[----:B------:R-:W-:Y:S02]  /*76b0*/  R2UR UR10, R0 ;  /* 0x00000000000a72ca */ /* 0x000fe400000e0000 */
[----:B------:R-:W-:Y:S02]  /*76c0*/  MOV.SPILL R46, UR4 ;  /* 0x00000004002e7c02 */ /* 0x000fe40009000f00 */
[----:B------:R-:W-:-:S02]  /*76d0*/  MOV.SPILL R49, UR7 ;  /* 0x0000000700317c02 */ /* 0x000fc40009000f00 */
[----:B------:R-:W-:Y:S01]  /*76e0*/  MOV.SPILL R48, UR6 ;  /* 0x0000000600307c02 */ /* 0x000fe20009000f00 */
[----:B------:R-:W-:Y:S01]  /*76f0*/  @P0 IMAD.MOV.U32 R2, RZ, RZ, RZ ;  /* 0x000000ffff020224 */ /* 0x000fe200078e00ff */
[----:B------:R-:W-:Y:S01]  /*7700*/  @P0 R2UR UR61, R3 ;  /* 0x00000000033d02ca */ /* 0x000fe200000e0000 */
[----:B------:R-:W-:Y:S01]  /*7710*/  IMAD.U32 R3, RZ, RZ, UR8 ;  /* 0x00000008ff037e24 */ /* 0x000fe2000f8e00ff */
[----:B------:R-:W-:Y:S02]  /*7720*/  MOV.SPILL R61, UR67 ;  /* 0x00000043003d7c02 */ /* 0x000fe40009000f00 */
[----:B------:R-:W-:Y:S01]  /*7730*/  @P0 R2UR UR60, R2 ;  /* 0x00000000023c02ca */ /* 0x000fe200000e0000 */
[----:B------:R-:W-:Y:S01]  /*7740*/  VIADD R2, R9, 0xc06 ;  /* 0x00000c0609027836 */ /* 0x000fe20000000000 */
[----:B------:R-:W-:Y:S01]  /*7750*/  ELECT P0, URZ, PT ;  /* 0x0000000000ff782f */ /* 0x000fe20003800000 */
[----:B------:R-:W-:Y:S01]  /*7760*/  IMAD.U32 R6, RZ, RZ, UR10 ;  /* 0x0000000aff067e24 */ /* 0x000fe2000f8e00ff */
[----:B------:R-:W-:-:S02]  /*7770*/  MOV.SPILL R60, UR66 ;  /* 0x00000042003c7c02 */ /* 0x000fc40009000f00 */
[----:B------:R-:W-:Y:S02]  /*7780*/  R2UR UR9, R2 ;  /* 0x00000000020972ca */ /* 0x000fe400000e0000 */
[----:B------:R-:W-:Y:S02]  /*7790*/  MOV.SPILL R59, UR65 ;  /* 0x00000041003b7c02 */ /* 0x000fe40009000f00 */
[----:B------:R-:W-:Y:S02]  /*77a0*/  MOV.SPILL R58, UR64 ;  /* 0x00000040003a7c02 */ /* 0x000fe40009000f00 */
[----:B------:R-:W-:Y:S01]  /*77b0*/  MOV.SPILL R57, UR63 ;  /* 0x0000003f00397c02 */ /* 0x000fe20009000f00 */
[----:B------:R-:W-:Y:S01]  /*77c0*/  UTCHMMA.2CTA gdesc[UR70], gdesc[UR68], tmem[UR50], tmem[UR60], idesc[UR61], !UPT ;  /* 0x00ff3c44460075ea */ /* 0x000fe2000fa00032 */
[----:B------:R-:W-:Y:S01]  /*77d0*/  MOV.SPILL R56, UR62 ;  /* 0x0000003e00387c02 */ /* 0x000fe20009000f00 */
[----:B------:R-:W-:Y:S01]  /*77e0*/  @P0 IMAD.MOV.U32 R7, RZ, RZ, 0x40004040 ;  /* 0x40004040ff070424 */ /* 0x000fe200078e00ff */
[----:B------:R-:W-:Y:S01]  /*77f0*/  @P0 R2UR UR28, R6 ;  /* 0x00000000061c02ca */ /* 0x000fe200000e0000 */
[----:B0-----:R-:W-:Y:S01]  /*7800*/  @P0 IMAD.MOV.U32 R5, RZ, RZ, 0x40004040 ;  /* 0x40004040ff050424 */ /* 0x001fe200078e00ff */
[----:B------:R-:W-:Y:S01]  /*7810*/  @P0 R2UR UR15, R3 ;  /* 0x00000000030f02ca */ /* 0x000fe200000e0000 */
[----:B------:R-:W-:Y:S01]  /*7820*/  IMAD.U32 R4, RZ, RZ, UR9 ;  /* 0x00000009ff047e24 */ /* 0x000fe2000f8e00ff */
[----:B------:R-:W-:Y:S01]  /*7830*/  @P0 R2UR UR29, R7 ;  /* 0x00000000071d02ca */ /* 0x000fe200000e0000 */
[----:B------:R-:W-:Y:S01]  /*7840*/  @P0 IMAD.MOV.U32 R2, RZ, RZ, RZ ;  /* 0x000000ffff020224 */ /* 0x000fe200078e00ff */
[----:B------:R-:W-:-:S02]  /*7850*/  @P0 R2UR UR27, R5 ;  /* 0x00000000051b02ca */ /* 0x000fc400000e0000 */
[----:B------:R-:W-:Y:S02]  /*7860*/  @P0 R2UR UR26, R4 ;  /* 0x00000000041a02ca */ /* 0x000fe400000e0000 */
[----:B------:R-:W-:Y:S02]  /*7870*/  @P0 R2UR UR14, R2 ;  /* 0x00000000020e02ca */ /* 0x000fe400000e0000 */
[----:B------:R-:W-:Y:S02]  /*7880*/  ELECT P0, URZ, PT ;  /* 0x0000000000ff782f */ /* 0x000fe40003800000 */
[----:B------:R-:W-:Y:S02]  /*7890*/  MOV.SPILL R55, UR59 ;  /* 0x0000003b00377c02 */ /* 0x000fe40009000f00 */
[----:B------:R-:W-:Y:S02]  /*78a0*/  MOV.SPILL R44, UR28 ;  /* 0x0000001c002c7c02 */ /* 0x000fe40009000f00 */
[----:B------:R-:W-:-:S02]  /*78b0*/  MOV.SPILL R40, UR15 ;  /* 0x0000000f00287c02 */ /* 0x000fc40009000f00 */
[----:B------:R-:W-:Y:S02]  /*78c0*/  MOV.SPILL R45, UR29 ;  /* 0x0000001d002d7c02 */ /* 0x000fe40009000f00 */
[----:B------:R-:W-:Y:S02]  /*78d0*/  MOV.SPILL R43, UR27 ;  /* 0x0000001b002b7c02 */ /* 0x000fe40009000f00 */
[----:B------:R-:W-:Y:S01]  /*78e0*/  MOV.SPILL R42, UR26 ;  /* 0x0000001a002a7c02 */ /* 0x000fe20009000f00 */
[----:B------:R-:W-:Y:S01]  /*78f0*/  @P0 VIADD R2, R11, 0x8 ;  /* 0x000000080b020836 */ /* 0x000fe20000000000 */
[----:B------:R-:W-:Y:S02]  /*7900*/  @P0 LOP3.LUT R0, R27, 0xffff, RZ, 0xc0, !PT ;  /* 0x0000ffff1b000812 */ /* 0x000fe400078ec0ff */
[----:B------:R-:W-:Y:S02]  /*7910*/  MOV.SPILL R38, UR14 ;  /* 0x0000000e00267c02 */ /* 0x000fe40009000f00 */
[----:B------:R-:W-:-:S02]  /*7920*/  @P0 R2UR UR13, R2 ;  /* 0x00000000020d02ca */ /* 0x000fc400000e0000 */
[----:B------:R-:W-:Y:S02]  /*7930*/  @P0 R2UR UR12, R0 ;  /* 0x00000000000c02ca */ /* 0x000fe400000e0000 */
[----:B------:R-:W-:Y:S02]  /*7940*/  ELECT P0, URZ, PT ;  /* 0x0000000000ff782f */ /* 0x000fe40003800000 */
[----:B------:R-:W-:Y:S02]  /*7950*/  MOV.SPILL R54, UR58 ;  /* 0x0000003a00367c02 */ /* 0x000fe40009000f00 */
[----:B------:R-:W-:Y:S02]  /*7960*/  MOV.SPILL R53, UR57 ;  /* 0x0000003900357c02 */ /* 0x000fe40009000f00 */
[----:B------:R-:W-:Y:S02]  /*7970*/  MOV.SPILL R52, UR56 ;  /* 0x0000003800347c02 */ /* 0x000fe40009000f00 */
[----:B------:R-:W-:-:S02]  /*7980*/  MOV.SPILL R51, UR54 ;  /* 0x0000003600337c02 */ /* 0x000fc40009000f00 */
[----:B------:R-:W-:Y:S02]  /*7990*/  MOV.SPILL R50, UR52 ;  /* 0x0000003400327c02 */ /* 0x000fe40009000f00 */
[----:B------:R-:W-:Y:S01]  /*79a0*/  MOV.SPILL R26, UR13 ;  /* 0x0000000d001a7c02 */ /* 0x000fe20009000f00 */
[----:B------:R-:W-:Y:S01]  /*79b0*/  @P0 VIADD R0, R11, 0x80 ;  /* 0x000000800b000836 */ /* 0x000fe20000000000 */
[----:B------:R-:W-:-:S04]  /*79c0*/  MOV.SPILL R15, UR12 ;  /* 0x0000000c000f7c02 */ /* 0x000fc80009000f00 */
[----:B------:R-:W-:Y:S02]  /*79d0*/  @P0 R2UR UR11, R0 ;  /* 0x00000000000b02ca */ /* 0x000fe400000e0000 */
[----:B------:R-:W-:-:S11]  /*79e0*/  ELECT P0, URZ, PT ;  /* 0x0000000000ff782f */ /* 0x000fd60003800000 */
[----:B------:R-:W-:Y:S02]  /*79f0*/  MOV.SPILL R12, UR11 ;  /* 0x0000000b000c7c02 */ /* 0x000fe40009000f00 */
[----:B------:R-:W-:Y:S01]  /*7a00*/  @P0 VIADD R2, R14, 0x2 ;  /* 0x000000020e020836 */ /* 0x000fe20000000000 */
[----:B------:R-:W-:Y:S01]  /*7a10*/  @P0 R2UR UR25, R3 ;  /* 0x00000000031902ca */ /* 0x000fe200000e0000 */
[----:B------:R-:W-:Y:S02]  /*7a20*/  @P0 VIADD R0, R9, 0x2 ;  /* 0x0000000209000836 */ /* 0x000fe40000000000 */
[----:B------:R-:W-:Y:S01]  /*7a30*/  @P0 IMAD.MOV.U32 R7, RZ, RZ, 0x40004040 ;  /* 0x40004040ff070424 */ /* 0x000fe200078e00ff */
[----:B------:R-:W-:Y:S01]  /*7a40*/  @P0 R2UR UR10, R2 ;  /* 0x00000000020a02ca */ /* 0x000fe200000e0000 */
[----:B------:R-:W-:Y:S01]  /*7a50*/  @P0 IMAD.MOV.U32 R2, RZ, RZ, RZ ;  /* 0x000000ffff020224 */ /* 0x000fe200078e00ff */
[----:B------:R-:W-:Y:S01]  /*7a60*/  @P0 R2UR UR9, R0 ;  /* 0x00000000000902ca */ /* 0x000fe200000e0000 */
[----:B------:R-:W-:Y:S01]  /*7a70*/  @P0 IMAD.MOV.U32 R5, RZ, RZ, 0x40004040 ;  /* 0x40004040ff050424 */ /* 0x000fe200078e00ff */
[----:B------:R-:W-:-:S02]  /*7a80*/  @P0 R2UR UR49, R7 ;  /* 0x00000000073102ca */ /* 0x000fc400000e0000 */
[----:B------:R-:W-:Y:S02]  /*7a90*/  @P0 R2UR UR24, R2 ;  /* 0x00000000021802ca */ /* 0x000fe400000e0000 */
[----:B------:R-:W-:-:S05]  /*7aa0*/  @P0 R2UR UR47, R5 ;  /* 0x00000000052f02ca */ /* 0x000fca00000e0000 */
[----:B------:R-:W-:Y:S02]  /*7ab0*/  IMAD.U32 R6, RZ, RZ, UR10 ;  /* 0x0000000aff067e24 */ /* 0x000fe4000f8e00ff */
[----:B------:R-:W-:-:S03]  /*7ac0*/  IMAD.U32 R4, RZ, RZ, UR9 ;  /* 0x00000009ff047e24 */ /* 0x000fc6000f8e00ff */
[----:B------:R-:W-:Y:S02]  /*7ad0*/  @P0 R2UR UR48, R6 ;  /* 0x00000000063002ca */ /* 0x000fe400000e0000 */
[----:B------:R-:W-:Y:S02]  /*7ae0*/  @P0 R2UR UR46, R4 ;  /* 0x00000000042e02ca */ /* 0x000fe400000e0000 */
[----:B------:R-:W-:-:S11]  /*7af0*/  ELECT P0, URZ, PT ;  /* 0x0000000000ff782f */ /* 0x000fd60003800000 */
[----:B------:R-:W-:Y:S02]  /*7b00*/  UTCHMMA.2CTA gdesc[UR46], gdesc[UR48], tmem[UR50], tmem[UR24], idesc[UR25], UPT ;  /* 0x00ff18302e0075ea */ /* 0x000fe4000ba00032 */
        /* <DEDUP_REMOVED lines=33> */
[----:B------:R0:W-:Y:S02]  /*7d20*/  UTCHMMA.2CTA gdesc[UR38], gdesc[UR40], tmem[UR50], tmem[UR20], idesc[UR21], UPT ;  /* 0x00ff1428260075ea */ /* 0x0001e4000ba00032 */
        /* <DEDUP_REMOVED lines=60> */
[----:B------:R-:W-:-:S03]  /*80f0*/  @P0 R2UR UR4, R2 ;  /* 0x00000000020402ca */ /* 0x000fc600000e0000 */
[----:B------:R-:W-:Y:S01]  /*8100*/  IMAD.U32 R35, RZ, RZ, UR5 ;  /* 0x00000005ff237e24 */ /* 0x000fe2000f8e00ff */
[----:B------:R-:W-:-:S03]  /*8110*/  @P0 R2UR UR5, R5 ;  /* 0x00000000050502ca */ /* 0x000fc600000e0000 */
[----:B------:R-:W-:Y:S01]  /*8120*/  IMAD.U32 R6, RZ, RZ, UR10 ;  /* 0x0000000aff067e24 */ /* 0x000fe2000f8e00ff */
[----:B0-----:R-:W-:Y:S01]  /*8130*/  R2UR UR41, R35 ;  /* 0x00000000232972ca */ /* 0x001fe200000e0000 */
[----:B------:R-:W-:Y:S02]  /*8140*/  IMAD.U32 R4, RZ, RZ, UR9 ;  /* 0x00000009ff047e24 */ /* 0x000fe4000f8e00ff */
[----:B------:R-:W-:Y:S01]  /*8150*/  IMAD.U32 R33, RZ, RZ, UR7 ;  /* 0x00000007ff217e24 */ /* 0x000fe2000f8e00ff */
[----:B------:R-:W-:Y:S01]  /*8160*/  @P0 R2UR UR6, R6 ;  /* 0x00000000060602ca */ /* 0x000fe200000e0000 */
[----:B------:R-:W-:Y:S01]  /*8170*/  IMAD.U32 R34, RZ, RZ, UR4 ;  /* 0x00000004ff227e24 */ /* 0x000fe2000f8e00ff */
[----:B------:R-:W-:Y:S02]  /*8180*/  @P0 R2UR UR4, R4 ;  /* 0x00000000040402ca */ /* 0x000fe400000e0000 */
[----:B------:R-:W-:Y:S02]  /*8190*/  ELECT P0, URZ, PT ;  /* 0x0000000000ff782f */ /* 0x000fe40003800000 */
[----:B------:R-:W-:-:S02]  /*81a0*/  R2UR UR21, R33 ;  /* 0x00000000211572ca */ /* 0x000fc400000e0000 */
[----:B------:R-:W-:-:S05]  /*81b0*/  R2UR UR40, R34 ;  /* 0x00000000222872ca */ /* 0x000fca00000e0000 */
[----:B------:R-:W-:-:S04]  /*81c0*/  IMAD.U32 R32, RZ, RZ, UR6 ;  /* 0x00000006ff207e24 */ /* 0x000fc8000f8e00ff */
[----:B------:R-:W-:Y:S01]  /*81d0*/  @P0 VIADD R0, R14, 0x200 ;  /* 0x000002000e000836 */ /* 0x000fe20000000000 */
[----:B------:R-:W-:Y:S01]  /*81e0*/  @P0 R2UR UR9, R3 ;  /* 0x00000000030902ca */ /* 0x000fe200000e0000 */
[----:B------:R-:W-:Y:S01]  /*81f0*/  @P0 IMAD.MOV.U32 R2, RZ, RZ, RZ ;  /* 0x000000ffff020224 */ /* 0x000fe200078e00ff */
[----:B------:R-:W-:Y:S01]  /*8200*/  R2UR UR20, R32 ;  /* 0x00000000201472ca */ /* 0x000fe200000e0000 */
[----:B------:R-:W-:Y:S01]  /*8210*/  @P0 IMAD.MOV.U32 R7, RZ, RZ, 0x40004040 ;  /* 0x40004040ff070424 */ /* 0x000fe200078e00ff */
[----:B------:R-:W-:Y:S01]  /*8220*/  @P0 R2UR UR8, R0 ;  /* 0x00000000000802ca */ /* 0x000fe200000e0000 */
[----:B------:R-:W-:Y:S02]  /*8230*/  @P0 VIADD R0, R9, 0x800 ;  /* 0x0000080009000836 */ /* 0x000fe40000000000 */
[----:B------:R-:W-:Y:S01]  /*8240*/  @P0 IMAD.MOV.U32 R5, RZ, RZ, 0x40004040 ;  /* 0x40004040ff050424 */ /* 0x000fe200078e00ff */
[----:B------:R-:W-:-:S04]  /*8250*/  @P0 R2UR UR11, R7 ;  /* 0x00000000070b02ca */ /* 0x000fc800000e0000 */
[----:B------:R-:W-:Y:S01]  /*8260*/  @P0 R2UR UR7, R5 ;  /* 0x00000000050702ca */ /* 0x000fe200000e0000 */
[----:B------:R-:W-:-:S04]  /*8270*/  IMAD.U32 R25, RZ, RZ, UR9 ;  /* 0x00000009ff197e24 */ /* 0x000fc8000f8e00ff */
[----:B------:R-:W-:Y:S01]  /*8280*/  IMAD.U32 R6, RZ, RZ, UR8 ;  /* 0x00000008ff067e24 */ /* 0x000fe2000f8e00ff */
[----:B------:R-:W-:Y:S02]  /*8290*/  @P0 R2UR UR8, R0 ;  /* 0x00000000000802ca */ /* 0x000fe400000e0000 */
[----:B------:R-:W-:Y:S01]  /*82a0*/  R2UR UR43, R25 ;  /* 0x00000000192b72ca */ /* 0x000fe200000e0000 */
[----:B------:R-:W-:Y:S01]  /*82b0*/  IMAD.U32 R31, RZ, RZ, UR11 ;  /* 0x0000000bff1f7e24 */ /* 0x000fe2000f8e00ff */
[----:B------:R-:W-:-:S03]  /*82c0*/  @P0 R2UR UR10, R6 ;  /* 0x00000000060a02ca */ /* 0x000fc600000e0000 */
[----:B------:R-:W-:Y:S01]  /*82d0*/  IMAD.U32 R29, RZ, RZ, UR7 ;  /* 0x00000007ff1d7e24 */ /* 0x000fe2000f8e00ff */
[----:B------:R-:W-:-:S04]  /*82e0*/  R2UR UR45, R31 ;  /* 0x000000001f2d72ca */ /* 0x000fc800000e0000 */
[----:B------:R-:W-:Y:S01]  /*82f0*/  R2UR UR23, R29 ;  /* 0x000000001d1772ca */ /* 0x000fe200000e0000 */
[----:B------:R-:W-:Y:S01]  /*8300*/  IMAD.U32 R4, RZ, RZ, UR8 ;  /* 0x00000008ff047e24 */ /* 0x000fe2000f8e00ff */
[----:B------:R-:W-:-:S03]  /*8310*/  @P0 R2UR UR8, R2 ;  /* 0x00000000020802ca */ /* 0x000fc600000e0000 */
[----:B------:R-:W-:Y:S01]  /*8320*/  IMAD.U32 R30, RZ, RZ, UR10 ;  /* 0x0000000aff1e7e24 */ /* 0x000fe2000f8e00ff */
[----:B------:R-:W-:Y:S02]  /*8330*/  @P0 R2UR UR6, R4 ;  /* 0x00000000040602ca */ /* 0x000fe400000e0000 */
[----:B------:R-:W-:Y:S02]  /*8340*/  ELECT P0, URZ, PT ;  /* 0x0000000000ff782f */ /* 0x000fe40003800000 */
[----:B------:R-:W-:-:S05]  /*8350*/  R2UR UR44, R30 ;  /* 0x000000001e2c72ca */ /* 0x000fca00000e0000 */
[----:B------:R-:W-:Y:S01]  /*8360*/  IMAD.U32 R24, RZ, RZ, UR8 ;  /* 0x00000008ff187e24 */ /* 0x000fe2000f8e00ff */
[----:B------:R-:W-:-:S03]  /*8370*/  R2UR UR8, R8 ;  /* 0x00000000080872ca */ /* 0x000fc600000e0000 */
[----:B------:R-:W-:Y:S01]  /*8380*/  IMAD.U32 R28, RZ, RZ, UR6 ;  /* 0x00000006ff1c7e24 */ /* 0x000fe2000f8e00ff */
[----:B------:R-:W-:Y:S01]  /*8390*/  R2UR UR42, R24 ;  /* 0x00000000182a72ca */ /* 0x000fe200000e0000 */
[----:B------:R-:W-:Y:S02]  /*83a0*/  @P0 VIADD R0, R14, 0x202 ;  /* 0x000002020e000836 */ /* 0x000fe40000000000 */
[----:B------:R-:W-:Y:S01]  /*83b0*/  @P0 IMAD.MOV.U32 R2, RZ, RZ, RZ ;  /* 0x000000ffff020224 */ /* 0x000fe200078e00ff */
[----:B------:R-:W-:Y:S01]  /*83c0*/  R2UR UR22, R28 ;  /* 0x000000001c1672ca */ /* 0x000fe200000e0000 */
[----:B------:R-:W-:Y:S02]  /*83d0*/  @P0 IMAD.MOV.U32 R7, RZ, RZ, 0x40004040 ;  /* 0x40004040ff070424 */ /* 0x000fe400078e00ff */
[----:B------:R-:W-:Y:S02]  /*83e0*/  @P0 IMAD.MOV.U32 R5, RZ, RZ, 0x40004040 ;  /* 0x40004040ff050424 */ /* 0x000fe400078e00ff */
[----:B------:R-:W-:Y:S01]  /*83f0*/  IMAD.U32 R3, RZ, RZ, UR8 ;  /* 0x00000008ff037e24 */ /* 0x000fe2000f8e00ff */
[----:B------:R-:W-:Y:S01]  /*8400*/  @P0 R2UR UR8, R0 ;  /* 0x00000000000802ca */ /* 0x000fe200000e0000 */
[----:B------:R-:W-:Y:S01]  /*8410*/  @P0 VIADD R0, R9, 0x802 ;  /* 0x0000080209000836 */ /* 0x000fe20000000000 */
[----:B------:R-:W-:-:S02]  /*8420*/  @P0 R2UR UR11, R7 ;  /* 0x00000000070b02ca */ /* 0x000fc400000e0000 */
[----:B------:R-:W-:Y:S02]  /*8430*/  @P0 R2UR UR9, R3 ;  /* 0x00000000030902ca */ /* 0x000fe400000e0000 */
[----:B------:R-:W-:-:S07]  /*8440*/  @P0 R2UR UR7, R5 ;  /* 0x00000000050702ca */ /* 0x000fce00000e0000 */
[----:B------:R-:W-:Y:S01]  /*8450*/  IMAD.U32 R6, RZ, RZ, UR8 ;  /* 0x00000008ff067e24 */ /* 0x000fe2000f8e00ff */
[----:B------:R-:W-:Y:S01]  /*8460*/  @P0 R2UR UR8, R0 ;  /* 0x00000000000802ca */ /* 0x000fe200000e0000 */
[----:B------:R-:W-:Y:S02]  /*8470*/  IMAD.U32 R23, RZ, RZ, UR11 ;  /* 0x0000000bff177e24 */ /* 0x000fe4000f8e00ff */
[----:B------:R-:W-:Y:S01]  /*8480*/  IMAD.U32 R19, RZ, RZ, UR9 ;  /* 0x00000009ff137e24 */ /* 0x000fe2000f8e00ff */
[----:B------:R-:W-:Y:S01]  /*8490*/  @P0 R2UR UR10, R6 ;  /* 0x00000000060a02ca */ /* 0x000fe200000e0000 */
[----:B------:R-:W-:Y:S01]  /*84a0*/  IMAD.U32 R21, RZ, RZ, UR7 ;  /* 0x00000007ff157e24 */ /* 0x000fe2000f8e00ff */
[----:B------:R-:W-:Y:S01]  /*84b0*/  R2UR UR49, R23 ;  /* 0x00000000173172ca */ /* 0x000fe200000e0000 */
[----:B------:R-:W-:Y:S01]  /*84c0*/  UMOV UR9, UR5 ;  /* 0x0000000500097c82 */ /* 0x000fe20008000000 */
[----:B------:R-:W-:Y:S02]  /*84d0*/  R2UR UR47, R19 ;  /* 0x00000000132f72ca */ /* 0x000fe400000e0000 */
[----:B------:R-:W-:-:S03]  /*84e0*/  R2UR UR25, R21 ;  /* 0x00000000151972ca */ /* 0x000fc600000e0000 */
        /* <DEDUP_REMOVED lines=14> */
[----:B------:R-:W-:Y:S01]  /*85d0*/  @P0 IMAD.MOV.U32 R5, RZ, RZ, 0x40004040 ;  /* 0x40004040ff050424 */ /* 0x000fe200078e00ff */
[----:B------:R-:W-:Y:S01]  /*85e0*/  @P0 R2UR UR6, R2 ;  /* 0x00000000020602ca */ /* 0x000fe200000e0000 */
[----:B------:R-:W-:Y:S01]  /*85f0*/  IMAD.U32 R3, RZ, RZ, UR8 ;  /* 0x00000008ff037e24 */ /* 0x000fe2000f8e00ff */
[----:B------:R-:W-:Y:S01]  /*8600*/  @P0 R2UR UR8, R0 ;  /* 0x00000000000802ca */ /* 0x000fe200000e0000 */
[----:B------:R-:W-:Y:S01]  /*8610*/  @P0 VIADD R0, R9, 0x804 ;  /* 0x0000080409000836 */ /* 0x000fe20000000000 */
[----:B------:R-:W-:-:S02]  /*8620*/  @P0 R2UR UR11, R7 ;  /* 0x00000000070b02ca */ /* 0x000fc400000e0000 */
[----:B------:R-:W-:Y:S02]  /*8630*/  @P0 R2UR UR7, R3 ;  /* 0x00000000030702ca */ /* 0x000fe400000e0000 */
[----:B------:R-:W-:-:S05]  /*8640*/  @P0 R2UR UR13, R5 ;  /* 0x00000000050d02ca */ /* 0x000fca00000e0000 */
[----:B------:R-:W-:Y:S02]  /*8650*/  IMAD.U32 R16, RZ, RZ, UR6 ;  /* 0x00000006ff107e24 */ /* 0x000fe4000f8e00ff */
[----:B------:R-:W-:Y:S01]  /*8660*/  IMAD.U32 R6, RZ, RZ, UR8 ;  /* 0x00000008ff067e24 */ /* 0x000fe2000f8e00ff */
[----:B------:R-:W-:Y:S02]  /*8670*/  @P0 R2UR UR8, R0 ;  /* 0x00000000000802ca */ /* 0x000fe400000e0000 */
[----:B------:R-:W-:Y:S01]  /*8680*/  R2UR UR60, R16 ;  /* 0x00000000103c72ca */ /* 0x000fe200000e0000 */
[----:B------:R-:W-:Y:S01]  /*8690*/  IMAD.U32 R17, RZ, RZ, UR7 ;  /* 0x00000007ff117e24 */ /* 0x000fe2000f8e00ff */
[----:B------:R-:W-:-:S04]  /*86a0*/  @P0 R2UR UR10, R6 ;  /* 0x00000000060a02ca */ /* 0x000fc800000e0000 */
[----:B------:R-:W-:-:S05]  /*86b0*/  R2UR UR61, R17 ;  /* 0x00000000113d72ca */ /* 0x000fca00000e0000 */
[----:B------:R-:W-:Y:S01]  /*86c0*/  IMAD.U32 R4, RZ, RZ, UR8 ;  /* 0x00000008ff047e24 */ /* 0x000fe2000f8e00ff */
[----:B------:R-:W-:-:S04]  /*86d0*/  R2UR UR8, R8 ;  /* 0x00000000080872ca */ /* 0x000fc800000e0000 */
[----:B------:R-:W-:Y:S02]  /*86e0*/  @P0 R2UR UR12, R4 ;  /* 0x00000000040c02ca */ /* 0x000fe400000e0000 */
[----:B------:R-:W-:-:S07]  /*86f0*/  ELECT P0, URZ, PT ;  /* 0x0000000000ff782f */ /* 0x000fce0003800000 */
[----:B------:R-:W-:-:S06]  /*8700*/  IMAD.U32 R3, RZ, RZ, UR8 ;  /* 0x00000008ff037e24 */ /* 0x000fcc000f8e00ff */
[----:B------:R-:W-:Y:S01]  /*8710*/  @P0 VIADD R0, R14, 0x206 ;  /* 0x000002060e000836 */ /* 0x000fe20000000000 */
[----:B------:R-:W-:Y:S01]  /*8720*/  @P0 R2UR UR15, R3 ;  /* 0x00000000030f02ca */ /* 0x000fe200000e0000 */
[----:B------:R-:W-:Y:S02]  /*8730*/  @P0 IMAD.MOV.U32 R2, RZ, RZ, RZ ;  /* 0x000000ffff020224 */ /* 0x000fe400078e00ff */
[----:B------:R-:W-:Y:S01]  /*8740*/  @P0 IMAD.MOV.U32 R7, RZ, RZ, 0x40004040 ;  /* 0x40004040ff070424 */ /* 0x000fe200078e00ff */
[----:B------:R-:W-:Y:S01]  /*8750*/  @P0 R2UR UR8, R0 ;  /* 0x00000000000802ca */ /* 0x000fe200000e0000 */
[----:B------:R-:W-:Y:S01]  /*8760*/  @P0 VIADD R0, R9, 0x806 ;  /* 0x0000080609000836 */ /* 0x000fe20000000000 */
[----:B------:R-:W-:Y:S01]  /*8770*/  @P0 R2UR UR14, R2 ;  /* 0x00000000020e02ca */ /* 0x000fe200000e0000 */
[----:B------:R-:W-:Y:S01]  /*8780*/  @P0 IMAD.MOV.U32 R5, RZ, RZ, 0x40004040 ;  /* 0x40004040ff050424 */ /* 0x000fe200078e00ff */
[----:B------:R-:W-:-:S04]  /*8790*/  @P0 R2UR UR27, R7 ;  /* 0x00000000071b02ca */ /* 0x000fc800000e0000 */
[----:B------:R-:W-:-:S05]  /*87a0*/  @P0 R2UR UR29, R5 ;  /* 0x00000000051d02ca */ /* 0x000fca00000e0000 */
[----:B------:R-:W-:Y:S01]  /*87b0*/  IMAD.U32 R6, RZ, RZ, UR8 ;  /* 0x00000008ff067e24 */ /* 0x000fe2000f8e00ff */
[----:B------:R-:W-:-:S04]  /*87c0*/  @P0 R2UR UR8, R0 ;  /* 0x00000000000802ca */ /* 0x000fc800000e0000 */
[----:B------:R-:W-:-:S09]  /*87d0*/  @P0 R2UR UR26, R6 ;  /* 0x00000000061a02ca */ /* 0x000fd200000e0000 */
        /* <DEDUP_REMOVED lines=49> */
[----:B------:R-:W-:Y:S02]  /*8af0*/  SEL R2, RZ, 0x4000, P4 ;  /* 0x00004000ff027807 */ /* 0x000fe40002000000 */
[----:B------:R-:W-:-:S02]  /*8b00*/  @P0 R2UR UR7, R7 ;  /* 0x00000000070702ca */ /* 0x000fc400000e0000 */
[----:B------:R-:W-:-:S05]  /*8b10*/  @P0 R2UR UR5, R5 ;  /* 0x00000000050502ca */ /* 0x000fca00000e0000 */
[----:B------:R-:W-:Y:S01]  /*8b20*/  IMAD.U32 R6, RZ, RZ, UR8 ;  /* 0x00000008ff067e24 */ /* 0x000fe2000f8e00ff */
[----:B------:R-:W-:Y:S02]  /*8b30*/  @P0 R2UR UR8, R0 ;  /* 0x00000000000802ca */ /* 0x000fe400000e0000 */
[----:B------:R-:W-:Y:S02]  /*8b40*/  SEL R0, R62, 0x10100490, !P5 ;  /* 0x101004903e007807 */ /* 0x000fe40006800000 */
[----:B------:R-:W-:-:S03]  /*8b50*/  @P0 R2UR UR6, R6 ;  /* 0x00000000060602ca */ /* 0x000fc600000e0000 */
[----:B------:R-:W-:-:S06]  /*8b60*/  IMAD.IADD R8, R2, 0x1, R0 ;  /* 0x0000000102087824 */ /* 0x000fcc00078e0200 */
[----:B------:R-:W-:Y:S01]  /*8b70*/  IMAD.U32 R4, RZ, RZ, UR8 ;  /* 0x00000008ff047e24 */ /* 0x000fe2000f8e00ff */
[----:B------:R-:W-:Y:S02]  /*8b80*/  UMOV UR8, UR4 ;  /* 0x0000000400087c82 */ /* 0x000fe40008000000 */
[----:B------:R0:W-:Y:S01]  /*8b90*/  UTCHMMA.2CTA gdesc[UR8], gdesc[UR20], tmem[UR50], tmem[UR40], idesc[UR41], UPT ;  /* 0x00ff2814080075ea */ /* 0x0001e2000ba00032 */
[----:B------:R-:W-:Y:S01]  /*8ba0*/  UTCHMMA.2CTA gdesc[UR22], gdesc[UR44], tmem[UR50], tmem[UR42], idesc[UR43], UPT ;  /* 0x00ff2a2c160075ea */ /* 0x000fe2000ba00032 */
[----:B------:R-:W-:Y:S01]  /*8bb0*/  UTCHMMA.2CTA gdesc[UR24], gdesc[UR48], tmem[UR50], tmem[UR46], idesc[UR47], UPT ;  /* 0x00ff2e30180075ea */ /* 0x000fe2000ba00032 */
[----:B------:R3:W-:Y:S01]  /*8bc0*/  UTCHMMA.2CTA gdesc[UR12], gdesc[UR10], tmem[UR50], tmem[UR60], idesc[UR61], UPT ;  /* 0x00ff3c0a0c0075ea */ /* 0x0007e2000ba00032 */
[----:B------:R-:W-:Y:S01]  /*8bd0*/  @P0 R2UR UR4, R4 ;  /* 0x00000000040402ca */ /* 0x000fe200000e0000 */
[----:B------:R4:W-:Y:S01]  /*8be0*/  UTCHMMA.2CTA gdesc[UR28], gdesc[UR26], tmem[UR50], tmem[UR14], idesc[UR15], UPT ;  /* 0x00ff0e1a1c0075ea */ /* 0x0009e2000ba00032 */
[----:B------:R5:W-:Y:S01]  /*8bf0*/  UTCHMMA.2CTA gdesc[UR62], gdesc[UR64], tmem[UR50], tmem[UR66], idesc[UR67], UPT ;  /* 0x00ff42403e0075ea */ /* 0x000be2000ba00032 */
[----:B------:R1:W-:Y:S10]  /*8c00*/  UTCHMMA.2CTA gdesc[UR54], gdesc[UR56], tmem[UR50], tmem[UR58], idesc[UR59], UPT ;  /* 0x00ff3a38360075ea */ /* 0x0003f4000ba00032 */
[----:B------:R2:W-:Y:S01]  /*8c10*/  UTCHMMA.2CTA gdesc[UR4], gdesc[UR6], tmem[UR50], tmem[UR52], idesc[UR53], UPT ;  /* 0x00ff3406040075ea */ /* 0x0005e2000ba00032 */
[----:B0-----:R-:W-:-:S02]  /*8c20*/  R2UR UR8, R8 ;  /* 0x00000000080872ca */ /* 0x001fc400000e0000 */
[----:B---3--:R-:W-:Y:S02]  /*8c30*/  R2UR.FILL UR13, R26 ;  /* 0x000000001a0d72ca */ /* 0x008fe400004e0000 */
[----:B----4-:R-:W-:Y:S02]  /*8c40*/  R2UR.FILL UR15, R40 ;  /* 0x00000000280f72ca */ /* 0x010fe400004e0000 */
[----:B------:R-:W-:Y:S02]  /*8c50*/  R2UR.FILL UR14, R38 ;  /* 0x00000000260e72ca */ /* 0x000fe400004e0000 */
[----:B------:R-:W-:Y:S02]  /*8c60*/  R2UR.FILL UR27, R43 ;  /* 0x000000002b1b72ca */ /* 0x000fe400004e0000 */
[----:B------:R-:W-:Y:S02]  /*8c70*/  R2UR.FILL UR26, R42 ;  /* 0x000000002a1a72ca */ /* 0x000fe400004e0000 */
[----:B------:R-:W-:Y:S01]  /*8c80*/  R2UR.FILL UR29, R45 ;  /* 0x000000002d1d72ca */ /* 0x000fe200004e0000 */
[----:B------:R-:W-:Y:S01]  /*8c90*/  IMAD.U32 R3, RZ, RZ, UR8 ;  /* 0x00000008ff037e24 */ /* 0x000fe2000f8e00ff */
[----:B------:R-:W-:Y:S01]  /*8ca0*/  R2UR.FILL UR28, R44 ;  /* 0x000000002c1c72ca */ /* 0x000fe200004e0000 */
[----:B------:R-:W-:Y:S01]  /*8cb0*/  UMOV UR8, 0x3 ;  /* 0x0000000300087882 */ /* 0x000fe20000000000 */
[----:B------:R-:W-:-:S02]  /*8cc0*/  R2UR.FILL UR12, R15 ;  /* 0x000000000f0c72ca */ /* 0x000fc400004e0000 */
[----:B------:R-:W-:Y:S02]  /*8cd0*/  R2UR.FILL UR11, R12 ;  /* 0x000000000c0b72ca */ /* 0x000fe400004e0000 */
[----:B-----5:R-:W-:Y:S02]  /*8ce0*/  R2UR.FILL UR67, R61 ;  /* 0x000000003d4372ca */ /* 0x020fe400004e0000 */
[----:B------:R-:W-:Y:S02]  /*8cf0*/  R2UR.FILL UR66, R60 ;  /* 0x000000003c4272ca */ /* 0x000fe400004e0000 */
[----:B------:R-:W-:Y:S02]  /*8d00*/  R2UR.FILL UR65, R59 ;  /* 0x000000003b4172ca */ /* 0x000fe400004e0000 */
[----:B------:R-:W-:Y:S01]  /*8d10*/  R2UR.FILL UR64, R58 ;  /* 0x000000003a4072ca */ /* 0x000fe200004e0000 */
[----:B------:R0:W-:Y:S01]  /*8d20*/  UTCHMMA.2CTA gdesc[UR26], gdesc[UR28], tmem[UR50], tmem[UR14], idesc[UR15], UPT ;  /* 0x00ff0e1c1a0075ea */ /* 0x0001e2000ba00032 */
[----:B------:R-:W-:Y:S01]  /*8d30*/  R2UR.FILL UR63, R57 ;  /* 0x00000000393f72ca */ /* 0x000fe200004e0000 */
[----:B------:R0:W-:Y:S01]  /*8d40*/  UTCBAR.2CTA.MULTICAST [UR13], URZ, UR12 ;  /* 0x000000ff0d0073e9 */ /* 0x0001e2000820080c */
[----:B------:R-:W3:Y:S02]  /*8d50*/  FENCE.VIEW.ASYNC.T ;  /* 0x00000000000073c6 */ /* 0x000ee40000000200 */
[----:B---3--:R0:W-:Y:S01]  /*8d60*/  UTCBAR.2CTA.MULTICAST [UR11], URZ, UR8 ;  /* 0x000000ff0b0073e9 */ /* 0x0081e20008200808 */
[----:B------:R-:W3:Y:S01]  /*8d70*/  SYNCS.PHASECHK.TRANS64.TRYWAIT P0, [R11+URZ+0x40], RZ ;  /* 0x000040ff0b0075a7 */ /* 0x000ee200080011ff */
[----:B------:R-:W-:-:S02]  /*8d80*/  R2UR.FILL UR62, R56 ;  /* 0x00000000383e72ca */ /* 0x000fc400004e0000 */
[----:B-1----:R-:W-:Y:S02]  /*8d90*/  R2UR.FILL UR59, R55 ;  /* 0x00000000373b72ca */ /* 0x002fe400004e0000 */
[----:B------:R-:W-:Y:S02]  /*8da0*/  R2UR.FILL UR58, R54 ;  /* 0x00000000363a72ca */ /* 0x000fe400004e0000 */
[----:B------:R-:W-:Y:S02]  /*8db0*/  R2UR.FILL UR57, R53 ;  /* 0x00000000353972ca */ /* 0x000fe400004e0000 */
[----:B------:R-:W-:Y:S02]  /*8dc0*/  R2UR.FILL UR56, R52 ;  /* 0x00000000343872ca */ /* 0x000fe400004e0000 */
[----:B------:R-:W-:Y:S02]  /*8dd0*/  R2UR.FILL UR54, R51 ;  /* 0x00000000333672ca */ /* 0x000fe400004e0000 */
[----:B--2---:R-:W-:-:S02]  /*8de0*/  R2UR.FILL UR52, R50 ;  /* 0x00000000323472ca */ /* 0x004fc400004e0000 */
[----:B------:R-:W-:Y:S02]  /*8df0*/  R2UR.FILL UR7, R49 ;  /* 0x00000000310772ca */ /* 0x000fe400004e0000 */
[----:B------:R-:W-:Y:S02]  /*8e00*/  R2UR.FILL UR6, R48 ;  /* 0x00000000300672ca */ /* 0x000fe400004e0000 */
[----:B------:R-:W-:Y:S02]  /*8e10*/  R2UR.FILL UR5, R47 ;  /* 0x000000002f0572ca */ /* 0x000fe400004e0000 */
[----:B------:R-:W-:Y:S01]  /*8e20*/  R2UR.FILL UR4, R46 ;  /* 0x000000002e0472ca */ /* 0x000fe200004e0000 */
[----:B0--3--:R-:W-:-:S14]  /*8e30*/  @!P0 BRA `(.L_x_135) ;  /* 0x0000011800fc8947 */ /* 0x009fdc0003800000 */
.L_x_312:
[----:B------:R-:W1:Y:S02]  /*8e40*/  SYNCS.PHASECHK.TRANS64.TRYWAIT P0, [R11+URZ+0x20], RZ ;  /* 0x000020ff0b0075a7 */ /* 0x000e6400080011ff */
[----:B-1----:R-:W-:Y:S05]  /*8e50*/  @!P0 BRA `(.L_x_136) ;  /* 0x0000011c00088947 */ /* 0x002fea0003800000 */
.L_x_313:
[----:B------:R-:W2:Y:S02]  /*8e60*/  SYNCS.PHASECHK.TRANS64.TRYWAIT P0, [R11+URZ+0x98], R64 ;  /* 0x000098400b0075a7 */ /* 0x000ea400080011ff */
[----:B--2---:R-:W-:Y:S05]  /*8e70*/  @!P0 BRA `(.L_x_137) ;  /* 0x0000011c00148947 */ /* 0x004fea0003800000 */
.L_x_315:
        /* <DEDUP_REMOVED lines=25> */
[----:B--2---:R-:W-:Y:S01]  /*9010*/  @P0 IMAD.MOV.U32 R5, RZ, RZ, 0x40004040 ;  /* 0x40004040ff050424 */ /* 0x004fe200078e00ff */
        /* <DEDUP_REMOVED lines=15> */
[----:B------:R-:W-:Y:S02]  /*9110*/  MOV.SPILL R38, UR14 ;  /* 0x0000000e00267c02 */ /* 0x000fe40009000f00 */
[----:B------:R-:W-:Y:S02]  /*9120*/  MOV.SPILL R55, UR58 ;  /* 0x0000003a00377c02 */ /* 0x000fe40009000f00 */
[----:B------:R-:W-:-:S02]  /*9130*/  @P0 R2UR UR13, R0 ;  /* 0x00000000000d02ca */ /* 0x000fc400000e0000 */
[----:B------:R-:W-:Y:S02]  /*9140*/  ELECT P0, URZ, PT ;  /* 0x0000000000ff782f */ /* 0x000fe40003800000 */
[----:B------:R-:W-:Y:S02]  /*9150*/  MOV.SPILL R54, UR57 ;  /* 0x0000003900367c02 */ /* 0x000fe40009000f00 */
[----:B------:R-:W-:Y:S02]  /*9160*/  MOV.SPILL R53, UR56 ;  /* 0x0000003800357c02 */ /* 0x000fe40009000f00 */
[----:B------:R-:W-:Y:S02]  /*9170*/  MOV.SPILL R52, UR54 ;  /* 0x0000003600347c02 */ /* 0x000fe40009000f00 */
[----:B------:R-:W-:Y:S02]  /*9180*/  MOV.SPILL R50, UR50 ;  /* 0x0000003200327c02 */ /* 0x000fe40009000f00 */
[----:B------:R-:W-:-:S02]  /*9190*/  ISETP.NE.U32.AND P1, PT, R65, 0x1, PT ;  /* 0x000000014100780c */ /* 0x000fc40003f25070 */
[----:B------:R-:W-:Y:S01]  /*91a0*/  MOV.SPILL R51, UR51 ;  /* 0x0000003300337c02 */ /* 0x000fe20009000f00 */
[----:B------:R-:W-:Y:S01]  /*91b0*/  @P0 VIADD R2, R11, 0x48 ;  /* 0x000000480b020836 */ /* 0x000fe20000000000 */
[----:B------:R-:W-:Y:S02]  /*91c0*/  @P0 LOP3.LUT R0, R27, 0xffff, RZ, 0xc0, !PT ;  /* 0x0000ffff1b000812 */ /* 0x000fe400078ec0ff */
[----:B------:R-:W-:Y:S02]  /*91d0*/  MOV.SPILL R26, UR13 ;  /* 0x0000000d001a7c02 */ /* 0x000fe40009000f00 */
[----:B------:R-:W-:Y:S02]  /*91e0*/  @P0 R2UR UR12, R2 ;  /* 0x00000000020c02ca */ /* 0x000fe400000e0000 */
[----:B------:R-:W-:Y:S02]  /*91f0*/  @P0 R2UR UR11, R0 ;  /* 0x00000000000b02ca */ /* 0x000fe400000e0000 */
[----:B------:R-:W-:-:S09]  /*9200*/  ELECT P0, URZ, PT ;  /* 0x0000000000ff782f */ /* 0x000fd20003800000 */
[----:B------:R-:W-:Y:S02]  /*9210*/  MOV.SPILL R15, UR12 ;  /* 0x0000000c000f7c02 */ /* 0x000fe40009000f00 */
        /* <DEDUP_REMOVED lines=116> */
[----:B--2---:R-:W-:Y:S01]  /*9960*/  R2UR UR41, R35 ;  /* 0x00000000232972ca */ /* 0x004fe200000e0000 */
        /* <DEDUP_REMOVED lines=154> */
[----:B------:R-:W-:Y:S01]  /*a310*/  IMAD.MOV.U32 R2, RZ, RZ, 0x10412490 ;  /* 0x10412490ff027424 */ /* 0x000fe200078e00ff */
[----:B------:R-:W-:Y:S01]  /*a320*/  @P0 R2UR UR7, R7 ;  /* 0x00000000070702ca */ /* 0x000fe200000e0000 */
[----:B------:R-:W-:-:S03]  /*a330*/  @P0 IMAD.MOV.U32 R5, RZ, RZ, 0x40004040 ;  /* 0x40004040ff050424 */ /* 0x000fc600078e00ff */
[----:B------:R-:W-:Y:S02]  /*a340*/  SEL R2, R2, 0x10410490, !P6 ;  /* 0x1041049002027807 */ /* 0x000fe40007000000 */
[----:B------:R-:W-:-:S03]  /*a350*/  @P0 R2UR UR5, R5 ;  /* 0x00000000050502ca */ /* 0x000fc600000e0000 */
[----:B------:R-:W-:Y:S01]  /*a360*/  IMAD.U32 R6, RZ, RZ, UR8 ;  /* 0x00000008ff067e24 */ /* 0x000fe2000f8e00ff */
[----:B------:R-:W-:Y:S02]  /*a370*/  @P0 R2UR UR8, R0 ;  /* 0x00000000000802ca */ /* 0x000fe400000e0000 */
[----:B------:R-:W-:Y:S02]  /*a380*/  SEL R0, RZ, 0x4000, P1 ;  /* 0x00004000ff007807 */ /* 0x000fe40000800000 */
        /* <DEDUP_REMOVED lines=13> */
[----:B--2---:R-:W-:-:S02]  /*a460*/  R2UR UR8, R8 ;  /* 0x00000000080872ca */ /* 0x004fc400000e0000 */
        /* <DEDUP_REMOVED lines=16> */
[----:B------:R2:W-:Y:S01]  /*a570*/  UTCBAR.2CTA.MULTICAST [UR13], URZ, UR8 ;  /* 0x000000ff0d0073e9 */ /* 0x0005e20008200808 */
[----:B------:R-:W-:-:S02]  /*a580*/  R2UR.FILL UR63, R58 ;  /* 0x000000003a3f72ca */ /* 0x000fc400004e0000 */
[----:B------:R2:W-:Y:S01]  /*a590*/  UTCBAR.2CTA.MULTICAST [UR12], URZ, UR11 ;  /* 0x000000ff0c0073e9 */ /* 0x0005e2000820080b */
[----:B------:R-:W3:Y:S01]  /*a5a0*/  SYNCS.PHASECHK.TRANS64.TRYWAIT P0, [R11+URZ+0xa0], RZ ;  /* 0x0000a0ff0b0075a7 */ /* 0x000ee200080011ff */
[----:B------:R-:W-:Y:S02]  /*a5b0*/  R2UR.FILL UR62, R57 ;  /* 0x00000000393e72ca */ /* 0x000fe400004e0000 */
[----:B0-----:R-:W-:Y:S02]  /*a5c0*/  R2UR.FILL UR59, R56 ;  /* 0x00000000383b72ca */ /* 0x001fe400004e0000 */
[----:B------:R-:W-:Y:S02]  /*a5d0*/  R2UR.FILL UR58, R55 ;  /* 0x00000000373a72ca */ /* 0x000fe400004e0000 */
[----:B------:R-:W-:Y:S02]  /*a5e0*/  R2UR.FILL UR57, R54 ;  /* 0x00000000363972ca */ /* 0x000fe400004e0000 */
[----:B------:R-:W-:-:S02]  /*a5f0*/  R2UR.FILL UR56, R53 ;  /* 0x00000000353872ca */ /* 0x000fc400004e0000 */
[----:B------:R-:W-:Y:S02]  /*a600*/  R2UR.FILL UR54, R52 ;  /* 0x00000000343672ca */ /* 0x000fe400004e0000 */
[----:B-1----:R-:W-:Y:S02]  /*a610*/  R2UR.FILL UR51, R51 ;  /* 0x00000000333372ca */ /* 0x002fe400004e0000 */
[----:B------:R-:W-:Y:S02]  /*a620*/  R2UR.FILL UR50, R50 ;  /* 0x00000000323272ca */ /* 0x000fe400004e0000 */
[----:B------:R-:W-:Y:S02]  /*a630*/  R2UR.FILL UR7, R49 ;  /* 0x00000000310772ca */ /* 0x000fe400004e0000 */
[----:B------:R-:W-:Y:S02]  /*a640*/  R2UR.FILL UR6, R48 ;  /* 0x00000000300672ca */ /* 0x000fe400004e0000 */
[----:B------:R-:W-:-:S02]  /*a650*/  R2UR.FILL UR5, R47 ;  /* 0x000000002f0572ca */ /* 0x000fc400004e0000 */
[----:B------:R-:W-:Y:S01]  /*a660*/  R2UR.FILL UR4, R46 ;  /* 0x000000002e0472ca */ /* 0x000fe200004e0000 */
[----:B--23--:R-:W-:-:S14]  /*a670*/  @!P0 BRA `(.L_x_138) ;  /* 0x0000010400308947 */ /* 0x00cfdc0003800000 */
.L_x_316:
[----:B------:R-:W1:Y:S02]  /*a680*/  SYNCS.PHASECHK.TRANS64.TRYWAIT P0, [R11+URZ+0x50], RZ ;  /* 0x000050ff0b0075a7 */ /* 0x000e6400080011ff */
[----:B-1----:R-:W-:Y:S05]  /*a690*/  @!P0 BRA `(.L_x_139) ;  /* 0x00000104003c8947 */ /* 0x002fea0003800000 */
.L_x_317:
[----:B------:R-:W-:Y:S01]  /*a6a0*/  ELECT P0, URZ, PT ;  /* 0x0000000000ff782f */ /* 0x000fe20003800000 */
[----:B------:R-:W-:Y:S01]  /*a6b0*/  VIADD R0, R41, 0x180 ;  /* 0x0000018029007836 */ /* 0x000fe20000000000 */
[----:B------:R-:W-:Y:S01]  /*a6c0*/  R2UR UR8, R8 ;  /* 0x00000000080872ca */ /* 0x000fe200000e0000 */
[----:B------:R-:W-:-:S03]  /*a6d0*/  UPLOP3.LUT UP1, UPT, UPT, UPT, UPT, 0x80, 0x8 ;  /* 0x000000000008789c */ /* 0x000fc60003f2f070 */
[----:B------:R-:W-:-:S07]  /*a6e0*/  R2UR UR10, R0 ;  /* 0x00000000000a72ca */ /* 0x000fce00000e0000 */
[----:B------:R-:W-:Y:S01]  /*a6f0*/  @P0 IMAD.MOV.U32 R2, RZ, RZ, RZ ;  /* 0x000000ffff020224 */ /* 0x000fe200078e00ff */
[----:B------:R-:W-:Y:S01]  /*a700*/  @P0 R2UR UR21, R3 ;  /* 0x00000000031502ca */ /* 0x000fe200000e0000 */
[----:B------:R-:W-:Y:S01]  /*a710*/  IMAD.U32 R3, RZ, RZ, UR8 ;  /* 0x00000008ff037e24 */ /* 0x000fe2000f8e00ff */
[----:B------:R-:W-:Y:S02]  /*a720*/  UMOV UR8, 0x3 ;  /* 0x0000000300087882 */ /* 0x000fe40000000000 */
[----:B------:R-:W-:Y:S01]  /*a730*/  @P0 R2UR UR20, R2 ;  /* 0x00000000021402ca */ /* 0x000fe200000e0000 */
[----:B------:R-:W-:Y:S01]  /*a740*/  VIADD R2, R39, 0x6 ;  /* 0x0000000627027836 */ /* 0x000fe20000000000 */
[----:B------:R-:W-:Y:S01]  /*a750*/  ELECT P0, URZ, PT ;  /* 0x0000000000ff782f */ /* 0x000fe20003800000 */
[----:B------:R-:W-:-:S03]  /*a760*/  IMAD.U32 R6, RZ, RZ, UR10 ;  /* 0x0000000aff067e24 */ /* 0x000fc6000f8e00ff */
[----:B------:R-:W-:-:S07]  /*a770*/  R2UR UR9, R2 ;  /* 0x00000000020972ca */ /* 0x000fce00000e0000 */
[----:B------:R2:W-:Y:S02]  /*a780*/  UTCHMMA.2CTA gdesc[UR56], gdesc[UR6], tmem[UR51], tmem[UR20], idesc[UR21], !UPT ;  /* 0x00ff1406380075ea */ /* 0x0005e4000fa00033 */
[----:B------:R-:W-:Y:S01]  /*a790*/  @P0 IMAD.MOV.U32 R7, RZ, RZ, 0x40004040 ;  /* 0x40004040ff070424 */ /* 0x000fe200078e00ff */
[----:B------:R-:W-:Y:S01]  /*a7a0*/  @P0 R2UR UR18, R6 ;  /* 0x00000000061202ca */ /* 0x000fe200000e0000 */
[----:B------:R-:W-:Y:S01]  /*a7b0*/  @P0 IMAD.MOV.U32 R5, RZ, RZ, 0x40004040 ;  /* 0x40004040ff050424 */ /* 0x000fe200078e00ff */
[----:B------:R-:W-:Y:S01]  /*a7c0*/  @P0 R2UR UR15, R3 ;  /* 0x00000000030f02ca */ /* 0x000fe200000e0000 */
[----:B------:R-:W-:Y:S01]  /*a7d0*/  IMAD.U32 R4, RZ, RZ, UR9 ;  /* 0x00000009ff047e24 */ /* 0x000fe2000f8e00ff */
[----:B------:R-:W-:Y:S01]  /*a7e0*/  @P0 R2UR UR19, R7 ;  /* 0x00000000071302ca */ /* 0x000fe200000e0000 */
[----:B------:R-:W-:Y:S01]  /*a7f0*/  @P0 IMAD.MOV.U32 R2, RZ, RZ, RZ ;  /* 0x000000ffff020224 */ /* 0x000fe200078e00ff */
[----:B------:R-:W-:Y:S02]  /*a800*/  @P0 R2UR UR17, R5 ;  /* 0x00000000051102ca */ /* 0x000fe400000e0000 */
[----:B------:R-:W-:-:S02]  /*a810*/  @P0 R2UR UR16, R4 ;  /* 0x00000000041002ca */ /* 0x000fc400000e0000 */
[----:B------:R-:W-:Y:S02]  /*a820*/  @P0 R2UR UR14, R2 ;  /* 0x00000000020e02ca */ /* 0x000fe400000e0000 */
[----:B------:R-:W-:-:S13]  /*a830*/  ELECT P0, URZ, PT ;  /* 0x0000000000ff782f */ /* 0x000fda0003800000 */
[----:B------:R-:W-:Y:S01]  /*a840*/  @P0 VIADD R2, R11, 0x58 ;  /* 0x000000580b020836 */ /* 0x000fe20000000000 */
[----:B------:R-:W-:-:S04]  /*a850*/  @P0 LOP3.LUT R0, R27, 0xffff, RZ, 0xc0, !PT ;  /* 0x0000ffff1b000812 */ /* 0x000fc800078ec0ff */
[----:B------:R-:W-:Y:S02]  /*a860*/  @P0 R2UR UR12, R2 ;  /* 0x00000000020c02ca */ /* 0x000fe400000e0000 */
[----:B------:R-:W-:Y:S02]  /*a870*/  @P0 R2UR UR11, R0 ;  /* 0x00000000000b02ca */ /* 0x000fe400000e0000 */
[----:B------:R-:W-:-:S13]  /*a880*/  ELECT P0, URZ, PT ;  /* 0x0000000000ff782f */ /* 0x000fda0003800000 */
        /* <DEDUP_REMOVED lines=8> */
[----:B------:R-:W-:Y:S02]  /*a910*/  @P0 R2UR UR27, R7 ;  /* 0x00000000071b02ca */ /* 0x000fe400000e0000 */
[----:B------:R-:W-:-:S02]  /*a920*/  @P0 R2UR UR22, R2 ;  /* 0x00000000021602ca */ /* 0x000fc400000e0000 */
        /* <DEDUP_REMOVED lines=25> */
[----:B------:R2:W-:Y:S01]  /*aac0*/  UTCHMMA.2CTA gdesc[UR16], gdesc[UR18], tmem[UR51], tmem[UR14], idesc[UR15], UPT ;  /* 0x00ff0e12100075ea */ /* 0x0005e2000ba00033 */
[----:B------:R2:W-:Y:S03]  /*aad0*/  UTCBAR.2CTA.MULTICAST [UR12], URZ, UR11 ;  /* 0x000000ff0c0073e9 */ /* 0x0005e6000820080b */
[----:B------:R-:W-:-:S13]  /*aae0*/  @P0 R2UR UR9, R0 ;  /* 0x00000000000902ca */ /* 0x000fda00000e0000 */
[----:B------:R2:W-:Y:S01]  /*aaf0*/  UTCBAR.2CTA.MULTICAST [UR9], URZ, UR8 ;  /* 0x000000ff090073e9 */ /* 0x0005e20008200808 */
[----:B------:R-:W-:Y:S01]  /*ab00*/  NOP ;  /* 0x0000000000007918 */ /* 0x000fe20000000000 */
.L_x_131:
[----:B------:R-:W3:Y:S01]  /*ab10*/  LDL R95, [R1+0xb8] ;  /* 0x0000b800015f7983 */ /* 0x000ee20000100800 */
[----:B------:R-:W-:Y:S01]  /*ab20*/  ISETP.NE.AND P0, PT, R36, 0x1, PT ;  /* 0x000000012400780c */ /* 0x000fe20003f05270 */
[----:B------:R-:W-:Y:S01]  /*ab30*/  UPLOP3.LUT UP0, UPT, UPT, UPT, UPT, 0x40, 0x4 ;  /* 0x000000000004789c */ /* 0x000fe20003f0e870 */
[----:B------:R-:W-:Y:S01]  /*ab40*/  CS2R R22, SRZ ;  /* 0x0000000000167805 */ /* 0x000fe2000001ff00 */
[--C-:B---3--:R-:W-:Y:S02]  /*ab50*/  IMAD.MOV.U32 R26, RZ, RZ, R95.reuse ;  /* 0x000000ffff1a7224 */ /* 0x108fe400078e005f */
[----:B------:R-:W-:-:S08]  /*ab60*/  IMAD.MOV.U32 R25, RZ, RZ, R95 ;  /* 0x000000ffff197224 */ /* 0x000fd000078e005f */
[----:B------:R-:W-:Y:S05]  /*ab70*/  @!P0 BRA `(.L_x_140) ;  /* 0x0000005c00788947 */ /* 0x000fea0003800000 */
[----:B------:R-:W-:Y:S01]  /*ab80*/  MOV.SPILL R2, UR71 ;  /* 0x0000004700027c02 */ /* 0x000fe20009000f00 */
[----:B------:R3:W-:Y:S01]  /*ab90*/  STL [R1+0x118], R36 ;  /* 0x0001182401007387 */ /* 0x0007e20000100800 */
[----:B------:R-:W-:Y:S01]  /*aba0*/  MOV.SPILL R0, UR70 ;  /* 0x0000004600007c02 */ /* 0x000fe20009000f00 */
[----:B------:R-:W-:Y:S01]  /*abb0*/  VIADD R4, R39, 0x2 ;  /* 0x0000000227047836 */ /* 0x000fe20000000000 */
[----:B0-----:R-:W-:Y:S01]  /*abc0*/  MOV.SPILL R3, UR69 ;  /* 0x0000004500037c02 */ /* 0x001fe20009000f00 */
[----:B------:R-:W-:Y:S01]  /*abd0*/  STL [R1+0x114], R27 ;  /* 0x0001141b01007387 */ /* 0x000fe20000100800 */
[----:B------:R-:W-:Y:S02]  /*abe0*/  MOV.SPILL R44, UR13 ;  /* 0x0000000d002c7c02 */ /* 0x000fe40009000f00 */
[----:B--2---:R-:W-:Y:S01]  /*abf0*/  R2UR UR8, R4 ;  /* 0x00000000040872ca */ /* 0x004fe200000e0000 */
[----:B------:R0:W-:Y:S01]  /*ac00*/  STL [R1+0xc0], R2 ;  /* 0x0000c00201007387 */ /* 0x0001e20000100800 */
[----:B------:R-:W-:Y:S01]  /*ac10*/  VIADD R4, R9, 0x2 ;  /* 0x0000000209047836 */ /* 0x000fe20000000000 */
[----:B------:R-:W-:-:S02]  /*ac20*/  R2UR.FILL UR13, R44 ;  /* 0x000000002c0d72ca */ /* 0x000fc400004e0000 */
[----:B------:R2:W-:Y:S01]  /*ac30*/  STL [R1+0xbc], R0 ;  /* 0x0000bc0001007387 */ /* 0x0005e20000100800 */
[----:B------:R-:W-:Y:S02]  /*ac40*/  MOV.SPILL R46, UR11 ;  /* 0x0000000b002e7c02 */ /* 0x000fe40009000f00 */
[----:B------:R-:W-:Y:S01]  /*ac50*/  R2UR UR10, R4 ;  /* 0x00000000040a72ca */ /* 0x000fe200000e0000 */
[----:B------:R4:W-:Y:S01]  /*ac60*/  STL [R1+0xc8], R3 ;  /* 0x0000c80301007387 */ /* 0x0009e20000100800 */
[C---:B------:R-:W-:Y:S01]  /*ac70*/  VIADD R4, R9.reuse, 0x6 ;  /* 0x0000000609047836 */ /* 0x040fe20000000000 */
[----:B------:R-:W-:Y:S02]  /*ac80*/  MOV.SPILL R8, UR9 ;  /* 0x0000000900087c02 */ /* 0x000fe40009000f00 */
[----:B------:R-:W-:Y:S01]  /*ac90*/  IMAD.U32 R80, RZ, RZ, UR8 ;  /* 0x00000008ff507e24 */ /* 0x000fe2000f8e00ff */
[----:B------:R-:W-:Y:S02]  /*aca0*/  MOV.SPILL R34, UR23 ;  /* 0x0000001700227c02 */ /* 0x000fe40009000f00 */
[----:B------:R-:W-:Y:S01]  /*acb0*/  R2UR UR14, R4 ;  /* 0x00000000040e72ca */ /* 0x000fe200000e0000 */
[----:B------:R-:W-:Y:S01]  /*acc0*/  VIADD R4, R9, 0x406 ;  /* 0x0000040609047836 */ /* 0x000fe20000000000 */
[----:B---3--:R-:W-:-:S02]  /*acd0*/  MOV.SPILL R36, UR5 ;  /* 0x0000000500247c02 */ /* 0x008fc40009000f00 */
[----:B------:R-:W-:Y:S01]  /*ace0*/  MOV.SPILL R7, UR9 ;  /* 0x0000000900077c02 */ /* 0x000fe20009000f00 */
[----:B------:R-:W-:Y:S01]  /*acf0*/  IMAD.U32 R68, RZ, RZ, UR10 ;  /* 0x0000000aff447e24 */ /* 0x000fe2000f8e00ff */
[----:B------:R-:W-:Y:S01]  /*ad00*/  R2UR UR24, R4 ;  /* 0x00000000041872ca */ /* 0x000fe200000e0000 */
[----:B------:R-:W-:Y:S01]  /*ad10*/  VIADD R4, R9, 0x806 ;  /* 0x0000080609047836 */ /* 0x000fe20000000000 */
[----:B------:R-:W-:Y:S02]  /*ad20*/  MOV.SPILL R6, UR9 ;  /* 0x0000000900067c02 */ /* 0x000fe40009000f00 */
[----:B0-----:R-:W-:Y:S02]  /*ad30*/  MOV.SPILL R2, UR68 ;  /* 0x0000004400027c02 */ /* 0x001fe40009000f00 */
[----:B------:R-:W-:Y:S01]  /*ad40*/  R2UR UR32, R4 ;  /* 0x00000000042072ca */ /* 0x000fe200000e0000 */
[----:B------:R-:W-:Y:S01]  /*ad50*/  VIADD R4, R14, 0x100 ;  /* 0x000001000e047836 */ /* 0x000fe20000000000 */
[----:B--2---:R-:W-:Y:S01]  /*ad60*/  MOV.SPILL R0, UR67 ;  /* 0x0000004300007c02 */ /* 0x004fe20009000f00 */
[----:B------:R0:W-:Y:S01]  /*ad70*/  STL [R1+0xc4], R2 ;  /* 0x0000c40201007387 */ /* 0x0001e20000100800 */
[----:B------:R-:W-:Y:S01]  /*ad80*/  IMAD.U32 R64, RZ, RZ, UR14 ;  /* 0x0000000eff407e24 */ /* 0x000fe2000f8e00ff */
[----:B------:R-:W-:-:S02]  /*ad90*/  MOV.SPILL R48, UR9 ;  /* 0x0000000900307c02 */ /* 0x000fc40009000f00 */
[----:B----4-:R-:W-:Y:S01]  /*ada0*/  MOV.SPILL R3, UR66 ;  /* 0x0000004200037c02 */ /* 0x010fe20009000f00 */
[----:B------:R2:W-:Y:S01]  /*adb0*/  STL [R1+0xd0], R0 ;  /* 0x0000d00001007387 */ /* 0x0005e20000100800 */
[----:B------:R-:W-:Y:S01]  /*adc0*/  IMAD.U32 R56, RZ, RZ, UR24 ;  /* 0x00000018ff387e24 */ /* 0x000fe2000f8e00ff */
[----:B------:R-:W-:Y:S01]  /*add0*/  R2UR UR48, R4 ;  /* 0x00000000043072ca */ /* 0x000fe200000e0000 */
[----:B------:R-:W-:Y:S01]  /*ade0*/  VIADD R4, R14, 0x200 ;  /* 0x000002000e047836 */ /* 0x000fe20000000000 */
[----:B------:R3:W-:Y:S01]  /*adf0*/  STL [R1+0xcc], R3 ;  /* 0x0000cc0301007387 */ /* 0x0007e20000100800 */
[----:B------:R-:W-:Y:S02]  /*ae00*/  MOV.SPILL R50, UR9 ;  /* 0x0000000900327c02 */ /* 0x000fe40009000f00 */
[----:B------:R-:W-:Y:S02]  /*ae10*/  MOV.SPILL R5, UR9 ;  /* 0x0000000900057c02 */ /* 0x000fe40009000f00 */
[----:B------:R-:W-:-:S02]  /*ae20*/  R2UR.FILL UR11, R46 ;  /* 0x000000002e0b72ca */ /* 0x000fc400004e0000 */
[----:B------:R-:W-:Y:S02]  /*ae30*/  R2UR.FILL UR9, R8 ;  /* 0x00000000080972ca */ /* 0x000fe400004e0000 */
[----:B------:R-:W-:Y:S02]  /*ae40*/  R2UR.FILL UR23, R34 ;  /* 0x00000000221772ca */ /* 0x000fe400004e0000 */
[----:B------:R-:W-:Y:S02]  /*ae50*/  MOV.SPILL R38, UR19 ;  /* 0x0000001300267c02 */ /* 0x000fe40009000f00 */
[----:B------:R-:W-:Y:S02]  /*ae60*/  R2UR.FILL UR9, R7 ;  /* 0x00000000070972ca */ /* 0x000fe400004e0000 */
[----:B------:R-:W-:Y:S02]  /*ae70*/  R2UR.FILL UR9, R6 ;  /* 0x00000000060972ca */ /* 0x000fe400004e0000 */
[----:B0-----:R-:W-:-:S02]  /*ae80*/  MOV.SPILL R2, UR65 ;  /* 0x0000004100027c02 */ /* 0x001fc40009000f00 */
[----:B------:R-:W-:Y:S02]  /*ae90*/  R2UR.FILL UR9, R5 ;  /* 0x00000000050972ca */ /* 0x000fe400004e0000 */
[----:B--2---:R-:W-:Y:S01]  /*aea0*/  MOV.SPILL R0, UR64 ;  /* 0x0000004000007c02 */ /* 0x004fe20009000f00 */
[----:B------:R0:W-:Y:S01]  /*aeb0*/  STL [R1+0xd8], R2 ;  /* 0x0000d80201007387 */ /* 0x0001e20000100800 */
[----:B------:R-:W-:Y:S02]  /*aec0*/  R2UR.FILL UR9, R50 ;  /* 0x00000000320972ca */ /* 0x000fe400004e0000 */
[----:B---3--:R-:W-:Y:S01]  /*aed0*/  MOV.SPILL R3, UR63 ;  /* 0x0000003f00037c02 */ /* 0x008fe20009000f00 */
[----:B------:R2:W-:Y:S01]  /*aee0*/  STL [R1+0xd4], R0 ;  /* 0x0000d40001007387 */ /* 0x0005e20000100800 */
[----:B------:R-:W-:Y:S01]  /*aef0*/  R2UR.FILL UR9, R48 ;  /* 0x00000000300972ca */ /* 0x000fe200004e0000 */
[----:B------:R-:W-:Y:S01]  /*af00*/  IMAD.U32 R48, RZ, RZ, UR32 ;  /* 0x00000020ff307e24 */ /* 0x000fe2000f8e00ff */
[----:B------:R-:W-:Y:S01]  /*af10*/  R2UR.FILL UR19, R38 ;  /* 0x00000000261372ca */ /* 0x000fe200004e0000 */
[----:B------:R3:W-:Y:S01]  /*af20*/  STL [R1+0xe0], R3 ;  /* 0x0000e00301007387 */ /* 0x0007e20000100800 */
[----:B------:R-:W-:-:S02]  /*af30*/  MOV.SPILL R42, UR15 ;  /* 0x0000000f002a7c02 */ /* 0x000fc40009000f00 */
[----:B------:R-:W-:Y:S02]  /*af40*/  MOV.SPILL R40, UR17 ;  /* 0x0000001100287c02 */ /* 0x000fe40009000f00 */
[----:B------:R-:W-:Y:S02]  /*af50*/  R2UR.FILL UR15, R42 ;  /* 0x000000002a0f72ca */ /* 0x000fe400004e0000 */
[----:B------:R-:W-:Y:S02]  /*af60*/  R2UR.FILL UR17, R40 ;  /* 0x00000000281172ca */ /* 0x000fe400004e0000 */
[----:B------:R-:W-:Y:S02]  /*af70*/  MOV.SPILL R27, UR4 ;  /* 0x00000004001b7c02 */ /* 0x000fe40009000f00 */
[----:B------:R-:W-:Y:S02]  /*af80*/  MOV.SPILL R20, UR43 ;  /* 0x0000002b00147c02 */ /* 0x000fe40009000f00 */
[----:B------:R-:W-:-:S02]  /*af90*/  SEL R85, RZ, 0x4000, P4 ;  /* 0x00004000ff557807 */ /* 0x000fc40002000000 */
[----:B------:R-:W-:Y:S02]  /*afa0*/  R2UR.FILL UR43, R20 ;  /* 0x00000000142b72ca */ /* 0x000fe400004e0000 */
[----:B0-----:R-:W-:Y:S02]  /*afb0*/  MOV.SPILL R2, UR62 ;  /* 0x0000003e00027c02 */ /* 0x001fe40009000f00 */
[----:B------:R-:W-:Y:S02]  /*afc0*/  MOV.SPILL R16, UR77 ;  /* 0x0000004d00107c02 */ /* 0x000fe40009000f00 */
[----:B--2---:R-:W-:Y:S01]  /*afd0*/  MOV.SPILL R0, UR59 ;  /* 0x0000003b00007c02 */ /* 0x004fe20009000f00 */
[----:B------:R0:W-:Y:S01]  /*afe0*/  STL [R1+0xdc], R2 ;  /* 0x0000dc0201007387 */ /* 0x0001e20000100800 */
[----:B------:R-:W2:Y:S01]  /*aff0*/  LDC.U8 R86, c[0x0][0x38b] ;  /* 0x0000e2c0ff567b82 */ /* 0x000ea20000000000 */
[----:B------:R-:W-:Y:S02]  /*b000*/  MOV.SPILL R19, UR45 ;  /* 0x0000002d00137c02 */ /* 0x000fe40009000f00 */
[----:B---3--:R-:W-:Y:S01]  /*b010*/  MOV.SPILL R3, UR58 ;  /* 0x0000003a00037c02 */ /* 0x008fe20009000f00 */
[----:B------:R3:W-:Y:S01]  /*b020*/  STL [R1+0xe8], R0 ;  /* 0x0000e80001007387 */ /* 0x0007e20000100800 */
[----:B------:R-:W-:-:S02]  /*b030*/  R2UR.FILL UR77, R16 ;  /* 0x00000000104d72ca */ /* 0x000fc400004e0000 */
[----:B------:R-:W-:Y:S01]  /*b040*/  R2UR.FILL UR45, R19 ;  /* 0x00000000132d72ca */ /* 0x000fe200004e0000 */
[----:B------:R4:W-:Y:S01]  /*b050*/  STL [R1+0xe4], R3 ;  /* 0x0000e40301007387 */ /* 0x0009e20000100800 */
[----:B------:R-:W-:Y:S02]  /*b060*/  MOV.SPILL R32, UR25 ;  /* 0x0000001900207c02 */ /* 0x000fe40009000f00 */
[----:B------:R-:W-:Y:S02]  /*b070*/  MOV.SPILL R28, UR29 ;  /* 0x0000001d001c7c02 */ /* 0x000fe40009000f00 */
[----:B------:R-:W-:Y:S02]  /*b080*/  SEL R84, RZ, 0x4000, P2 ;  /* 0x00004000ff547807 */ /* 0x000fe40001000000 */
[----:B------:R-:W-:Y:S02]  /*b090*/  MOV.SPILL R18, UR47 ;  /* 0x0000002f00127c02 */ /* 0x000fe40009000f00 */
[----:B------:R-:W-:-:S02]  /*b0a0*/  MOV.SPILL R17, UR49 ;  /* 0x0000003100117c02 */ /* 0x000fc40009000f00 */
[----:B------:R-:W-:Y:S02]  /*b0b0*/  MOV.SPILL R30, UR27 ;  /* 0x0000001b001e7c02 */ /* 0x000fe40009000f00 */
[----:B------:R-:W-:Y:S02]  /*b0c0*/  MOV.SPILL R26, UR31 ;  /* 0x0000001f001a7c02 */ /* 0x000fe40009000f00 */
[----:B------:R-:W-:Y:S02]  /*b0d0*/  MOV.SPILL R12, UR73 ;  /* 0x00000049000c7c02 */ /* 0x000fe40009000f00 */
[----:B0-----:R-:W-:Y:S02]  /*b0e0*/  MOV.SPILL R2, UR57 ;  /* 0x0000003900027c02 */ /* 0x001fe40009000f00 */
[----:B-1----:R-:W-:Y:S02]  /*b0f0*/  MOV.SPILL R11, UR61 ;  /* 0x0000003d000b7c02 */ /* 0x002fe40009000f00 */
[----:B---3--:R-:W-:Y:S01]  /*b100*/  MOV.SPILL R0, UR56 ;  /* 0x0000003800007c02 */ /* 0x008fe20009000f00 */
[----:B------:R0:W-:Y:S01]  /*b110*/  STL [R1+0xf0], R2 ;  /* 0x0000f00201007387 */ /* 0x0001e20000100800 */
[----:B------:R-:W-:-:S02]  /*b120*/  MOV.SPILL R23, UR37 ;  /* 0x0000002500177c02 */ /* 0x000fc40009000f00 */
[----:B----4-:R-:W-:Y:S01]  /*b130*/  MOV.SPILL R3, UR54 ;  /* 0x0000003600037c02 */ /* 0x010fe20009000f00 */
[----:B------:R1:W-:Y:S01]  /*b140*/  STL [R1+0xec], R0 ;  /* 0x0000ec0001007387 */ /* 0x0003e20000100800 */
[----:B--2---:R-:W-:Y:S01]  /*b150*/  LOP3.LUT R86, R86, 0x1, RZ, 0xc0, !PT ;  /* 0x0000000156567812 */ /* 0x004fe200078ec0ff */
[C---:B------:R-:W-:Y:S01]  /*b160*/  VIADD R16, R13.reuse, 0x204 ;  /* 0x000002040d107836 */ /* 0x040fe20000000000 */
[----:B------:R-:W-:Y:S01]  /*b170*/  MOV.SPILL R22, UR39 ;  /* 0x0000002700167c02 */ /* 0x000fe20009000f00 */
[----:B------:R2:W-:Y:S01]  /*b180*/  STL [R1+0xf4], R3 ;  /* 0x0000f40301007387 */ /* 0x0005e20000100800 */
[----:B------:R-:W-:Y:S01]  /*b190*/  VIADD R19, R13, 0x302 ;  /* 0x000003020d137836 */ /* 0x000fe20000000000 */
[----:B------:R-:W-:Y:S01]  /*b1a0*/  MOV.SPILL R21, UR41 ;  /* 0x0000002900157c02 */ /* 0x000fe20009000f00 */
[----:B------:R-:W-:Y:S01]  /*b1b0*/  IMAD.MOV.U32 R5, RZ, RZ, 0x10102490 ;  /* 0x10102490ff057424 */ /* 0x000fe200078e00ff */
[----:B------:R-:W-:Y:S01]  /*b1c0*/  MOV.SPILL R15, UR75 ;  /* 0x0000004b000f7c02 */ /* 0x000fe20009000f00 */
[----:B------:R-:W-:Y:S01]  /*b1d0*/  IMAD.MOV.U32 R6, RZ, RZ, 0x10412490 ;  /* 0x10412490ff067424 */ /* 0x000fe200078e00ff */
[----:B------:R-:W-:-:S02]  /*b1e0*/  ISETP.NE.U32.AND P2, PT, R65, 0x1, PT ;  /* 0x000000014100780c */ /* 0x000fc40003f45070 */
[----:B------:R-:W-:Y:S02]  /*b1f0*/  R2UR.FILL UR25, R32 ;  /* 0x00000000201972ca */ /* 0x000fe400004e0000 */
[----:B------:R-:W-:Y:S02]  /*b200*/  R2UR.FILL UR29, R28 ;  /* 0x000000001c1d72ca */ /* 0x000fe400004e0000 */
[----:B------:R-:W-:Y:S02]  /*b210*/  R2UR.FILL UR47, R18 ;  /* 0x00000000122f72ca */ /* 0x000fe400004e0000 */
[----:B------:R-:W-:Y:S02]  /*b220*/  R2UR.FILL UR49, R17 ;  /* 0x00000000113172ca */ /* 0x000fe400004e0000 */
[----:B------:R-:W-:Y:S02]  /*b230*/  R2UR.FILL UR27, R30 ;  /* 0x000000001e1b72ca */ /* 0x000fe400004e0000 */
[----:B0-----:R-:W-:-:S02]  /*b240*/  MOV.SPILL R2, UR52 ;  /* 0x0000003400027c02 */ /* 0x001fc40009000f00 */
[----:B------:R-:W-:Y:S02]  /*b250*/  R2UR.FILL UR31, R26 ;  /* 0x000000001a1f72ca */ /* 0x000fe400004e0000 */
[----:B-1----:R-:W-:Y:S01]  /*b260*/  MOV.SPILL R0, UR51 ;  /* 0x0000003300007c02 */ /* 0x002fe20009000f00 */
[----:B------:R0:W-:Y:S01]  /*b270*/  STL [R1+0xf8], R2 ;  /* 0x0000f80201007387 */ /* 0x0001e20000100800 */
[----:B------:R-:W-:Y:S02]  /*b280*/  ISETP.NE.U32.AND P4, PT, R86, 0x1, PT ;  /* 0x000000015600780c */ /* 0x000fe40003f85070 */
[----:B--2---:R-:W-:Y:S01]  /*b290*/  MOV.SPILL R3, UR50 ;  /* 0x0000003200037c02 */ /* 0x004fe20009000f00 */
[----:B------:R1:W-:Y:S01]  /*b2a0*/  STL [R1+0x100], R0 ;  /* 0x0001000001007387 */ /* 0x0003e20000100800 */
[----:B------:R-:W-:Y:S01]  /*b2b0*/  R2UR UR4, R16 ;  /* 0x00000000100472ca */ /* 0x000fe200000e0000 */
[C---:B------:R-:W-:Y:S01]  /*b2c0*/  VIADD R17, R13.reuse, 0x206 ;  /* 0x000002060d117836 */ /* 0x040fe20000000000 */
[----:B------:R-:W-:Y:S01]  /*b2d0*/  MOV.SPILL R112, UR77 ;  /* 0x0000004d00707c02 */ /* 0x000fe20009000f00 */
[----:B------:R2:W-:Y:S01]  /*b2e0*/  STL [R1+0xfc], R3 ;  /* 0x0000fc0301007387 */ /* 0x0005e20000100800 */
[----:B------:R-:W-:Y:S01]  /*b2f0*/  VIADD R18, R13, 0x300 ;  /* 0x000003000d127836 */ /* 0x000fe20000000000 */
[----:B------:R-:W-:Y:S01]  /*b300*/  MOV.SPILL R99, UR57 ;  /* 0x0000003900637c02 */ /* 0x000fe20009000f00 */
[----:B------:R-:W-:Y:S01]  /*b310*/  IMAD.U32 R30, RZ, RZ, UR48 ;  /* 0x00000030ff1e7e24 */ /* 0x000fe2000f8e00ff */
[----:B------:R-:W-:-:S02]  /*b320*/  R2UR.FILL UR37, R23 ;  /* 0x00000000172572ca */ /* 0x000fc400004e0000 */
[----:B------:R-:W-:Y:S02]  /*b330*/  R2UR.FILL UR39, R22 ;  /* 0x00000000162772ca */ /* 0x000fe400004e0000 */
[----:B------:R-:W-:Y:S02]  /*b340*/  R2UR.FILL UR41, R21 ;  /* 0x00000000152972ca */ /* 0x000fe400004e0000 */
[----:B------:R-:W-:Y:S02]  /*b350*/  MOV.SPILL R25, UR33 ;  /* 0x0000002100197c02 */ /* 0x000fe40009000f00 */
[----:B------:R-:W-:Y:S02]  /*b360*/  MOV.SPILL R82, UR21 ;  /* 0x0000001500527c02 */ /* 0x000fe40009000f00 */
[----:B------:R-:W-:Y:S02]  /*b370*/  MOV.SPILL R24, UR35 ;  /* 0x0000002300187c02 */ /* 0x000fe40009000f00 */
[----:B------:R-:W-:-:S02]  /*b380*/  ISETP.NE.AND P1, PT, R63, RZ, PT ;  /* 0x000000ff3f00720c */ /* 0x000fc40003f25270 */
[----:B0-----:R-:W-:Y:S02]  /*b390*/  MOV.SPILL R2, UR7 ;  /* 0x0000000700027c02 */ /* 0x001fe40009000f00 */
[----:B-1----:R-:W-:-:S03]  /*b3a0*/  MOV.SPILL R0, UR6 ;  /* 0x0000000600007c02 */ /* 0x002fc60009000f00 */
[----:B------:R0:W-:Y:S01]  /*b3b0*/  STL [R1+0x108], R2 ;  /* 0x0001080201007387 */ /* 0x0001e20000100800 */
[----:B--2---:R-:W-:Y:S01]  /*b3c0*/  VIADD R3, R39, 0x4 ;  /* 0x0000000427037836 */ /* 0x004fe20000000000 */
[----:B------:R-:W1:Y:S02]  /*b3d0*/  LDC.U8 R86, c[0x0][0x38a] ;  /* 0x0000e280ff567b82 */ /* 0x000e640000000000 */
[----:B------:R-:W-:Y:S01]  /*b3e0*/  STL [R1+0x11c], R36 ;  /* 0x00011c2401007387 */ /* 0x000fe20000100800 */
[----:B------:R-:W-:Y:S02]  /*b3f0*/  MOV.SPILL R115, UR4 ;  /* 0x0000000400737c02 */ /* 0x000fe40009000f00 */
[----:B------:R-:W-:Y:S01]  /*b400*/  R2UR UR8, R3 ;  /* 0x00000000030872ca */ /* 0x000fe200000e0000 */
[----:B------:R2:W-:Y:S01]  /*b410*/  STL [R1+0x104], R0 ;  /* 0x0001040001007387 */ /* 0x0005e20000100800 */
[----:B------:R-:W-:Y:S01]  /*b420*/  VIADD R3, R9, 0x4 ;  /* 0x0000000409037836 */ /* 0x000fe20000000000 */
[----:B------:R-:W-:-:S02]  /*b430*/  R2UR UR48, R17 ;  /* 0x00000000113072ca */ /* 0x000fc400000e0000 */
[----:B------:R3:W-:Y:S01]  /*b440*/  STL [R1+0x120], R27 ;  /* 0x0001201b01007387 */ /* 0x0007e20000100800 */
[----:B------:R-:W-:Y:S01]  /*b450*/  UMOV UR77, UR29 ;  /* 0x0000001d004d7c82 */ /* 0x000fe20008000000 */
[----:B------:R-:W-:Y:S01]  /*b460*/  R2UR UR12, R3 ;  /* 0x00000000030c72ca */ /* 0x000fe200000e0000 */
[----:B------:R-:W-:Y:S01]  /*b470*/  VIADD R3, R9, 0x400 ;  /* 0x0000040009037836 */ /* 0x000fe20000000000 */
[----:B------:R-:W-:Y:S02]  /*b480*/  MOV.SPILL R114, UR49 ;  /* 0x0000003100727c02 */ /* 0x000fe40009000f00 */
[----:B------:R-:W-:Y:S02]  /*b490*/  MOV.SPILL R96, UR65 ;  /* 0x0000004100607c02 */ /* 0x000fe40009000f00 */
[----:B------:R-:W-:Y:S01]  /*b4a0*/  IMAD.U32 R78, RZ, RZ, UR8 ;  /* 0x00000008ff4e7e24 */ /* 0x000fe2000f8e00ff */
[----:B------:R-:W-:Y:S01]  /*b4b0*/  R2UR UR16, R3 ;  /* 0x00000000031072ca */ /* 0x000fe200000e0000 */
[----:B------:R-:W-:Y:S01]  /*b4c0*/  VIADD R3, R9, 0x800 ;  /* 0x0000080009037836 */ /* 0x000fe20000000000 */
[----:B------:R-:W-:Y:S01]  /*b4d0*/  R2UR.FILL UR33, R25 ;  /* 0x00000000192172ca */ /* 0x000fe200004e0000 */
[----:B0-----:R-:W-:Y:S01]  /*b4e0*/  VIADD R2, R39, 0x6 ;  /* 0x0000000627027836 */ /* 0x001fe20000000000 */
[----:B------:R-:W-:-:S02]  /*b4f0*/  MOV.SPILL R122, UR53 ;  /* 0x00000035007a7c02 */ /* 0x000fc40009000f00 */
[----:B------:R-:W-:Y:S01]  /*b500*/  IMAD.U32 R66, RZ, RZ, UR12 ;  /* 0x0000000cff427e24 */ /* 0x000fe2000f8e00ff */
[----:B------:R-:W-:Y:S01]  /*b510*/  R2UR UR26, R3 ;  /* 0x00000000031a72ca */ /* 0x000fe200000e0000 */
[----:B------:R-:W-:Y:S01]  /*b520*/  VIADD R3, R9, 0xc00 ;  /* 0x00000c0009037836 */ /* 0x000fe20000000000 */
[----:B------:R-:W-:Y:S01]  /*b530*/  R2UR UR8, R2 ;  /* 0x00000000020872ca */ /* 0x000fe200000e0000 */
[C---:B------:R-:W-:Y:S01]  /*b540*/  VIADD R2, R41.reuse, 0x100 ;  /* 0x0000010029027836 */ /* 0x040fe20000000000 */
[----:B------:R-:W-:Y:S01]  /*b550*/  R2UR UR12, R4 ;  /* 0x00000000040c72ca */ /* 0x000fe200000e0000 */
[----:B--2---:R-:W-:Y:S01]  /*b560*/  VIADD R0, R41, 0x80 ;  /* 0x0000008029007836 */ /* 0x004fe20000000000 */
[----:B------:R-:W-:Y:S01]  /*b570*/  R2UR UR34, R3 ;  /* 0x00000000032272ca */ /* 0x000fe200000e0000 */
[----:B------:R-:W-:Y:S01]  /*b580*/  VIADD R3, R14, 0x2 ;  /* 0x000000020e037836 */ /* 0x000fe20000000000 */
[----:B------:R-:W-:Y:S01]  /*b590*/  MOV.SPILL R120, UR51 ;  /* 0x0000003300787c02 */ /* 0x000fe20009000f00 */
[----:B------:R-:W-:-:S02]  /*b5a0*/  IMAD.U32 R62, RZ, RZ, UR16 ;  /* 0x00000010ff3e7e24 */ /* 0x000fc4000f8e00ff */
[----:B------:R-:W-:Y:S01]  /*b5b0*/  IMAD.MOV.U32 R26, RZ, RZ, R95 ;  /* 0x000000ffff1a7224 */ /* 0x000fe200078e005f */
[----:B------:R-:W-:Y:S01]  /*b5c0*/  R2UR UR42, R3 ;  /* 0x00000000032a72ca */ /* 0x000fe200000e0000 */
[----:B------:R-:W-:Y:S01]  /*b5d0*/  VIADD R3, R14, 0x102 ;  /* 0x000001020e037836 */ /* 0x000fe20000000000 */
[----:B------:R-:W-:Y:S01]  /*b5e0*/  UMOV UR57, UR43 ;  /* 0x0000002b00397c82 */ /* 0x000fe20008000000 */
[----:B------:R-:W-:Y:S01]  /*b5f0*/  IMAD.U32 R76, RZ, RZ, UR8 ;  /* 0x00000008ff4c7e24 */ /* 0x000fe2000f8e00ff */
[----:B------:R-:W-:Y:S01]  /*b600*/  R2UR UR8, R0 ;  /* 0x00000000000872ca */ /* 0x000fe200000e0000 */
[----:B------:R-:W-:Y:S01]  /*b610*/  VIADD R0, R41, 0x180 ;  /* 0x0000018029007836 */ /* 0x000fe20000000000 */
[----:B------:R-:W-:Y:S01]  /*b620*/  R2UR UR76, R3 ;  /* 0x00000000034c72ca */ /* 0x000fe200000e0000 */
[----:B------:R-:W-:Y:S01]  /*b630*/  IMAD.U32 R54, RZ, RZ, UR26 ;  /* 0x0000001aff367e24 */ /* 0x000fe2000f8e00ff */
[----:B------:R0:W-:Y:S01]  /*b640*/  STL.64 [R1+0x130], R76 ;  /* 0x0001304c01007387 */ /* 0x0001e20000100a00 */
[----:B------:R-:W-:Y:S01]  /*b650*/  VIADD R3, R14, 0x202 ;  /* 0x000002020e037836 */ /* 0x000fe20000000000 */
[----:B------:R-:W-:Y:S01]  /*b660*/  R2UR.FILL UR35, R24 ;  /* 0x00000000182372ca */ /* 0x000fe200004e0000 */
[----:B------:R-:W-:-:S02]  /*b670*/  IMAD.U32 R46, RZ, RZ, UR34 ;  /* 0x00000022ff2e7e24 */ /* 0x000fc4000f8e00ff */
[----:B------:R-:W-:Y:S01]  /*b680*/  VIADD R4, R10, 0x2 ;  /* 0x000000020a047836 */ /* 0x000fe20000000000 */
[----:B------:R-:W-:Y:S01]  /*b690*/  R2UR UR14, R3 ;  /* 0x00000000030e72ca */ /* 0x000fe200000e0000 */
[----:B------:R-:W-:Y:S02]  /*b6a0*/  VIADD R3, R14, 0x300 ;  /* 0x000003000e037836 */ /* 0x000fe40000000000 */
[----:B------:R-:W-:Y:S01]  /*b6b0*/  IMAD.U32 R74, RZ, RZ, UR8 ;  /* 0x00000008ff4a7e24 */ /* 0x000fe2000f8e00ff */
[----:B------:R-:W-:Y:S01]  /*b6c0*/  R2UR UR8, R2 ;  /* 0x00000000020872ca */ /* 0x000fe200000e0000 */
[C---:B------:R-:W-:Y:S02]  /*b6d0*/  VIADD R2, R9.reuse, 0x402 ;  /* 0x0000040209027836 */ /* 0x040fe40000000000 */
[----:B------:R-:W-:Y:S01]  /*b6e0*/  IMAD.U32 R38, RZ, RZ, UR42 ;  /* 0x0000002aff267e24 */ /* 0x000fe2000f8e00ff */
[----:B-1----:R-:W-:Y:S01]  /*b6f0*/  LOP3.LUT R86, R86, 0x1, RZ, 0xc0, !PT ;  /* 0x0000000156567812 */ /* 0x002fe200078ec0ff */
[----:B------:R-:W-:Y:S01]  /*b700*/  IMAD.U32 R28, RZ, RZ, UR76 ;  /* 0x0000004cff1c7e24 */ /* 0x000fe2000f8e00ff */
[----:B------:R-:W-:Y:S01]  /*b710*/  R2UR UR18, R2 ;  /* 0x00000000021272ca */ /* 0x000fe200000e0000 */
[----:B------:R-:W-:-:S05]  /*b720*/  VIADD R2, R9, 0x802 ;  /* 0x0000080209027836 */ /* 0x000fca0000000000 */
[----:B------:R-:W-:Y:S01]  /*b730*/  R2UR UR28, R2 ;  /* 0x00000000021c72ca */ /* 0x000fe200000e0000 */
[----:B------:R-:W-:Y:S01]  /*b740*/  IMAD.U32 R72, RZ, RZ, UR8 ;  /* 0x00000008ff487e24 */ /* 0x000fe2000f8e00ff */
[----:B------:R-:W-:Y:S01]  /*b750*/  R2UR UR8, R0 ;  /* 0x00000000000872ca */ /* 0x000fe200000e0000 */
[C---:B------:R-:W-:Y:S02]  /*b760*/  VIADD R0, R9.reuse, 0x404 ;  /* 0x0000040409007836 */ /* 0x040fe40000000000 */
[C---:B------:R-:W-:Y:S02]  /*b770*/  VIADD R2, R9.reuse, 0xc02 ;  /* 0x00000c0209027836 */ /* 0x040fe40000000000 */
[----:B------:R-:W-:Y:S01]  /*b780*/  IMAD.U32 R60, RZ, RZ, UR18 ;  /* 0x00000012ff3c7e24 */ /* 0x000fe2000f8e00ff */
[----:B------:R-:W-:Y:S01]  /*b790*/  R2UR UR22, R0 ;  /* 0x00000000001672ca */ /* 0x000fe200000e0000 */
[C---:B------:R-:W-:Y:S01]  /*b7a0*/  VIADD R0, R9.reuse, 0x804 ;  /* 0x0000080409007836 */ /* 0x040fe20000000000 */
[----:B------:R-:W-:Y:S01]  /*b7b0*/  R2UR UR36, R2 ;  /* 0x00000000022472ca */ /* 0x000fe200000e0000 */
[----:B------:R-:W-:Y:S01]  /*b7c0*/  VIADD R2, R14, 0x4 ;  /* 0x000000040e027836 */ /* 0x000fe20000000000 */
[----:B------:R-:W-:Y:S01]  /*b7d0*/  ISETP.NE.U32.AND P0, PT, R86, 0x1, PT ;  /* 0x000000015600780c */ /* 0x000fe20003f05070 */
[----:B------:R-:W-:Y:S01]  /*b7e0*/  IMAD.U32 R52, RZ, RZ, UR28 ;  /* 0x0000001cff347e24 */ /* 0x000fe2000f8e00ff */
[----:B------:R-:W-:Y:S01]  /*b7f0*/  R2UR UR30, R0 ;  /* 0x00000000001e72ca */ /* 0x000fe200000e0000 */
[----:B------:R-:W-:Y:S01]  /*b800*/  VIADD R0, R9, 0xc04 ;  /* 0x00000c0409007836 */ /* 0x000fe20000000000 */
[----:B------:R-:W-:Y:S01]  /*b810*/  R2UR UR44, R2 ;  /* 0x00000000022c72ca */ /* 0x000fe200000e0000 */
[----:B------:R-:W-:-:S02]  /*b820*/  VIADD R2, R14, 0x104 ;  /* 0x000001040e027836 */ /* 0x000fc40000000000 */
[----:B------:R-:W-:Y:S01]  /*b830*/  IMAD.U32 R70, RZ, RZ, UR8 ;  /* 0x00000008ff467e24 */ /* 0x000fe2000f8e00ff */
[----:B------:R-:W-:Y:S01]  /*b840*/  R2UR UR38, R0 ;  /* 0x00000000002672ca */ /* 0x000fe200000e0000 */
[----:B------:R-:W-:Y:S01]  /*b850*/  VIADD R0, R14, 0x6 ;  /* 0x000000060e007836 */ /* 0x000fe20000000000 */
[----:B------:R-:W-:Y:S01]  /*b860*/  R2UR UR8, R2 ;  /* 0x00000000020872ca */ /* 0x000fe200000e0000 */
[----:B------:R-:W-:Y:S02]  /*b870*/  VIADD R2, R14, 0x204 ;  /* 0x000002040e027836 */ /* 0x000fe40000000000 */
[----:B------:R-:W-:Y:S01]  /*b880*/  VIADD R9, R9, 0xc06 ;  /* 0x00000c0609097836 */ /* 0x000fe20000000000 */
[----:B------:R-:W-:Y:S01]  /*b890*/  R2UR UR46, R0 ;  /* 0x00000000002e72ca */ /* 0x000fe200000e0000 */
[----:B------:R-:W-:Y:S01]  /*b8a0*/  VIADD R0, R14, 0x106 ;  /* 0x000001060e007836 */ /* 0x000fe20000000000 */
[----:B------:R-:W-:Y:S01]  /*b8b0*/  R2UR UR16, R2 ;  /* 0x00000000021072ca */ /* 0x000fe200000e0000 */
[----:B------:R-:W-:Y:S01]  /*b8c0*/  VIADD R2, R14, 0x302 ;  /* 0x000003020e027836 */ /* 0x000fe20000000000 */
[----:B------:R-:W-:Y:S01]  /*b8d0*/  R2UR UR40, R9 ;  /* 0x00000000092872ca */ /* 0x000fe200000e0000 */
        /* <DEDUP_REMOVED lines=9> */
[----:B------:R-:W-:Y:S01]  /*b970*/  IMAD.U32 R34, RZ, RZ, UR44 ;  /* 0x0000002cff227e24 */ /* 0x000fe2000f8e00ff */
[----:B------:R-:W-:Y:S01]  /*b980*/  R2UR UR34, R2 ;  /* 0x00000000022272ca */ /* 0x000fe200000e0000 */
[----:B------:R-:W-:Y:S01]  /*b990*/  VIADD R3, R10, 0x4 ;  /* 0x000000040a037836 */ /* 0x000fe20000000000 */
[----:B------:R-:W-:Y:S01]  /*b9a0*/  R2UR UR26, R0 ;  /* 0x00000000001a72ca */ /* 0x000fe200000e0000 */
[C---:B------:R-:W-:Y:S02]  /*b9b0*/  VIADD R0, R10.reuse, 0x400 ;  /* 0x000004000a007836 */ /* 0x040fe40000000000 */
[----:B------:R-:W-:Y:S01]  /*b9c0*/  VIADD R2, R10, 0x406 ;  /* 0x000004060a027836 */ /* 0x000fe20000000000 */
[----:B------:R-:W-:Y:S01]  /*b9d0*/  R2UR UR32, R3 ;  /* 0x00000000032072ca */ /* 0x000fe200000e0000 */
[----:B------:R-:W-:Y:S01]  /*b9e0*/  IMAD.U32 R50, RZ, RZ, UR30 ;  /* 0x0000001eff327e24 */ /* 0x000fe2000f8e00ff */
[----:B------:R-:W-:Y:S01]  /*b9f0*/  R2UR UR36, R0 ;  /* 0x00000000002472ca */ /* 0x000fe200000e0000 */
[----:B------:R-:W-:Y:S01]  /*ba00*/  VIADD R0, R10, 0x800 ;  /* 0x000008000a007836 */ /* 0x000fe20000000000 */
[----:B------:R-:W-:Y:S01]  /*ba10*/  R2UR UR30, R4 ;  /* 0x00000000041e72ca */ /* 0x000fe200000e0000 */
[----:B------:R-:W-:Y:S01]  /*ba20*/  VIADD R4, R10, 0x402 ;  /* 0x000004020a047836 */ /* 0x000fe20000000000 */
[----:B------:R-:W-:Y:S01]  /*ba30*/  R2UR UR42, R2 ;  /* 0x00000000022a72ca */ /* 0x000fe200000e0000 */
[----:B------:R-:W-:Y:S01]  /*ba40*/  VIADD R3, R10, 0x404 ;  /* 0x000004040a037836 */ /* 0x000fe20000000000 */
[----:B------:R-:W-:Y:S01]  /*ba50*/  R2UR UR44, R0 ;  /* 0x00000000002c72ca */ /* 0x000fe200000e0000 */
[----:B------:R-:W-:-:S02]  /*ba60*/  VIADD R0, R10, 0xc00 ;  /* 0x00000c000a007836 */ /* 0x000fc40000000000 */
[----:B------:R-:W-:Y:S02]  /*ba70*/  VIADD R2, R10, 0x806 ;  /* 0x000008060a027836 */ /* 0x000fe40000000000 */
        /* <DEDUP_REMOVED lines=10> */
[C---:B------:R-:W-:Y:S01]  /*bb20*/  VIADD R2, R10.reuse, 0xc02 ;  /* 0x00000c020a027836 */ /* 0x040fe20000000000 */
[----:B------:R-:W-:Y:S01]  /*bb30*/  MOV.SPILL R0, UR71 ;  /* 0x0000004700007c02 */ /* 0x000fe20009000f00 */
        /* <DEDUP_REMOVED lines=8> */
[----:B------:R-:W-:-:S02]  /*bbc0*/  UMOV UR4, UR32 ;  /* 0x0000002000047c82 */ /* 0x000fc40008000000 */
[----:B------:R-:W-:Y:S02]  /*bbd0*/  MOV.SPILL R36, UR70 ;  /* 0x0000004600247c02 */ /* 0x000fe40009000f00 */
[----:B------:R-:W-:Y:S01]  /*bbe0*/  R2UR UR76, R18 ;  /* 0x00000000124c72ca */ /* 0x000fe200000e0000 */
[----:B------:R-:W-:Y:S01]  /*bbf0*/  VIADD R9, R13, 0x104 ;  /* 0x000001040d097836 */ /* 0x000fe20000000000 */
[----:B------:R-:W-:Y:S01]  /*bc00*/  SEL R2, R5, 0x10100490, !P3 ;  /* 0x1010049005027807 */ /* 0x000fe20005800000 */
[----:B------:R1:W-:Y:S01]  /*bc10*/  STL [R1+0x124], R36 ;  /* 0x0001242401007387 */ /* 0x0003e20000100800 */
[----:B------:R-:W-:Y:S01]  /*bc20*/  UMOV UR70, UR74 ;  /* 0x0000004a00467c82 */ /* 0x000fe20008000000 */
[----:B------:R-:W-:Y:S01]  /*bc30*/  R2UR UR46, R4 ;  /* 0x00000000042e72ca */ /* 0x000fe200000e0000 */
[----:B------:R-:W-:Y:S01]  /*bc40*/  UMOV UR49, UR31 ;  /* 0x0000001f00317c82 */ /* 0x000fe20008000000 */
[----:B------:R2:W-:Y:S01]  /*bc50*/  STL [R1+0xb4], R0 ;  /* 0x0000b40001007387 */ /* 0x0005e20000100800 */
[----:B---3--:R-:W-:Y:S01]  /*bc60*/  MOV.SPILL R27, UR68 ;  /* 0x00000044001b7c02 */ /* 0x008fe20009000f00 */
[----:B------:R-:W-:Y:S01]  /*bc70*/  UMOV UR71, UR75 ;  /* 0x0000004b00477c82 */ /* 0x000fe20008000000 */
[----:B------:R-:W-:-:S02]  /*bc80*/  R2UR UR74, R19 ;  /* 0x00000000134a72ca */ /* 0x000fc400000e0000 */
[----:B------:R-:W-:Y:S01]  /*bc90*/  SEL R3, RZ, 0x4000, P4 ;  /* 0x00004000ff037807 */ /* 0x000fe20002000000 */
[----:B------:R-:W-:Y:S01]  /*bca0*/  STL [R1+0x128], R27 ;  /* 0x0001281b01007387 */ /* 0x000fe20000100800 */
[----:B------:R-:W-:Y:S02]  /*bcb0*/  SEL R4, RZ, 0x4000, P2 ;  /* 0x00004000ff047807 */ /* 0x000fe40001000000 */
[----:B------:R-:W-:Y:S01]  /*bcc0*/  SEL R5, R5, 0x10100490, !P5 ;  /* 0x1010049005057807 */ /* 0x000fe20006800000 */
[----:B------:R-:W-:Y:S01]  /*bcd0*/  IMAD.IADD R2, R84, 0x1, R2 ;  /* 0x0000000154027824 */ /* 0x000fe200078e0202 */
[----:B------:R-:W-:Y:S01]  /*bce0*/  R2UR UR28, R14 ;  /* 0x000000000e1c72ca */ /* 0x000fe200000e0000 */
[----:B------:R-:W-:Y:S01]  /*bcf0*/  VIADD R10, R13, 0x102 ;  /* 0x000001020d0a7836 */ /* 0x000fe20000000000 */
[----:B------:R-:W-:Y:S02]  /*bd00*/  R2UR UR54, R9 ;  /* 0x00000000093672ca */ /* 0x000fe400000e0000 */
[----:B------:R-:W-:Y:S01]  /*bd10*/  MOV.SPILL R113, UR48 ;  /* 0x0000003000717c02 */ /* 0x000fe20009000f00 */
[----:B------:R-:W-:Y:S01]  /*bd20*/  UMOV UR65, UR21 ;  /* 0x0000001500417c82 */ /* 0x000fe20008000000 */
[----:B------:R-:W-:Y:S01]  /*bd30*/  MOV.SPILL R111, UR76 ;  /* 0x0000004c006f7c02 */ /* 0x000fe20009000f00 */
[----:B------:R-:W-:Y:S01]  /*bd40*/  IMAD.MOV.U32 R25, RZ, RZ, R95 ;  /* 0x000000ffff197224 */ /* 0x000fe200078e005f */
[----:B0-----:R-:W-:Y:S01]  /*bd50*/  MOV.SPILL R77, UR63 ;  /* 0x0000003f004d7c02 */ /* 0x001fe20009000f00 */
[----:B------:R-:W-:Y:S01]  /*bd60*/  UMOV UR68, UR72 ;  /* 0x0000004800447c82 */ /* 0x000fe20008000000 */
[----:B-1----:R-:W-:Y:S01]  /*bd70*/  MOV.SPILL R36, UR66 ;  /* 0x0000004200247c02 */ /* 0x002fe20009000f00 */
[----:B------:R-:W-:Y:S01]  /*bd80*/  UMOV UR53, UR39 ;  /* 0x0000002700357c82 */ /* 0x000fe20008000000 */
[----:B------:R-:W-:-:S02]  /*bd90*/  MOV.SPILL R76, UR59 ;  /* 0x0000003b004c7c02 */ /* 0x000fc40009000f00 */
[----:B--2---:R-:W-:Y:S01]  /*bda0*/  MOV.SPILL R0, UR69 ;  /* 0x0000004500007c02 */ /* 0x004fe20009000f00 */
[----:B------:R-:W-:Y:S01]  /*bdb0*/  UMOV UR69, UR73 ;  /* 0x0000004900457c82 */ /* 0x000fe20008000000 */
[----:B------:R-:W-:Y:S02]  /*bdc0*/  R2UR UR32, R2 ;  /* 0x00000000022072ca */ /* 0x000fe400000e0000 */
[----:B------:R-:W-:Y:S01]  /*bdd0*/  MOV.SPILL R109, UR74 ;  /* 0x0000004a006d7c02 */ /* 0x000fe20009000f00 */
[----:B------:R0:W-:Y:S01]  /*bde0*/  STL [R1+0xb0], R0 ;  /* 0x0000b00001007387 */ /* 0x0001e20000100800 */
[----:B------:R-:W-:Y:S01]  /*bdf0*/  R2UR.FILL UR73, R12 ;  /* 0x000000000c4972ca */ /* 0x000fe200004e0000 */
[----:B------:R-:W-:Y:S01]  /*be00*/  VIADD R14, R13, 0x200 ;  /* 0x000002000d0e7836 */ /* 0x000fe20000000000 */
[----:B------:R-:W-:Y:S01]  /*be10*/  R2UR UR56, R10 ;  /* 0x000000000a3872ca */ /* 0x000fe200000e0000 */
[----:B------:R-:W2:Y:S01]  /*be20*/  LDL R20, [R1+0xa8] ;  /* 0x0000a80001147983 */ /* 0x000ea20000100800 */
[----:B------:R-:W-:Y:S01]  /*be30*/  IMAD.MOV.U32 R9, RZ, RZ, R99 ;  /* 0x000000ffff097224 */ /* 0x000fe200078e0063 */
[----:B------:R-:W-:Y:S01]  /*be40*/  UMOV UR48, UR30 ;  /* 0x0000001e00307c82 */ /* 0x000fe20008000000 */
[----:B------:R-:W-:Y:S01]  /*be50*/  UMOV UR76, UR28 ;  /* 0x0000001c004c7c82 */ /* 0x000fe20008000000 */
[----:B------:R-:W-:Y:S01]  /*be60*/  R2UR.FILL UR75, R15 ;  /* 0x000000000f4b72ca */ /* 0x000fe200004e0000 */
[----:B------:R-:W-:Y:S01]  /*be70*/  VIADD R84, R13, 0x304 ;  /* 0x000003040d547836 */ /* 0x000fe20000000000 */
[----:B------:R-:W-:Y:S01]  /*be80*/  R2UR.FILL UR21, R82 ;  /* 0x00000000521572ca */ /* 0x000fe200004e0000 */
[----:B------:R-:W-:Y:S01]  /*be90*/  UMOV UR66, UR60 ;  /* 0x0000003c00427c82 */ /* 0x000fe20008000000 */
[----:B------:R-:W-:Y:S01]  /*bea0*/  MOV.SPILL R123, UR54 ;  /* 0x00000036007b7c02 */ /* 0x000fe20009000f00 */
[----:B------:R-:W-:Y:S01]  /*beb0*/  UMOV UR63, UR47 ;  /* 0x0000002f003f7c82 */ /* 0x000fe20008000000 */
[----:B------:R-:W-:Y:S01]  /*bec0*/  UMOV UR59, UR45 ;  /* 0x0000002d003b7c82 */ /* 0x000fe20008000000 */
[----:B------:R-:W-:Y:S01]  /*bed0*/  UMOV UR51, UR37 ;  /* 0x0000002500337c82 */ /* 0x000fe20008000000 */
[----:B------:R-:W-:-:S02]  /*bee0*/  R2UR UR43, R2 ;  /* 0x00000000022b72ca */ /* 0x000fc400000e0000 */
[----:B------:R-:W-:Y:S02]  /*bef0*/  R2UR UR39, R2 ;  /* 0x00000000022772ca */ /* 0x000fe400000e0000 */
[----:B------:R-:W-:Y:S02]  /*bf00*/  MOV.SPILL R91, UR68 ;  /* 0x00000044005b7c02 */ /* 0x000fe40009000f00 */
[----:B------:R-:W-:Y:S02]  /*bf10*/  MOV.SPILL R97, UR70 ;  /* 0x0000004600617c02 */ /* 0x000fe40009000f00 */
[----:B------:R-:W-:Y:S02]  /*bf20*/  MOV.SPILL R92, UR69 ;  /* 0x00000045005c7c02 */ /* 0x000fe40009000f00 */
[----:B0-----:R-:W-:Y:S02]  /*bf30*/  MOV.SPILL R0, UR67 ;  /* 0x0000004300007c02 */ /* 0x001fe40009000f00 */
[----:B------:R-:W-:-:S03]  /*bf40*/  MOV.SPILL R98, UR71 ;  /* 0x0000004700627c02 */ /* 0x000fc60009000f00 */
[----:B------:R0:W-:Y:S04]  /*bf50*/  STL [R1+0xac], R0 ;  /* 0x0000ac0001007387 */ /* 0x0001e80000100800 */
[----:B------:R-:W3:Y:S01]  /*bf60*/  LDL R7, [R1+0xa4] ;  /* 0x0000a40001077983 */ /* 0x000ee20000100800 */
[----:B------:R-:W-:Y:S01]  /*bf70*/  UMOV UR74, UR26 ;  /* 0x0000001a004a7c82 */ /* 0x000fe20008000000 */
[----:B------:R-:W-:Y:S01]  /*bf80*/  UMOV UR67, UR61 ;  /* 0x0000003d00437c82 */ /* 0x000fe20008000000 */
[----:B------:R-:W-:Y:S01]  /*bf90*/  R2UR.FILL UR61, R11 ;  /* 0x000000000b3d72ca */ /* 0x000fe200004e0000 */
[C---:B------:R-:W-:Y:S02]  /*bfa0*/  VIADD R11, R13.reuse, 0x100 ;  /* 0x000001000d0b7836 */ /* 0x040fe40000000000 */
[----:B------:R-:W-:Y:S01]  /*bfb0*/  VIADD R12, R13, 0x106 ;  /* 0x000001060d0c7836 */ /* 0x000fe20000000000 */
[----:B0-----:R-:W-:-:S02]  /*bfc0*/  SEL R0, R6, 0x10410490, !P0 ;  /* 0x1041049006007807 */ /* 0x001fc40004000000 */
[----:B------:R-:W-:-:S03]  /*bfd0*/  SEL R6, R6, 0x10410490, !P6 ;  /* 0x1041049006067807 */ /* 0x000fc60007000000 */
[----:B------:R-:W-:Y:S02]  /*bfe0*/  IMAD.IADD R8, R3, 0x1, R0 ;  /* 0x0000000103087824 */ /* 0x000fe400078e0200 */
[----:B------:R-:W-:Y:S02]  /*bff0*/  IMAD.IADD R3, R4, 0x1, R6 ;  /* 0x0000000104037824 */ /* 0x000fe400078e0206 */
[----:B------:R-:W-:Y:S02]  /*c000*/  IMAD.IADD R0, R85, 0x1, R5 ;  /* 0x0000000155007824 */ /* 0x000fe400078e0205 */
[C---:B------:R-:W-:Y:S01]  /*c010*/  VIADD R4, R13.reuse, 0x4 ;  /* 0x000000040d047836 */ /* 0x040fe20000000000 */
[----:B------:R-:W-:Y:S02]  /*c020*/  R2UR UR29, R8 ;  /* 0x00000000081d72ca */ /* 0x000fe400000e0000 */
[----:B------:R-:W-:Y:S02]  /*c030*/  R2UR UR26, R0 ;  /* 0x00000000001a72ca */ /* 0x000fe400000e0000 */
[----:B------:R-:W-:Y:S01]  /*c040*/  R2UR UR64, R4 ;  /* 0x00000000044072ca */ /* 0x000fe200000e0000 */
[----:B------:R-:W-:Y:S01]  /*c050*/  VIADD R5, R13, 0x6 ;  /* 0x000000060d057836 */ /* 0x000fe20000000000 */
[----:B------:R-:W-:-:S02]  /*c060*/  R2UR UR58, R11 ;  /* 0x000000000b3a72ca */ /* 0x000fc400000e0000 */
[----:B------:R-:W-:Y:S02]  /*c070*/  R2UR UR52, R12 ;  /* 0x000000000c3472ca */ /* 0x000fe400000e0000 */
[----:B------:R-:W-:Y:S02]  /*c080*/  R2UR UR62, R5 ;  /* 0x00000000053e72ca */ /* 0x000fe400000e0000 */
[----:B------:R-:W-:Y:S02]  /*c090*/  R2UR UR50, R14 ;  /* 0x000000000e3272ca */ /* 0x000fe400000e0000 */
[----:B------:R-:W-:Y:S02]  /*c0a0*/  MOV.SPILL R17, UR32 ;  /* 0x0000002000117c02 */ /* 0x000fe40009000f00 */
[----:B------:R-:W-:Y:S01]  /*c0b0*/  R2UR UR32, R80 ;  /* 0x00000000502072ca */ /* 0x000fe200000e0000 */
[----:B------:R-:W-:Y:S01]  /*c0c0*/  IMAD.MOV.U32 R80, RZ, RZ, R9 ;  /* 0x000000ffff507224 */ /* 0x000fe200078e0009 */
[----:B------:R-:W-:-:S02]  /*c0d0*/  R2UR UR31, R8 ;  /* 0x00000000081f72ca */ /* 0x000fc400000e0000 */
[C---:B------:R-:W-:Y:S02]  /*c0e0*/  R2UR UR30, R8.reuse ;  /* 0x00000000081e72ca */ /* 0x040fe400000e0000 */
[----:B------:R-:W-:Y:S02]  /*c0f0*/  R2UR UR28, R8 ;  /* 0x00000000081c72ca */ /* 0x000fe400000e0000 */
[----:B------:R-:W-:Y:S01]  /*c100*/  MOV.SPILL R27, UR64 ;  /* 0x00000040001b7c02 */ /* 0x000fe20009000f00 */
[----:B------:R-:W-:Y:S01]  /*c110*/  UMOV UR64, UR20 ;  /* 0x0000001400407c82 */ /* 0x000fe20008000000 */
[----:B------:R-:W-:Y:S02]  /*c120*/  MOV.SPILL R8, UR29 ;  /* 0x0000001d00087c02 */ /* 0x000fe40009000f00 */
[----:B------:R-:W-:Y:S02]  /*c130*/  MOV.SPILL R9, UR26 ;  /* 0x0000001a00097c02 */ /* 0x000fe40009000f00 */
[----:B------:R-:W-:-:S02]  /*c140*/  R2UR UR26, R70 ;  /* 0x00000000461a72ca */ /* 0x000fc400000e0000 */
[----:B------:R-:W-:Y:S01]  /*c150*/  R2UR UR29, R69 ;  /* 0x00000000451d72ca */ /* 0x000fe200000e0000 */
[C---:B------:R-:W-:Y:S02]  /*c160*/  VIADD R15, R13.reuse, 0x202 ;  /* 0x000002020d0f7836 */ /* 0x040fe40000000000 */
[----:B------:R-:W-:Y:S01]  /*c170*/  VIADD R13, R13, 0x306 ;  /* 0x000003060d0d7836 */ /* 0x000fe20000000000 */
[----:B------:R-:W-:Y:S01]  /*c180*/  MOV.SPILL R95, UR62 ;  /* 0x0000003e005f7c02 */ /* 0x000fe20009000f00 */
[----:B------:R-:W-:Y:S01]  /*c190*/  UMOV UR62, UR46 ;  /* 0x0000002e003e7c82 */ /* 0x000fe20008000000 */
        /* <DEDUP_REMOVED lines=10> */
[----:B------:R-:W-:Y:S01]  /*c240*/  UMOV UR50, UR36 ;  /* 0x0000002400327c82 */ /* 0x000fe20008000000 */
[----:B------:R-:W-:-:S02]  /*c250*/  R2UR UR72, R84 ;  /* 0x00000000544872ca */ /* 0x000fc400000e0000 */
[----:B------:R-:W-:Y:S02]  /*c260*/  R2UR UR60, R13 ;  /* 0x000000000d3c72ca */ /* 0x000fe400000e0000 */
[C---:B------:R-:W-:Y:S02]  /*c270*/  R2UR UR47, R2.reuse ;  /* 0x00000000022f72ca */ /* 0x040fe400000e0000 */
[C---:B------:R-:W-:Y:S02]  /*c280*/  R2UR UR46, R2.reuse ;  /* 0x00000000022e72ca */ /* 0x040fe400000e0000 */
[C---:B------:R-:W-:Y:S02]  /*c290*/  R2UR UR45, R2.reuse ;  /* 0x00000000022d72ca */ /* 0x040fe400000e0000 */
[C---:B------:R-:W-:Y:S02]  /*c2a0*/  R2UR UR44, R2.reuse ;  /* 0x00000000022c72ca */ /* 0x040fe400000e0000 */
[----:B------:R-:W-:-:S02]  /*c2b0*/  R2UR UR42, R2 ;  /* 0x00000000022a72ca */ /* 0x000fc400000e0000 */
[C---:B------:R-:W-:Y:S02]  /*c2c0*/  R2UR UR41, R2.reuse ;  /* 0x00000000022972ca */ /* 0x040fe400000e0000 */
[C---:B------:R-:W-:Y:S02]  /*c2d0*/  R2UR UR40, R2.reuse ;  /* 0x00000000022872ca */ /* 0x040fe400000e0000 */
[C---:B------:R-:W-:Y:S02]  /*c2e0*/  R2UR UR38, R2.reuse ;  /* 0x00000000022672ca */ /* 0x040fe400000e0000 */
[C---:B------:R-:W-:Y:S02]  /*c2f0*/  R2UR UR37, R2.reuse ;  /* 0x00000000022572ca */ /* 0x040fe400000e0000 */
[----:B------:R-:W-:Y:S01]  /*c300*/  R2UR UR36, R2 ;  /* 0x00000000022472ca */ /* 0x000fe200000e0000 */
[----:B------:R-:W-:Y:S01]  /*c310*/  UMOV UR29, 0x40004040 ;  /* 0x40004040001d7882 */ /* 0x000fe20000000000 */
[----:B------:R-:W-:Y:S01]  /*c320*/  MOV.SPILL R4, UR62 ;  /* 0x0000003e00047c02 */ /* 0x000fe20009000f00 */
[----:B------:R-:W-:Y:S01]  /*c330*/  IMAD.MOV.U32 R12, RZ, RZ, R82 ;  /* 0x000000ffff0c7224 */ /* 0x000fe200078e0052 */
[----:B------:R-:W-:Y:S01]  /*c340*/  MOV.SPILL R6, UR64 ;  /* 0x0000004000067c02 */ /* 0x000fe20009000f00 */
[----:B------:R-:W-:Y:S01]  /*c350*/  IMAD.U32 R70, RZ, RZ, UR26 ;  /* 0x0000001aff467e24 */ /* 0x000fe2000f8e00ff */
[----:B------:R-:W-:Y:S01]  /*c360*/  R2UR UR26, R54 ;  /* 0x00000000361a72ca */ /* 0x000fe200000e0000 */
[----:B------:R-:W-:Y:S01]  /*c370*/  IMAD.U32 R69, RZ, RZ, UR29 ;  /* 0x0000001dff457e24 */ /* 0x000fe2000f8e00ff */
[----:B------:R-:W-:-:S02]  /*c380*/  R2UR UR29, R53 ;  /* 0x00000000351d72ca */ /* 0x000fc400000e0000 */
[----:B------:R-:W-:Y:S02]  /*c390*/  MOV.SPILL R87, UR66 ;  /* 0x0000004200577c02 */ /* 0x000fe40009000f00 */
[----:B------:R-:W-:Y:S02]  /*c3a0*/  MOV.SPILL R84, UR31 ;  /* 0x0000001f00547c02 */ /* 0x000fe40009000f00 */
[----:B------:R-:W-:Y:S01]  /*c3b0*/  MOV.SPILL R19, UR30 ;  /* 0x0000001e00137c02 */ /* 0x000fe20009000f00 */
[----:B------:R-:W-:Y:S01]  /*c3c0*/  IMAD.MOV.U32 R14, RZ, RZ, R96 ;  /* 0x000000ffff0e7224 */ /* 0x000fe200078e0060 */
[----:B------:R-:W-:Y:S01]  /*c3d0*/  R2UR UR6, R15 ;  /* 0x000000000f0672ca */ /* 0x000fe200000e0000 */
[----:B------:R-:W-:Y:S01]  /*c3e0*/  IMAD.MOV.U32 R15, RZ, RZ, R95 ;  /* 0x000000ffff0f7224 */ /* 0x000fe200078e005f */
[----:B------:R-:W-:Y:S01]  /*c3f0*/  R2UR UR31, R83 ;  /* 0x00000000531f72ca */ /* 0x000fe200000e0000 */
[----:B------:R-:W-:Y:S01]  /*c400*/  IMAD.MOV.U32 R83, RZ, RZ, R11 ;  /* 0x000000ffff537224 */ /* 0x000fe200078e000b */
        /* <DEDUP_REMOVED lines=27> */
[----:B------:R-:W-:Y:S01]  /*c5c0*/  UMOV UR63, 0x40004040 ;  /* 0x40004040003f7882 */ /* 0x000fe20000000000 */
[----:B------:R-:W-:-:S02]  /*c5d0*/  R2UR UR27, R0 ;  /* 0x00000000001b72ca */ /* 0x000fc400000e0000 */
[C---:B------:R-:W-:Y:S02]  /*c5e0*/  R2UR UR25, R0.reuse ;  /* 0x00000000001972ca */ /* 0x040fe400000e0000 */
        /* <DEDUP_REMOVED lines=9> */
[C---:B------:R-:W-:Y:S02]  /*c680*/  R2UR UR14, R0.reuse ;  /* 0x00000000000e72ca */ /* 0x040fe400000e0000 */
[----:B------:R-:W-:-:S02]  /*c690*/  R2UR UR13, R0 ;  /* 0x00000000000d72ca */ /* 0x000fc400000e0000 */
[----:B------:R-:W-:Y:S01]  /*c6a0*/  R2UR UR12, R0 ;  /* 0x00000000000c72ca */ /* 0x000fe200000e0000 */
[----:B------:R-:W-:Y:S01]  /*c6b0*/  UMOV UR29, 0x40004040 ;  /* 0x40004040001d7882 */ /* 0x000fe20000000000 */
[----:B------:R-:W-:Y:S01]  /*c6c0*/  MOV.SPILL R88, UR67 ;  /* 0x0000004300587c02 */ /* 0x000fe20009000f00 */
[----:B------:R-:W-:Y:S01]  /*c6d0*/  IMAD.U32 R54, RZ, RZ, UR26 ;  /* 0x0000001aff367e24 */ /* 0x000fe2000f8e00ff */
[----:B------:R-:W-:Y:S01]  /*c6e0*/  UMOV UR67, 0x40004040 ;  /* 0x4000404000437882 */ /* 0x000fe20000000000 */
[----:B------:R-:W-:Y:S01]  /*c6f0*/  IMAD.U32 R53, RZ, RZ, UR29 ;  /* 0x0000001dff357e24 */ /* 0x000fe2000f8e00ff */
[----:B------:R-:W-:Y:S02]  /*c700*/  R2UR UR26, R38 ;  /* 0x00000000261a72ca */ /* 0x000fe400000e0000 */
[----:B------:R-:W-:Y:S01]  /*c710*/  R2UR UR29, R35 ;  /* 0x00000000231d72ca */ /* 0x000fe200000e0000 */
[----:B------:R-:W-:Y:S01]  /*c720*/  UMOV UR69, 0x40004040 ;  /* 0x4000404000457882 */ /* 0x000fe20000000000 */
[----:B------:R-:W-:-:S09]  /*c730*/  UMOV UR71, 0x40004040 ;  /* 0x4000404000477882 */ /* 0x000fd20000000000 */
[----:B------:R-:W-:Y:S01]  /*c740*/  UMOV UR29, 0x40004040 ;  /* 0x40004040001d7882 */ /* 0x000fe20000000000 */
[----:B------:R-:W-:Y:S01]  /*c750*/  IMAD.U32 R38, RZ, RZ, UR26 ;  /* 0x0000001aff267e24 */ /* 0x000fe2000f8e00ff */
[----:B------:R-:W-:Y:S01]  /*c760*/  R2UR.FILL UR26, R9 ;  /* 0x00000000091a72ca */ /* 0x000fe200004e0000 */
[----:B------:R-:W-:Y:S01]  /*c770*/  IMAD.U32 R35, RZ, RZ, UR29 ;  /* 0x0000001dff237e24 */ /* 0x000fe2000f8e00ff */
[----:B------:R-:W-:Y:S01]  /*c780*/  R2UR.FILL UR29, R8 ;  /* 0x00000000081d72ca */ /* 0x000fe200004e0000 */
[----:B------:R-:W-:Y:S01]  /*c790*/  UMOV UR41, 0x40004040 ;  /* 0x4000404000297882 */ /* 0x000fe20000000000 */
[----:B------:R-:W-:Y:S01]  /*c7a0*/  UMOV UR43, 0x40004040 ;  /* 0x40004040002b7882 */ /* 0x000fe20000000000 */
[----:B--2---:R-:W-:-:S05]  /*c7b0*/  VIADD R94, R20, 0x2 ;  /* 0x00000002145e7836 */ /* 0x004fca0000000000 */
[----:B------:R-:W-:Y:S01]  /*c7c0*/  R2UR UR20, R94 ;  /* 0x000000005e1472ca */ /* 0x000fe200000e0000 */
[C---:B------:R-:W-:Y:S02]  /*c7d0*/  VIADD R93, R20.reuse, 0x4 ;  /* 0x00000004145d7836 */ /* 0x040fe40000000000 */
[----:B------:R-:W-:-:S03]  /*c7e0*/  VIADD R90, R20, 0x6 ;  /* 0x00000006145a7836 */ /* 0x000fc60000000000 */
[----:B------:R-:W-:Y:S02]  /*c7f0*/  R2UR UR62, R93 ;  /* 0x000000005d3e72ca */ /* 0x000fe400000e0000 */
[----:B------:R-:W-:-:S05]  /*c800*/  R2UR UR64, R90 ;  /* 0x000000005a4072ca */ /* 0x000fca00000e0000 */
[----:B------:R-:W-:Y:S01]  /*c810*/  IMAD.U32 R82, RZ, RZ, UR20 ;  /* 0x00000014ff527e24 */ /* 0x000fe2000f8e00ff */
[----:B------:R-:W-:Y:S01]  /*c820*/  MOV.SPILL R94, UR39 ;  /* 0x00000027005e7c02 */ /* 0x000fe20009000f00 */
[----:B------:R-:W-:Y:S01]  /*c830*/  UMOV UR39, UR11 ;  /* 0x0000000b00277c82 */ /* 0x000fe20008000000 */
[----:B------:R-:W-:Y:S02]  /*c840*/  MOV.SPILL R93, UR38 ;  /* 0x00000026005d7c02 */ /* 0x000fe40009000f00 */
[----:B------:R-:W-:Y:S01]  /*c850*/  R2UR UR30, R82 ;  /* 0x00000000521e72ca */ /* 0x000fe200000e0000 */
[C---:B---3--:R-:W-:Y:S02]  /*c860*/  VIADD R89, R7.reuse, 0x80 ;  /* 0x0000008007597836 */ /* 0x048fe40000000000 */
[----:B------:R-:W-:-:S03]  /*c870*/  VIADD R86, R7, 0x100 ;  /* 0x0000010007567836 */ /* 0x000fc60000000000 */
[----:B------:R-:W-:Y:S01]  /*c880*/  R2UR UR66, R89 ;  /* 0x00000000594272ca */ /* 0x000fe200000e0000 */
[----:B------:R-:W-:Y:S01]  /*c890*/  IMAD.MOV.U32 R82, RZ, RZ, R10 ;  /* 0x000000ffff527224 */ /* 0x000fe200078e000a */
[----:B------:R-:W-:Y:S01]  /*c8a0*/  MOV.SPILL R90, UR37 ;  /* 0x00000025005a7c02 */ /* 0x000fe20009000f00 */
[----:B------:R-:W-:Y:S01]  /*c8b0*/  UMOV UR38, UR10 ;  /* 0x0000000a00267c82 */ /* 0x000fe20008000000 */
[----:B------:R-:W-:Y:S01]  /*c8c0*/  MOV.SPILL R89, UR36 ;  /* 0x0000002400597c02 */ /* 0x000fe20009000f00 */
[----:B------:R-:W-:Y:S01]  /*c8d0*/  UMOV UR36, UR8 ;  /* 0x0000000800247c82 */ /* 0x000fe20008000000 */
[----:B------:R-:W-:Y:S01]  /*c8e0*/  UMOV UR37, UR9 ;  /* 0x0000000900257c82 */ /* 0x000fe20008000000 */
[----:B------:R-:W-:Y:S01]  /*c8f0*/  R2UR UR68, R86 ;  /* 0x00000000564472ca */ /* 0x000fe200000e0000 */
[----:B------:R-:W-:Y:S01]  /*c900*/  VIADD R85, R7, 0x180 ;  /* 0x0000018007557836 */ /* 0x000fe20000000000 */
[----:B------:R-:W-:Y:S01]  /*c910*/  R2UR UR20, R0 ;  /* 0x00000000001472ca */ /* 0x000fe200000e0000 */
[----:B------:R-:W-:Y:S01]  /*c920*/  IMAD.MOV.U32 R0, RZ, RZ, R82 ;  /* 0x000000ffff007224 */ /* 0x000fe200078e0052 */
[----:B------:R-:W-:-:S02]  /*c930*/  R2UR UR11, R3 ;  /* 0x00000000030b72ca */ /* 0x000fc400000e0000 */
[C---:B------:R-:W-:Y:S02]  /*c940*/  R2UR UR10, R3.reuse ;  /* 0x00000000030a72ca */ /* 0x040fe400000e0000 */
[C---:B------:R-:W-:Y:S02]  /*c950*/  R2UR UR9, R3.reuse ;  /* 0x00000000030972ca */ /* 0x040fe400000e0000 */
[----:B------:R-:W-:Y:S01]  /*c960*/  R2UR UR8, R3 ;  /* 0x00000000030872ca */ /* 0x000fe200000e0000 */
[----:B------:R-:W-:Y:S01]  /*c970*/  IMAD.MOV.U32 R3, RZ, RZ, R83 ;  /* 0x000000ffff037224 */ /* 0x000fe200078e0053 */
[----:B------:R-:W-:Y:S01]  /*c980*/  MOV.SPILL R7, UR65 ;  /* 0x0000004100077c02 */ /* 0x000fe20009000f00 */
[----:B------:R-:W-:Y:S01]  /*c990*/  IMAD.U32 R82, RZ, RZ, UR62 ;  /* 0x0000003eff527e24 */ /* 0x000fe2000f8e00ff */
[----:B------:R-:W-:Y:S01]  /*c9a0*/  R2UR.FILL UR62, R4 ;  /* 0x00000000043e72ca */ /* 0x000fe200004e0000 */
[----:B------:R-:W-:Y:S01]  /*c9b0*/  IMAD.U32 R83, RZ, RZ, UR63 ;  /* 0x0000003fff537e24 */ /* 0x000fe2000f8e00ff */
[----:B------:R-:W-:Y:S01]  /*c9c0*/  R2UR.FILL UR63, R5 ;  /* 0x00000000053f72ca */ /* 0x000fe200004e0000 */
[----:B------:R-:W-:Y:S01]  /*c9d0*/  UMOV UR65, 0x40004040 ;  /* 0x4000404000417882 */ /* 0x000fe20000000000 */
[----:B------:R-:W-:-:S02]  /*c9e0*/  IMAD.MOV.U32 R5, RZ, RZ, R77 ;  /* 0x000000ffff057224 */ /* 0x000fc400078e004d */
[----:B------:R-:W-:Y:S01]  /*c9f0*/  IMAD.MOV.U32 R4, RZ, RZ, R76 ;  /* 0x000000ffff047224 */ /* 0x000fe200078e004c */
[----:B------:R-:W-:Y:S01]  /*ca00*/  R2UR UR70, R85 ;  /* 0x00000000554672ca */ /* 0x000fe200000e0000 */
[----:B------:R-:W-:Y:S01]  /*ca10*/  IMAD.U32 R76, RZ, RZ, UR64 ;  /* 0x00000040ff4c7e24 */ /* 0x000fe2000f8e00ff */
[----:B------:R-:W-:Y:S01]  /*ca20*/  R2UR.FILL UR64, R6 ;  /* 0x00000000064072ca */ /* 0x000fe200004e0000 */
[----:B------:R-:W-:Y:S01]  /*ca30*/  IMAD.U32 R77, RZ, RZ, UR65 ;  /* 0x00000041ff4d7e24 */ /* 0x000fe2000f8e00ff */
[----:B------:R-:W-:Y:S01]  /*ca40*/  R2UR.FILL UR65, R7 ;  /* 0x00000000074172ca */ /* 0x000fe200004e0000 */
[----:B------:R-:W-:Y:S02]  /*ca50*/  IMAD.U32 R6, RZ, RZ, UR66 ;  /* 0x00000042ff067e24 */ /* 0x000fe4000f8e00ff */
[----:B------:R-:W-:Y:S01]  /*ca60*/  IMAD.U32 R7, RZ, RZ, UR67 ;  /* 0x00000043ff077e24 */ /* 0x000fe2000f8e00ff */
[----:B------:R-:W-:Y:S04]  /*ca70*/  STL.64 [R1+0x98], R82 ;  /* 0x0000985201007387 */ /* 0x000fe80000100a00 */
[----:B------:R0:W-:Y:S01]  /*ca80*/  STL.64 [R1+0x90], R76 ;  /* 0x0000904c01007387 */ /* 0x0001e20000100a00 */
[----:B------:R-:W-:Y:S01]  /*ca90*/  UMOV UR37, 0x40004040 ;  /* 0x4000404000257882 */ /* 0x000fe20000000000 */
[----:B------:R-:W-:-:S02]  /*caa0*/  IMAD.U32 R8, RZ, RZ, UR36 ;  /* 0x00000024ff087e24 */ /* 0x000fc4000f8e00ff */
[----:B------:R-:W-:Y:S01]  /*cab0*/  IMAD.U32 R9, RZ, RZ, UR37 ;  /* 0x00000025ff097e24 */ /* 0x000fe2000f8e00ff */
[----:B------:R-:W-:Y:S01]  /*cac0*/  UMOV UR39, 0x40004040 ;  /* 0x4000404000277882 */ /* 0x000fe20000000000 */
[----:B0-----:R-:W2:Y:S04]  /*cad0*/  LDL.LU.64 R76, [R1+0x130] ;  /* 0x00013000014c7983 */ /* 0x001ea80000300a00 */
[----:B------:R0:W-:Y:S02]  /*cae0*/  STL.64 [R1+0x88], R6 ;  /* 0x0000880601007387 */ /* 0x0001e40000100a00 */
[----:B0-----:R-:W-:Y:S02]  /*caf0*/  IMAD.U32 R6, RZ, RZ, UR68 ;  /* 0x00000044ff067e24 */ /* 0x001fe4000f8e00ff */
[----:B------:R-:W-:-:S05]  /*cb00*/  IMAD.U32 R7, RZ, RZ, UR69 ;  /* 0x00000045ff077e24 */ /* 0x000fca000f8e00ff */
[----:B------:R0:W-:Y:S01]  /*cb10*/  STL.64 [R1+0x80], R6 ;  /* 0x0000800601007387 */ /* 0x0001e20000100a00 */
[----:B------:R-:W-:Y:S01]  /*cb20*/  UMOV UR45, 0x40004040 ;  /* 0x40004040002d7882 */ /* 0x000fe20000000000 */
[----:B0-----:R-:W-:Y:S02]  /*cb30*/  IMAD.U32 R6, RZ, RZ, UR70 ;  /* 0x00000046ff067e24 */ /* 0x001fe4000f8e00ff */
[----:B------:R-:W-:-:S05]  /*cb40*/  IMAD.U32 R7, RZ, RZ, UR71 ;  /* 0x00000047ff077e24 */ /* 0x000fca000f8e00ff */
[----:B------:R-:W-:Y:S04]  /*cb50*/  STL.64 [R1+0x78], R6 ;  /* 0x0000780601007387 */ /* 0x000fe80000100a00 */
[----:B------:R0:W-:Y:S01]  /*cb60*/  STL.64 [R1+0x70], R8 ;  /* 0x0000700801007387 */ /* 0x0001e20000100a00 */
[----:B------:R-:W-:Y:S01]  /*cb70*/  UMOV UR47, 0x40004040 ;  /* 0x40004040002f7882 */ /* 0x000fe20000000000 */
[----:B0-----:R-:W-:Y:S02]  /*cb80*/  IMAD.U32 R8, RZ, RZ, UR38 ;  /* 0x00000026ff087e24 */ /* 0x001fe4000f8e00ff */
[----:B------:R-:W-:-:S05]  /*cb90*/  IMAD.U32 R9, RZ, RZ, UR39 ;  /* 0x00000027ff097e24 */ /* 0x000fca000f8e00ff */
        /* <DEDUP_REMOVED lines=17> */
[----:B------:R-:W-:Y:S01]  /*ccb0*/  MOV.SPILL R116, UR5 ;  /* 0x0000000500747c02 */ /* 0x000fe20009000f00 */
[----:B------:R-:W-:Y:S01]  /*ccc0*/  UMOV UR5, UR33 ;  /* 0x0000002100057c82 */ /* 0x000fe20008000000 */
[----:B------:R-:W-:Y:S01]  /*ccd0*/  UMOV UR49, 0x40004040 ;  /* 0x4000404000317882 */ /* 0x000fe20000000000 */
[----:B------:R-:W-:Y:S01]  /*cce0*/  R2UR UR33, R2 ;  /* 0x00000000022172ca */ /* 0x000fe200000e0000 */
[----:B0-----:R-:W-:Y:S02]  /*ccf0*/  IMAD.U32 R8, RZ, RZ, UR60 ;  /* 0x0000003cff087e24 */ /* 0x001fe4000f8e00ff */
[----:B------:R-:W-:-:S05]  /*cd00*/  IMAD.U32 R9, RZ, RZ, UR61 ;  /* 0x0000003dff097e24 */ /* 0x000fca000f8e00ff */
[----:B------:R0:W-:Y:S01]  /*cd10*/  STL.64 [R1+0x40], R8 ;  /* 0x0000400801007387 */ /* 0x0001e20000100a00 */
[----:B------:R-:W-:Y:S01]  /*cd20*/  MOV.SPILL R118, UR7 ;  /* 0x0000000700767c02 */ /* 0x000fe20009000f00 */
[----:B------:R-:W-:Y:S01]  /*cd30*/  UMOV UR7, UR35 ;  /* 0x0000002300077c82 */ /* 0x000fe20008000000 */
[----:B------:R-:W-:Y:S01]  /*cd40*/  MOV.SPILL R117, UR6 ;  /* 0x0000000600757c02 */ /* 0x000fe20009000f00 */
[----:B------:R-:W-:Y:S01]  /*cd50*/  UMOV UR6, UR34 ;  /* 0x0000002200067c82 */ /* 0x000fe20008000000 */
[C---:B------:R-:W-:Y:S02]  /*cd60*/  R2UR UR35, R2.reuse ;  /* 0x00000000022372ca */ /* 0x040fe400000e0000 */
[----:B------:R-:W-:Y:S01]  /*cd70*/  R2UR UR34, R2 ;  /* 0x00000000022272ca */ /* 0x000fe200000e0000 */
[----:B0-----:R-:W-:Y:S02]  /*cd80*/  IMAD.U32 R8, RZ, RZ, UR72 ;  /* 0x00000048ff087e24 */ /* 0x001fe4000f8e00ff */
[----:B------:R-:W-:-:S05]  /*cd90*/  IMAD.U32 R9, RZ, RZ, UR73 ;  /* 0x00000049ff097e24 */ /* 0x000fca000f8e00ff */
[----:B------:R0:W-:Y:S01]  /*cda0*/  STL.64 [R1+0x38], R8 ;  /* 0x0000380801007387 */ /* 0x0001e20000100a00 */
[----:B------:R-:W-:Y:S01]  /*cdb0*/  UMOV UR5, 0x40004040 ;  /* 0x4000404000057882 */ /* 0x000fe20000000000 */
[----:B------:R-:W-:Y:S01]  /*cdc0*/  UMOV UR7, 0x40004040 ;  /* 0x4000404000077882 */ /* 0x000fe20000000000 */
[----:B------:R-:W-:Y:S01]  /*cdd0*/  MOV.SPILL R18, UR33 ;  /* 0x0000002100127c02 */ /* 0x000fe20009000f00 */
[----:B0-----:R-:W-:Y:S02]  /*cde0*/  IMAD.U32 R8, RZ, RZ, UR74 ;  /* 0x0000004aff087e24 */ /* 0x001fe4000f8e00ff */
[----:B------:R-:W-:-:S05]  /*cdf0*/  IMAD.U32 R9, RZ, RZ, UR75 ;  /* 0x0000004bff097e24 */ /* 0x000fca000f8e00ff */
[----:B------:R0:W-:Y:S01]  /*ce00*/  STL.64 [R1+0x30], R8 ;  /* 0x0000300801007387 */ /* 0x0001e20000100a00 */
[----:B------:R-:W-:Y:S01]  /*ce10*/  R2UR UR33, R81 ;  /* 0x00000000512172ca */ /* 0x000fe200000e0000 */
[----:B------:R-:W-:Y:S01]  /*ce20*/  IMAD.MOV.U32 R81, RZ, RZ, R12 ;  /* 0x000000ffff517224 */ /* 0x000fe200078e000c */
[----:B------:R-:W-:Y:S01]  /*ce30*/  MOV.SPILL R86, UR35 ;  /* 0x0000002300567c02 */ /* 0x000fe20009000f00 */
[----:B------:R-:W-:Y:S01]  /*ce40*/  UMOV UR51, 0x40004040 ;  /* 0x4000404000337882 */ /* 0x000fe20000000000 */
[----:B------:R-:W-:Y:S01]  /*ce50*/  MOV.SPILL R85, UR34 ;  /* 0x0000002200557c02 */ /* 0x000fe20009000f00 */
[----:B0-----:R-:W-:Y:S02]  /*ce60*/  IMAD.U32 R8, RZ, RZ, UR76 ;  /* 0x0000004cff087e24 */ /* 0x001fe4000f8e00ff */
[----:B------:R-:W-:-:S05]  /*ce70*/  IMAD.U32 R9, RZ, RZ, UR77 ;  /* 0x0000004dff097e24 */ /* 0x000fca000f8e00ff */
[----:B------:R0:W-:Y:S01]  /*ce80*/  STL.64 [R1+0x28], R8 ;  /* 0x0000280801007387 */ /* 0x0001e20000100a00 */
[----:B------:R-:W-:Y:S01]  /*ce90*/  R2UR UR34, R78 ;  /* 0x000000004e2272ca */ /* 0x000fe200000e0000 */
[----:B------:R-:W-:Y:S01]  /*cea0*/  IMAD.MOV.U32 R78, RZ, RZ, R14 ;  /* 0x000000ffff4e7224 */ /* 0x000fe200078e000e */
[----:B------:R-:W-:Y:S01]  /*ceb0*/  R2UR UR35, R79 ;  /* 0x000000004f2372ca */ /* 0x000fe200000e0000 */
[----:B------:R-:W-:Y:S01]  /*cec0*/  IMAD.MOV.U32 R79, RZ, RZ, R15 ;  /* 0x000000ffff4f7224 */ /* 0x000fe200078e000f */
[----:B------:R-:W-:Y:S01]  /*ced0*/  R2UR.FILL UR66, R87 ;  /* 0x00000000574272ca */ /* 0x000fe200004e0000 */
[----:B------:R-:W-:Y:S02]  /*cee0*/  IMAD.MOV.U32 R7, RZ, RZ, R4 ;  /* 0x000000ffff077224 */ /* 0x000fe400078e0004 */
[----:B------:R-:W-:Y:S02]  /*cef0*/  IMAD.MOV.U32 R87, RZ, RZ, R81 ;  /* 0x000000ffff577224 */ /* 0x000fe400078e0051 */
[----:B0-----:R-:W-:-:S02]  /*cf00*/  IMAD.U32 R8, RZ, RZ, UR48 ;  /* 0x00000030ff087e24 */ /* 0x001fc4000f8e00ff */
[----:B------:R-:W-:-:S05]  /*cf10*/  IMAD.U32 R9, RZ, RZ, UR49 ;  /* 0x00000031ff097e24 */ /* 0x000fca000f8e00ff */
[----:B------:R0:W-:Y:S01]  /*cf20*/  STL.64 [R1+0x20], R8 ;  /* 0x0000200801007387 */ /* 0x0001e20000100a00 */
[----:B------:R-:W-:Y:S01]  /*cf30*/  IMAD.MOV.U32 R4, RZ, RZ, R5 ;  /* 0x000000ffff047224 */ /* 0x000fe200078e0005 */
[----:B------:R-:W-:Y:S01]  /*cf40*/  R2UR.FILL UR67, R88 ;  /* 0x00000000584372ca */ /* 0x000fe200004e0000 */
[----:B------:R-:W-:Y:S01]  /*cf50*/  IMAD.MOV.U32 R5, RZ, RZ, R3 ;  /* 0x000000ffff057224 */ /* 0x000fe200078e0003 */
[----:B------:R-:W-:Y:S01]  /*cf60*/  R2UR.FILL UR68, R91 ;  /* 0x000000005b4472ca */ /* 0x000fe200004e0000 */
[----:B------:R-:W-:Y:S01]  /*cf70*/  IMAD.MOV.U32 R6, RZ, RZ, R0 ;  /* 0x000000ffff067224 */ /* 0x000fe200078e0000 */
[----:B------:R-:W-:Y:S01]  /*cf80*/  UMOV UR53, 0x40004040 ;  /* 0x4000404000357882 */ /* 0x000fe20000000000 */
[----:B------:R-:W-:Y:S02]  /*cf90*/  IMAD.MOV.U32 R0, RZ, RZ, R78 ;  /* 0x000000ffff007224 */ /* 0x000fe400078e004e */
[----:B------:R-:W-:Y:S02]  /*cfa0*/  IMAD.MOV.U32 R3, RZ, RZ, R79 ;  /* 0x000000ffff037224 */ /* 0x000fe400078e004f */
[----:B------:R-:W-:-:S02]  /*cfb0*/  IMAD.MOV.U32 R88, RZ, RZ, R80 ;  /* 0x000000ffff587224 */ /* 0x000fc400078e0050 */
[----:B0-----:R-:W-:Y:S02]  /*cfc0*/  IMAD.U32 R8, RZ, RZ, UR4 ;  /* 0x00000004ff087e24 */ /* 0x001fe4000f8e00ff */
[----:B------:R-:W-:-:S05]  /*cfd0*/  IMAD.U32 R9, RZ, RZ, UR5 ;  /* 0x00000005ff097e24 */ /* 0x000fca000f8e00ff */
[----:B------:R0:W-:Y:S01]  /*cfe0*/  STL.64 [R1+0x18], R8 ;  /* 0x0000180801007387 */ /* 0x0001e20000100a00 */
[----:B------:R-:W-:Y:S02]  /*cff0*/  IMAD.MOV.U32 R91, RZ, RZ, R87 ;  /* 0x000000ffff5b7224 */ /* 0x000fe400078e0057 */
[----:B------:R-:W-:Y:S02]  /*d000*/  IMAD.MOV.U32 R87, RZ, RZ, R7 ;  /* 0x000000ffff577224 */ /* 0x000fe400078e0007 */
[----:B------:R-:W-:Y:S01]  /*d010*/  IMAD.MOV.U32 R7, RZ, RZ, R5 ;  /* 0x000000ffff077224 */ /* 0x000fe200078e0005 */
[----:B------:R-:W-:Y:S01]  /*d020*/  R2UR.FILL UR69, R92 ;  /* 0x000000005c4572ca */ /* 0x000fe200004e0000 */
[----:B------:R-:W-:Y:S02]  /*d030*/  IMAD.MOV.U32 R5, RZ, RZ, R3 ;  /* 0x000000ffff057224 */ /* 0x000fe400078e0003 */
[----:B------:R-:W-:Y:S01]  /*d040*/  IMAD.MOV.U32 R3, RZ, RZ, R0 ;  /* 0x000000ffff037224 */ /* 0x000fe200078e0000 */
[----:B------:R-:W-:Y:S01]  /*d050*/  UMOV UR63, 0x40004040 ;  /* 0x40004040003f7882 */ /* 0x000fe20000000000 */
[----:B------:R-:W-:-:S02]  /*d060*/  IMAD.MOV.U32 R92, RZ, RZ, R88 ;  /* 0x000000ffff5c7224 */ /* 0x000fc400078e0058 */
[----:B0-----:R-:W-:Y:S02]  /*d070*/  IMAD.U32 R8, RZ, RZ, UR6 ;  /* 0x00000006ff087e24 */ /* 0x001fe4000f8e00ff */
[----:B------:R-:W-:-:S05]  /*d080*/  IMAD.U32 R9, RZ, RZ, UR7 ;  /* 0x00000007ff097e24 */ /* 0x000fca000f8e00ff */
[----:B------:R0:W-:Y:S01]  /*d090*/  STL.64 [R1+0x10], R8 ;  /* 0x0000100801007387 */ /* 0x0001e20000100a00 */
[----:B------:R-:W-:Y:S01]  /*d0a0*/  R2UR.FILL UR5, R116 ;  /* 0x00000000740572ca */ /* 0x000fe200004e0000 */
[----:B------:R-:W-:Y:S01]  /*d0b0*/  IMAD.U32 R116, RZ, RZ, UR64 ;  /* 0x00000040ff747e24 */ /* 0x000fe2000f8e00ff */
[----:B------:R-:W-:Y:S01]  /*d0c0*/  R2UR.FILL UR64, R27 ;  /* 0x000000001b4072ca */ /* 0x000fe200004e0000 */
[----:B------:R-:W-:Y:S01]  /*d0d0*/  UMOV UR65, 0x40004040 ;  /* 0x4000404000417882 */ /* 0x000fe20000000000 */
[----:B------:R-:W-:Y:S01]  /*d0e0*/  R2UR.FILL UR7, R118 ;  /* 0x00000000760772ca */ /* 0x000fe200004e0000 */
[----:B------:R-:W-:Y:S01]  /*d0f0*/  IMAD.U32 R118, RZ, RZ, UR62 ;  /* 0x0000003eff767e24 */ /* 0x000fe2000f8e00ff */
[----:B------:R-:W-:Y:S01]  /*d100*/  R2UR.FILL UR6, R117 ;  /* 0x00000000750672ca */ /* 0x000fe200004e0000 */
[----:B------:R-:W-:Y:S01]  /*d110*/  IMAD.U32 R117, RZ, RZ, UR65 ;  /* 0x00000041ff757e24 */ /* 0x000fe2000f8e00ff */
[----:B------:R-:W-:Y:S01]  /*d120*/  R2UR.FILL UR49, R114 ;  /* 0x00000000723172ca */ /* 0x000fe200004e0000 */
[----:B0-----:R-:W-:-:S02]  /*d130*/  IMAD.U32 R8, RZ, RZ, UR50 ;  /* 0x00000032ff087e24 */ /* 0x001fc4000f8e00ff */
[----:B------:R-:W-:-:S05]  /*d140*/  IMAD.U32 R9, RZ, RZ, UR51 ;  /* 0x00000033ff097e24 */ /* 0x000fca000f8e00ff */
[----:B------:R0:W-:Y:S01]  /*d150*/  STL.64 [R1+0x8], R8 ;  /* 0x0000080801007387 */ /* 0x0001e20000100a00 */
[----:B------:R-:W-:Y:S01]  /*d160*/  R2UR.FILL UR51, R120 ;  /* 0x00000000783372ca */ /* 0x000fe200004e0000 */
[----:B------:R-:W-:Y:S02]  /*d170*/  IMAD.U32 R120, RZ, RZ, UR58 ;  /* 0x0000003aff787e24 */ /* 0x000fe4000f8e00ff */
[----:B------:R-:W3:Y:S01]  /*d180*/  LDL.LU R0, [R1+0xac] ;  /* 0x0000ac0001007983 */ /* 0x000ee20000300800 */
[----:B------:R-:W-:Y:S01]  /*d190*/  R2UR.FILL UR50, R119 ;  /* 0x00000000773272ca */ /* 0x000fe200004e0000 */
[----:B------:R-:W-:Y:S02]  /*d1a0*/  IMAD.U32 R119, RZ, RZ, UR63 ;  /* 0x0000003fff777e24 */ /* 0x000fe4000f8e00ff */
[----:B------:R-:W4:Y:S01]  /*d1b0*/  LDL.LU R88, [R1+0xb0] ;  /* 0x0000b00001587983 */ /* 0x000f220000300800 */
[----:B------:R-:W-:Y:S02]  /*d1c0*/  R2UR.FILL UR58, R7 ;  /* 0x00000000073a72ca */ /* 0x000fe400004e0000 */
[----:B------:R-:W-:Y:S01]  /*d1d0*/  R2UR.FILL UR63, R4 ;  /* 0x00000000043f72ca */ /* 0x000fe200004e0000 */
[----:B------:R-:W-:Y:S01]  /*d1e0*/  IMAD.U32 R114, RZ, RZ, UR66 ;  /* 0x00000042ff727e24 */ /* 0x000fe2000f8e00ff */
[----:B------:R-:W-:-:S02]  /*d1f0*/  R2UR.FILL UR62, R5 ;  /* 0x00000000053e72ca */ /* 0x000fc400004e0000 */
[----:B------:R-:W-:Y:S01]  /*d200*/  R2UR.FILL UR65, R3 ;  /* 0x00000000034172ca */ /* 0x000fe200004e0000 */
[----:B0-----:R-:W-:Y:S02]  /*d210*/  IMAD.U32 R8, RZ, RZ, UR52 ;  /* 0x00000034ff087e24 */ /* 0x001fe4000f8e00ff */
[----:B------:R-:W-:Y:S01]  /*d220*/  IMAD.U32 R9, RZ, RZ, UR53 ;  /* 0x00000035ff097e24 */ /* 0x000fe2000f8e00ff */
[----:B------:R-:W-:Y:S01]  /*d230*/  R2UR.FILL UR53, R122 ;  /* 0x000000007a3572ca */ /* 0x000fe200004e0000 */
[----:B------:R-:W-:Y:S01]  /*d240*/  IMAD.U32 R122, RZ, RZ, UR56 ;  /* 0x00000038ff7a7e24 */ /* 0x000fe2000f8e00ff */
[----:B------:R-:W-:Y:S02]  /*d250*/  R2UR.FILL UR56, R6 ;  /* 0x00000000063872ca */ /* 0x000fe400004e0000 */
[----:B------:R0:W-:Y:S04]  /*d260*/  STL.64 [R1], R8 ;  /* 0x0000000801007387 */ /* 0x0001e80000100a00 */
[----:B------:R-:W4:Y:S04]  /*d270*/  LDL.LU R6, [R1+0xb4] ;  /* 0x0000b40001067983 */ /* 0x000f280000300800 */
[----:B------:R-:W4:Y:S04]  /*d280*/  LDL.LU R7, [R1+0xc0] ;  /* 0x0000c00001077983 */ /* 0x000f280000300800 */
[----:B------:R-:W4:Y:S04]  /*d290*/  LDL.LU R4, [R1+0xbc] ;  /* 0x0000bc0001047983 */ /* 0x000f280000300800 */
[----:B------:R-:W4:Y:S01]  /*d2a0*/  LDL.LU R27, [R1+0x128] ;  /* 0x00012800011b7983 */ /* 0x000f220000300800 */
[----:B------:R-:W-:-:S03]  /*d2b0*/  R2UR.FILL UR66, R36 ;  /* 0x00000000244272ca */ /* 0x000fc600004e0000 */
[----:B------:R-:W4:Y:S04]  /*d2c0*/  LDL.LU R5, [R1+0xc8] ;  /* 0x0000c80001057983 */ /* 0x000f280000300800 */
[----:B------:R-:W4:Y:S04]  /*d2d0*/  LDL.LU R3, [R1+0xc4] ;  /* 0x0000c40001037983 */ /* 0x000f280000300800 */
[----:B------:R-:W4:Y:S01]  /*d2e0*/  LDL.LU R36, [R1+0x124] ;  /* 0x0001240001247983 */ /* 0x000f220000300800 */
[----:B------:R-:W-:Y:S02]  /*d2f0*/  MOV.SPILL R14, UR23 ;  /* 0x00000017000e7c02 */ /* 0x000fe40009000f00 */
[----:B------:R-:W-:-:S02]  /*d300*/  R2UR UR23, R75 ;  /* 0x000000004b1772ca */ /* 0x000fc400000e0000 */
[----:B------:R-:W-:Y:S02]  /*d310*/  MOV.SPILL R15, UR20 ;  /* 0x00000014000f7c02 */ /* 0x000fe40009000f00 */
[----:B------:R-:W-:Y:S02]  /*d320*/  MOV.SPILL R16, UR21 ;  /* 0x0000001500107c02 */ /* 0x000fe40009000f00 */
[----:B--2---:R-:W-:Y:S02]  /*d330*/  R2UR UR20, R76 ;  /* 0x000000004c1472ca */ /* 0x004fe400000e0000 */
[----:B------:R-:W-:-:S03]  /*d340*/  R2UR UR21, R77 ;  /* 0x000000004d1572ca */ /* 0x000fc600000e0000 */
[----:B------:R-:W-:Y:S02]  /*d350*/  UMOV UR23, 0x40004040 ;  /* 0x4000404000177882 */ /* 0x000fe40000000000 */
[----:B------:R-:W-:Y:S01]  /*d360*/  IMAD.U32 R75, RZ, RZ, UR23 ;  /* 0x00000017ff4b7e24 */ /* 0x000fe2000f8e00ff */
[----:B------:R-:W-:-:S05]  /*d370*/  R2UR UR23, R59 ;  /* 0x000000003b1772ca */ /* 0x000fca00000e0000 */
[----:B------:R-:W-:Y:S01]  /*d380*/  UMOV UR21, 0x40004040 ;  /* 0x4000404000157882 */ /* 0x000fe20000000000 */
[----:B------:R-:W-:Y:S01]  /*d390*/  IMAD.U32 R76, RZ, RZ, UR20 ;  /* 0x00000014ff4c7e24 */ /* 0x000fe2000f8e00ff */
[----:B------:R-:W-:Y:S01]  /*d3a0*/  R2UR UR20, R60 ;  /* 0x000000003c1472ca */ /* 0x000fe200000e0000 */
[----:B------:R-:W-:Y:S01]  /*d3b0*/  IMAD.U32 R77, RZ, RZ, UR21 ;  /* 0x00000015ff4d7e24 */ /* 0x000fe2000f8e00ff */
[----:B------:R-:W-:Y:S02]  /*d3c0*/  R2UR UR21, R61 ;  /* 0x000000003d1572ca */ /* 0x000fe400000e0000 */
[----:B------:R-:W-:Y:S02]  /*d3d0*/  UMOV UR23, 0x40004040 ;  /* 0x4000404000177882 */ /* 0x000fe40000000000 */
[----:B------:R-:W-:Y:S01]  /*d3e0*/  IMAD.U32 R59, RZ, RZ, UR23 ;  /* 0x00000017ff3b7e24 */ /* 0x000fe2000f8e00ff */
[----:B------:R-:W-:-:S06]  /*d3f0*/  R2UR UR23, R43 ;  /* 0x000000002b1772ca */ /* 0x000fcc00000e0000 */
[----:B------:R-:W-:Y:S01]  /*d400*/  UMOV UR21, 0x40004040 ;  /* 0x4000404000157882 */ /* 0x000fe20000000000 */
[----:B------:R-:W-:Y:S01]  /*d410*/  IMAD.U32 R60, RZ, RZ, UR20 ;  /* 0x00000014ff3c7e24 */ /* 0x000fe2000f8e00ff */
[----:B------:R-:W-:Y:S01]  /*d420*/  R2UR UR20, R44 ;  /* 0x000000002c1472ca */ /* 0x000fe200000e0000 */
[----:B------:R-:W-:Y:S01]  /*d430*/  IMAD.U32 R61, RZ, RZ, UR21 ;  /* 0x00000015ff3d7e24 */ /* 0x000fe2000f8e00ff */
[----:B------:R-:W-:Y:S02]  /*d440*/  R2UR UR21, R45 ;  /* 0x000000002d1572ca */ /* 0x000fe400000e0000 */
[----:B------:R-:W-:Y:S01]  /*d450*/  R2UR.FILL UR70, R97 ;  /* 0x00000000614672ca */ /* 0x000fe200004e0000 */
[----:B------:R-:W-:Y:S01]  /*d460*/  UMOV UR67, 0x40004040 ;  /* 0x4000404000437882 */ /* 0x000fe20000000000 */
[----:B------:R-:W-:Y:S01]  /*d470*/  UMOV UR23, 0x40004040 ;  /* 0x4000404000177882 */ /* 0x000fe20000000000 */
[----:B------:R-:W-:Y:S01]  /*d480*/  R2UR.FILL UR4, R115 ;  /* 0x00000000730472ca */ /* 0x000fe200004e0000 */
[----:B------:R-:W-:Y:S01]  /*d490*/  IMAD.U32 R115, RZ, RZ, UR67 ;  /* 0x00000043ff737e24 */ /* 0x000fe2000f8e00ff */
[----:B------:R-:W-:Y:S01]  /*d4a0*/  R2UR.FILL UR77, R112 ;  /* 0x00000000704d72ca */ /* 0x000fe200004e0000 */
[----:B------:R-:W-:Y:S01]  /*d4b0*/  IMAD.U32 R43, RZ, RZ, UR23 ;  /* 0x00000017ff2b7e24 */ /* 0x000fe2000f8e00ff */
[----:B------:R-:W-:Y:S01]  /*d4c0*/  R2UR.FILL UR23, R14 ;  /* 0x000000000e1772ca */ /* 0x000fe200004e0000 */
[----:B------:R-:W-:Y:S01]  /*d4d0*/  IMAD.U32 R112, RZ, RZ, UR68 ;  /* 0x00000044ff707e24 */ /* 0x000fe2000f8e00ff */
[----:B------:R-:W-:Y:S01]  /*d4e0*/  UMOV UR21, 0x40004040 ;  /* 0x4000404000157882 */ /* 0x000fe20000000000 */
[----:B------:R-:W-:Y:S01]  /*d4f0*/  IMAD.U32 R44, RZ, RZ, UR20 ;  /* 0x00000014ff2c7e24 */ /* 0x000fe2000f8e00ff */
[----:B------:R-:W-:Y:S01]  /*d500*/  R2UR.FILL UR20, R15 ;  /* 0x000000000f1472ca */ /* 0x000fe200004e0000 */
[----:B------:R-:W-:Y:S01]  /*d510*/  IMAD.U32 R45, RZ, RZ, UR21 ;  /* 0x00000015ff2d7e24 */ /* 0x000fe2000f8e00ff */
[----:B------:R-:W-:Y:S01]  /*d520*/  R2UR.FILL UR21, R16 ;  /* 0x00000000101572ca */ /* 0x000fe200004e0000 */
[----:B------:R-:W-:Y:S01]  /*d530*/  UMOV UR55, 0x40004040 ;  /* 0x4000404000377882 */ /* 0x000fe20000000000 */
[----:B------:R-:W-:Y:S01]  /*d540*/  R2UR.FILL UR75, R110 ;  /* 0x000000006e4b72ca */ /* 0x000fe200004e0000 */
[----:B------:R-:W-:Y:S01]  /*d550*/  IMAD.U32 R124, RZ, RZ, UR54 ;  /* 0x00000036ff7c7e24 */ /* 0x000fe2000f8e00ff */
[----:B------:R-:W-:Y:S01]  /*d560*/  R2UR.FILL UR71, R98 ;  /* 0x00000000624772ca */ /* 0x000fe200004e0000 */
[----:B------:R-:W-:Y:S01]  /*d570*/  UMOV UR57, 0x40004040 ;  /* 0x4000404000397882 */ /* 0x000fe20000000000 */
[----:B------:R-:W-:Y:S01]  /*d580*/  IMAD.U32 R110, RZ, RZ, UR70 ;  /* 0x00000046ff6e7e24 */ /* 0x000fe2000f8e00ff */
[----:B------:R-:W-:Y:S01]  /*d590*/  R2UR.FILL UR54, R123 ;  /* 0x000000007b3672ca */ /* 0x000fe200004e0000 */
[----:B------:R-:W-:Y:S01]  /*d5a0*/  IMAD.U32 R125, RZ, RZ, UR55 ;  /* 0x00000037ff7d7e24 */ /* 0x000fe2000f8e00ff */
[----:B------:R-:W-:Y:S01]  /*d5b0*/  UMOV UR59, 0x40004040 ;  /* 0x40004040003b7882 */ /* 0x000fe20000000000 */
[----:B------:R-:W-:Y:S01]  /*d5c0*/  R2UR.FILL UR52, R121 ;  /* 0x00000000793472ca */ /* 0x000fe200004e0000 */
[----:B------:R-:W-:Y:S01]  /*d5d0*/  IMAD.U32 R123, RZ, RZ, UR57 ;  /* 0x00000039ff7b7e24 */ /* 0x000fe2000f8e00ff */
[----:B------:R-:W-:Y:S01]  /*d5e0*/  R2UR.FILL UR55, R91 ;  /* 0x000000005b3772ca */ /* 0x000fe200004e0000 */
[----:B------:R-:W-:Y:S01]  /*d5f0*/  IMAD.U32 R121, RZ, RZ, UR59 ;  /* 0x0000003bff797e24 */ /* 0x000fe2000f8e00ff */
[----:B------:R-:W-:-:S02]  /*d600*/  R2UR.FILL UR57, R92 ;  /* 0x000000005c3972ca */ /* 0x000fc400004e0000 */
[----:B------:R-:W-:Y:S02]  /*d610*/  R2UR.FILL UR59, R87 ;  /* 0x00000000573b72ca */ /* 0x000fe400004e0000 */
[----:B---3--:R-:W-:Y:S02]  /*d620*/  R2UR.FILL UR67, R0 ;  /* 0x00000000004372ca */ /* 0x008fe400004e0000 */
[----:B------:R-:W2:Y:S04]  /*d630*/  LDL.LU R0, [R1+0xd0] ;  /* 0x0000d00001007983 */ /* 0x000ea80000300800 */
[----:B------:R-:W3:Y:S01]  /*d640*/  LDL.LU R14, [R1+0xcc] ;  /* 0x0000cc00010e7983 */ /* 0x000ee20000300800 */
[----:B----4-:R-:W-:-:S03]  /*d650*/  R2UR.FILL UR68, R27 ;  /* 0x000000001b4472ca */ /* 0x010fc600004e0000 */
[----:B------:R-:W4:Y:S04]  /*d660*/  LDL.LU R27, [R1+0x120] ;  /* 0x00012000011b7983 */ /* 0x000f280000300800 */
[----:B------:R-:W3:Y:S04]  /*d670*/  LDL.LU R15, [R1+0xd8] ;  /* 0x0000d800010f7983 */ /* 0x000ee80000300800 */
[----:B------:R-:W3:Y:S01]  /*d680*/  LDL.LU R16, [R1+0xd4] ;  /* 0x0000d40001107983 */ /* 0x000ee20000300800 */
[----:B------:R-:W-:-:S03]  /*d690*/  R2UR.FILL UR70, R36 ;  /* 0x00000000244672ca */ /* 0x000fc600004e0000 */
[----:B------:R-:W3:Y:S04]  /*d6a0*/  LDL.LU R97, [R1+0xe0] ;  /* 0x0000e00001617983 */ /* 0x000ee80000300800 */
[----:B------:R-:W3:Y:S04]  /*d6b0*/  LDL.LU R98, [R1+0xdc] ;  /* 0x0000dc0001627983 */ /* 0x000ee80000300800 */
[----:B------:R-:W3:Y:S04]  /*d6c0*/  LDL.LU R36, [R1+0x11c] ;  /* 0x00011c0001247983 */ /* 0x000ee80000300800 */
[----:B------:R-:W3:Y:S04]  /*d6d0*/  LDL.LU R91, [R1+0xe8] ;  /* 0x0000e800015b7983 */ /* 0x000ee80000300800 */
[----:B------:R-:W3:Y:S04]  /*d6e0*/  LDL.LU R92, [R1+0xe4] ;  /* 0x0000e400015c7983 */ /* 0x000ee80000300800 */
[----:B------:R-:W3:Y:S01]  /*d6f0*/  LDL.LU R87, [R1+0xf0] ;  /* 0x0000f00001577983 */ /* 0x000ee20000300800 */
[----:B------:R-:W-:-:S02]  /*d700*/  UMOV UR35, 0x40004040 ;  /* 0x4000404000237882 */ /* 0x000fc40000000000 */
[----:B------:R-:W-:Y:S01]  /*d710*/  IMAD.U32 R79, RZ, RZ, UR35 ;  /* 0x00000023ff4f7e24 */ /* 0x000fe2000f8e00ff */
[----:B------:R-:W-:Y:S01]  /*d720*/  R2UR UR35, R63 ;  /* 0x000000003f2372ca */ /* 0x000fe200000e0000 */
[----:B------:R-:W-:Y:S01]  /*d730*/  UMOV UR71, 0x40004040 ;  /* 0x4000404000477882 */ /* 0x000fe20000000000 */
[----:B------:R-:W-:Y:S01]  /*d740*/  R2UR.FILL UR76, R111 ;  /* 0x000000006f4c72ca */ /* 0x000fe200004e0000 */
[----:B------:R-:W-:Y:S01]  /*d750*/  UMOV UR69, 0x40004040 ;  /* 0x4000404000457882 */ /* 0x000fe20000000000 */
[----:B------:R-:W-:Y:S01]  /*d760*/  IMAD.U32 R111, RZ, RZ, UR71 ;  /* 0x00000047ff6f7e24 */ /* 0x000fe2000f8e00ff */
[----:B------:R-:W-:Y:S01]  /*d770*/  R2UR.FILL UR48, R113 ;  /* 0x00000000713072ca */ /* 0x000fe200004e0000 */
[----:B------:R-:W-:Y:S01]  /*d780*/  IMAD.U32 R113, RZ, RZ, UR69 ;  /* 0x00000045ff717e24 */ /* 0x000fe2000f8e00ff */
[----:B------:R-:W-:-:S04]  /*d790*/  R2UR.FILL UR71, R6 ;  /* 0x00000000064772ca */ /* 0x000fc800004e0000 */
[----:B------:R-:W-:Y:S02]  /*d7a0*/  UMOV UR35, 0x40004040 ;  /* 0x4000404000237882 */ /* 0x000fe40000000000 */
[----:B------:R-:W-:Y:S01]  /*d7b0*/  IMAD.U32 R63, RZ, RZ, UR35 ;  /* 0x00000023ff3f7e24 */ /* 0x000fe2000f8e00ff */
[----:B------:R-:W-:Y:S02]  /*d7c0*/  R2UR UR35, R47 ;  /* 0x000000002f2372ca */ /* 0x000fe400000e0000 */
[----:B------:R-:W-:Y:S02]  /*d7d0*/  R2UR.FILL UR69, R88 ;  /* 0x00000000584572ca */ /* 0x000fe400004e0000 */
[----:B------:R-:W-:Y:S01]  /*d7e0*/  UMOV UR71, 0x40004040 ;  /* 0x4000404000477882 */ /* 0x000fe20000000000 */
[----:B------:R-:W-:Y:S01]  /*d7f0*/  R2UR.FILL UR74, R109 ;  /* 0x000000006d4a72ca */ /* 0x000fe200004e0000 */
[----:B------:R-:W-:Y:S01]  /*d800*/  IMAD.U32 R109, RZ, RZ, UR71 ;  /* 0x00000047ff6d7e24 */ /* 0x000fe2000f8e00ff */
[----:B------:R-:W-:Y:S01]  /*d810*/  R2UR.FILL UR73, R108 ;  /* 0x000000006c4972ca */ /* 0x000fe200004e0000 */
[----:B------:R-:W3:Y:S01]  /*d820*/  LDL.LU R88, [R1+0xec] ;  /* 0x0000ec0001587983 */ /* 0x000ee20000300800 */
[----:B------:R-:W-:-:S02]  /*d830*/  R2UR.FILL UR72, R107 ;  /* 0x000000006b4872ca */ /* 0x000fc400004e0000 */
[----:B------:R-:W-:Y:S01]  /*d840*/  UMOV UR35, 0x40004040 ;  /* 0x4000404000237882 */ /* 0x000fe20000000000 */
[----:B------:R-:W-:Y:S01]  /*d850*/  IMAD.U32 R108, RZ, RZ, UR70 ;  /* 0x00000046ff6c7e24 */ /* 0x000fe2000f8e00ff */
[----:B------:R-:W-:Y:S01]  /*d860*/  UMOV UR69, 0x40004040 ;  /* 0x4000404000457882 */ /* 0x000fe20000000000 */
[----:B------:R-:W-:Y:S01]  /*d870*/  IMAD.U32 R47, RZ, RZ, UR35 ;  /* 0x00000023ff2f7e24 */ /* 0x000fe2000f8e00ff */
[----:B------:R-:W-:Y:S01]  /*d880*/  R2UR.FILL UR71, R7 ;  /* 0x00000000074772ca */ /* 0x000fe200004e0000 */
[----:B------:R-:W3:Y:S01]  /*d890*/  LDL.LU R6, [R1+0xf4] ;  /* 0x0000f40001067983 */ /* 0x000ee20000300800 */
[----:B------:R-:W-:Y:S01]  /*d8a0*/  R2UR UR35, R29 ;  /* 0x000000001d2372ca */ /* 0x000fe200000e0000 */
[----:B------:R-:W-:Y:S01]  /*d8b0*/  IMAD.U32 R107, RZ, RZ, UR69 ;  /* 0x00000045ff6b7e24 */ /* 0x000fe2000f8e00ff */
[----:B------:R-:W-:Y:S01]  /*d8c0*/  R2UR.FILL UR61, R106 ;  /* 0x000000006a3d72ca */ /* 0x000fe200004e0000 */
[----:B------:R-:W3:Y:S01]  /*d8d0*/  LDL.LU R7, [R1+0xf8] ;  /* 0x0000f80001077983 */ /* 0x000ee20000300800 */
[----:B------:R-:W-:Y:S01]  /*d8e0*/  R2UR.FILL UR70, R4 ;  /* 0x00000000044672ca */ /* 0x000fe200004e0000 */
[----:B------:R-:W-:Y:S01]  /*d8f0*/  UMOV UR67, 0x40004040 ;  /* 0x4000404000437882 */ /* 0x000fe20000000000 */
[----:B------:R-:W-:Y:S01]  /*d900*/  R2UR.FILL UR60, R105 ;  /* 0x00000000693c72ca */ /* 0x000fe200004e0000 */
[----:B------:R-:W-:Y:S01]  /*d910*/  IMAD.U32 R106, RZ, RZ, UR68 ;  /* 0x00000044ff6a7e24 */ /* 0x000fe2000f8e00ff */
[----:B------:R-:W-:Y:S01]  /*d920*/  R2UR.FILL UR69, R5 ;  /* 0x00000000054572ca */ /* 0x000fe200004e0000 */
[----:B------:R-:W3:Y:S01]  /*d930*/  LDL.LU R4, [R1+0x100] ;  /* 0x0001000001047983 */ /* 0x000ee20000300800 */
[----:B------:R-:W-:Y:S01]  /*d940*/  R2UR.FILL UR68, R3 ;  /* 0x00000000034472ca */ /* 0x000fe200004e0000 */
[----:B------:R-:W-:-:S02]  /*d950*/  IMAD.U32 R105, RZ, RZ, UR67 ;  /* 0x00000043ff697e24 */ /* 0x000fc4000f8e00ff */
[----:B------:R-:W3:Y:S04]  /*d960*/  LDL.LU R5, [R1+0xfc] ;  /* 0x0000fc0001057983 */ /* 0x000ee80000300800 */
[----:B------:R-:W3:Y:S01]  /*d970*/  LDL.LU R3, [R1+0x108] ;  /* 0x0001080001037983 */ /* 0x000ee20000300800 */
[----:B------:R-:W-:Y:S01]  /*d980*/  UMOV UR63, 0x40004040 ;  /* 0x40004040003f7882 */ /* 0x000fe20000000000 */
[----:B------:R-:W-:Y:S01]  /*d990*/  R2UR.FILL UR44, R101 ;  /* 0x00000000652c72ca */ /* 0x000fe200004e0000 */
[----:B------:R-:W-:Y:S01]  /*d9a0*/  IMAD.U32 R101, RZ, RZ, UR63 ;  /* 0x0000003fff657e24 */ /* 0x000fe2000f8e00ff */
[----:B------:R-:W-:Y:S01]  /*d9b0*/  UMOV UR57, 0x40004040 ;  /* 0x4000404000397882 */ /* 0x000fe20000000000 */
[----:B------:R-:W-:Y:S01]  /*d9c0*/  UMOV UR35, 0x40004040 ;  /* 0x4000404000237882 */ /* 0x000fe20000000000 */
[----:B------:R-:W-:Y:S01]  /*d9d0*/  UMOV UR5, 0x40004040 ;  /* 0x4000404000057882 */ /* 0x000fe20000000000 */
[----:B------:R-:W-:Y:S01]  /*d9e0*/  IMAD.U32 R29, RZ, RZ, UR35 ;  /* 0x00000023ff1d7e24 */ /* 0x000fe2000f8e00ff */
[----:B------:R-:W-:Y:S01]  /*d9f0*/  R2UR.FILL UR35, R86 ;  /* 0x00000000562372ca */ /* 0x000fe200004e0000 */
[----:B------:R-:W-:Y:S01]  /*da00*/  IMAD.U32 R86, RZ, RZ, UR4 ;  /* 0x00000004ff567e24 */ /* 0x000fe2000f8e00ff */
[----:B--2---:R-:W-:-:S02]  /*da10*/  R2UR.FILL UR67, R0 ;  /* 0x00000000004372ca */ /* 0x004fc400004e0000 */
[----:B------:R-:W2:Y:S01]  /*da20*/  LDL.LU R0, [R1+0x104] ;  /* 0x0001040001007983 */ /* 0x000ea20000300800 */
[----:B----4-:R-:W-:Y:S02]  /*da30*/  R2UR.FILL UR4, R27 ;  /* 0x000000001b0472ca */ /* 0x010fe400004e0000 */
[----:B---3--:R-:W-:Y:S01]  /*da40*/  R2UR.FILL UR63, R97 ;  /* 0x00000000613f72ca */ /* 0x008fe200004e0000 */
[----:B------:R-:W-:Y:S01]  /*da50*/  IMAD.U32 R97, RZ, RZ, UR57 ;  /* 0x00000039ff617e24 */ /* 0x000fe2000f8e00ff */
[----:B------:R-:W-:Y:S01]  /*da60*/  R2UR.FILL UR57, R87 ;  /* 0x00000000573972ca */ /* 0x000fe200004e0000 */
[----:B------:R-:W-:Y:S01]  /*da70*/  IMAD.U32 R87, RZ, RZ, UR5 ;  /* 0x00000005ff577e24 */ /* 0x000fe2000f8e00ff */
[----:B------:R-:W-:Y:S02]  /*da80*/  R2UR.FILL UR5, R36 ;  /* 0x00000000240572ca */ /* 0x000fe400004e0000 */
[----:B------:R0:W5:Y:S04]  /*da90*/  LDL.LU R36, [R1+0x118] ;  /* 0x0001180001247983 */ /* 0x0001680000300800 */
[----:B------:R0:W5:Y:S01]  /*daa0*/  LDL.LU R27, [R1+0x114] ;  /* 0x00011400011b7983 */ /* 0x0001620000300800 */
[----:B------:R-:W-:Y:S01]  /*dab0*/  UMOV UR33, 0x40004040 ;  /* 0x4000404000217882 */ /* 0x000fe20000000000 */
[----:B------:R-:W-:Y:S01]  /*dac0*/  MOV.SPILL R2, UR28 ;  /* 0x0000001c00027c02 */ /* 0x000fe20009000f00 */
[----:B------:R-:W-:Y:S01]  /*dad0*/  IMAD.U32 R82, RZ, RZ, UR30 ;  /* 0x0000001eff527e24 */ /* 0x000fe2000f8e00ff */
[----:B------:R-:W-:Y:S01]  /*dae0*/  MOV.SPILL R10, UR27 ;  /* 0x0000001b000a7c02 */ /* 0x000fe20009000f00 */
[----:B------:R-:W-:Y:S01]  /*daf0*/  IMAD.U32 R80, RZ, RZ, UR32 ;  /* 0x00000020ff507e24 */ /* 0x000fe2000f8e00ff */
[----:B------:R-:W-:Y:S01]  /*db00*/  MOV.SPILL R12, UR25 ;  /* 0x00000019000c7c02 */ /* 0x000fe20009000f00 */
[----:B------:R-:W-:Y:S01]  /*db10*/  IMAD.U32 R81, RZ, RZ, UR33 ;  /* 0x00000021ff517e24 */ /* 0x000fe2000f8e00ff */
[----:B------:R-:W-:-:S02]  /*db20*/  MOV.SPILL R11, UR24 ;  /* 0x00000018000b7c02 */ /* 0x000fc40009000f00 */
[----:B------:R-:W-:Y:S02]  /*db30*/  MOV.SPILL R13, UR22 ;  /* 0x00000016000d7c02 */ /* 0x000fe40009000f00 */
[----:B------:R-:W-:Y:S02]  /*db40*/  R2UR UR22, R74 ;  /* 0x000000004a1672ca */ /* 0x000fe400000e0000 */
[----:B------:R-:W-:Y:S02]  /*db50*/  R2UR UR24, R72 ;  /* 0x00000000481872ca */ /* 0x000fe400000e0000 */
[----:B------:R-:W-:Y:S02]  /*db60*/  R2UR UR25, R73 ;  /* 0x00000000491972ca */ /* 0x000fe400000e0000 */
[----:B------:R-:W-:Y:S02]  /*db70*/  R2UR UR27, R71 ;  /* 0x00000000471b72ca */ /* 0x000fe400000e0000 */
[----:B------:R-:W-:-:S02]  /*db80*/  R2UR UR28, R68 ;  /* 0x00000000441c72ca */ /* 0x000fc400000e0000 */
[----:B------:R-:W-:Y:S02]  /*db90*/  R2UR UR30, R66 ;  /* 0x00000000421e72ca */ /* 0x000fe400000e0000 */
[----:B------:R-:W-:Y:S02]  /*dba0*/  R2UR UR32, R64 ;  /* 0x00000000402072ca */ /* 0x000fe400000e0000 */
[----:B------:R-:W-:Y:S01]  /*dbb0*/  R2UR UR33, R65 ;  /* 0x00000000412172ca */ /* 0x000fe200000e0000 */
[----:B------:R-:W-:Y:S01]  /*dbc0*/  UMOV UR31, 0x40004040 ;  /* 0x40004040001f7882 */ /* 0x000fe20000000000 */
[----:B------:R-:W-:Y:S01]  /*dbd0*/  IMAD.U32 R78, RZ, RZ, UR34 ;  /* 0x00000022ff4e7e24 */ /* 0x000fe2000f8e00ff */
[----:B------:R-:W-:Y:S01]  /*dbe0*/  R2UR UR34, R62 ;  /* 0x000000003e2272ca */ /* 0x000fe200000e0000 */
[----:B------:R-:W-:Y:S01]  /*dbf0*/  IMAD.U32 R83, RZ, RZ, UR31 ;  /* 0x0000001fff537e24 */ /* 0x000fe2000f8e00ff */
[----:B------:R-:W-:Y:S01]  /*dc00*/  R2UR UR31, R67 ;  /* 0x00000000431f72ca */ /* 0x000fe200000e0000 */
[----:B------:R-:W-:Y:S01]  /*dc10*/  UMOV UR25, 0x40004040 ;  /* 0x4000404000197882 */ /* 0x000fe20000000000 */
[----:B------:R-:W-:Y:S01]  /*dc20*/  UMOV UR27, 0x40004040 ;  /* 0x40004040001b7882 */ /* 0x000fe20000000000 */
[----:B------:R-:W-:-:S03]  /*dc30*/  IMAD.U32 R74, RZ, RZ, UR22 ;  /* 0x00000016ff4a7e24 */ /* 0x000fc6000f8e00ff */
[----:B------:R-:W-:Y:S01]  /*dc40*/  UMOV UR33, 0x40004040 ;  /* 0x4000404000217882 */ /* 0x000fe20000000000 */
[----:B------:R-:W-:Y:S01]  /*dc50*/  IMAD.U32 R72, RZ, RZ, UR24 ;  /* 0x00000018ff487e24 */ /* 0x000fe2000f8e00ff */
[----:B------:R-:W-:Y:S01]  /*dc60*/  R2UR UR22, R58 ;  /* 0x000000003a1672ca */ /* 0x000fe200000e0000 */
        /* <DEDUP_REMOVED lines=11> */
[----:B------:R-:W-:-:S02]  /*dd20*/  R2UR UR32, R48 ;  /* 0x00000000302072ca */ /* 0x000fc400000e0000 */
        /* <DEDUP_REMOVED lines=31> */
[----:B------:R-:W-:Y:S01]  /*df20*/  R2UR.FILL UR43, R100 ;  /* 0x00000000642b72ca */ /* 0x000fe200004e0000 */
[----:B------:R-:W-:Y:S01]  /*df30*/  IMAD.U32 R100, RZ, RZ, UR62 ;  /* 0x0000003eff647e24 */ /* 0x000fe2000f8e00ff */
[----:B------:R-:W-:Y:S01]  /*df40*/  R2UR.FILL UR41, R96 ;  /* 0x00000000602972ca */ /* 0x000fe200004e0000 */
[----:B------:R-:W-:Y:S01]  /*df50*/  UMOV UR25, 0x40004040 ;  /* 0x4000404000197882 */ /* 0x000fe20000000000 */
[----:B------:R-:W-:Y:S01]  /*df60*/  R2UR.FILL UR42, R99 ;  /* 0x00000000632a72ca */ /* 0x000fe200004e0000 */
[----:B------:R-:W-:Y:S01]  /*df70*/  UMOV UR27, 0x40004040 ;  /* 0x40004040001b7882 */ /* 0x000fe20000000000 */
[----:B------:R-:W-:Y:S01]  /*df80*/  R2UR.FILL UR62, R98 ;  /* 0x00000000623e72ca */ /* 0x000fe200004e0000 */
[----:B------:R-:W-:Y:S01]  /*df90*/  UMOV UR33, 0x40004040 ;  /* 0x4000404000217882 */ /* 0x000fe20000000000 */
[----:B------:R-:W-:Y:S01]  /*dfa0*/  UMOV UR65, 0x40004040 ;  /* 0x4000404000417882 */ /* 0x000fe20000000000 */
[----:B------:R-:W-:Y:S01]  /*dfb0*/  IMAD.U32 R98, RZ, RZ, UR58 ;  /* 0x0000003aff627e24 */ /* 0x000fe2000f8e00ff */
[----:B------:R-:W-:Y:S01]  /*dfc0*/  UMOV UR51, 0x40004040 ;  /* 0x4000404000337882 */ /* 0x000fe20000000000 */
[----:B------:R-:W-:Y:S01]  /*dfd0*/  IMAD.U32 R99, RZ, RZ, UR59 ;  /* 0x0000003bff637e24 */ /* 0x000fe2000f8e00ff */
[----:B------:R-:W-:Y:S01]  /*dfe0*/  UMOV UR7, 0x40004040 ;  /* 0x4000404000077882 */ /* 0x000fe20000000000 */
[----:B------:R-:W-:Y:S01]  /*dff0*/  IMAD.U32 R96, RZ, RZ, UR56 ;  /* 0x00000038ff607e24 */ /* 0x000fe2000f8e00ff */
[----:B------:R-:W-:Y:S01]  /*e000*/  R2UR.FILL UR37, R90 ;  /* 0x000000005a2572ca */ /* 0x000fe200004e0000 */
        /* <DEDUP_REMOVED lines=33> */
[----:B------:R-:W-:-:S02]  /*e220*/  R2UR.FILL UR66, R14 ;  /* 0x000000000e4272ca */ /* 0x000fc400004e0000 */
[----:B------:R-:W-:Y:S02]  /*e230*/  R2UR.FILL UR65, R15 ;  /* 0x000000000f4172ca */ /* 0x000fe400004e0000 */
[----:B------:R-:W-:Y:S02]  /*e240*/  R2UR.FILL UR64, R16 ;  /* 0x00000000104072ca */ /* 0x000fe400004e0000 */
[----:B------:R-:W-:Y:S02]  /*e250*/  R2UR.FILL UR54, R6 ;  /* 0x00000000063672ca */ /* 0x000fe400004e0000 */
[----:B------:R-:W-:Y:S02]  /*e260*/  R2UR.FILL UR52, R7 ;  /* 0x00000000073472ca */ /* 0x000fe400004e0000 */
[----:B------:R-:W-:Y:S02]  /*e270*/  R2UR.FILL UR51, R4 ;  /* 0x00000000043372ca */ /* 0x000fe400004e0000 */
[----:B------:R-:W-:-:S02]  /*e280*/  R2UR.FILL UR50, R5 ;  /* 0x00000000053272ca */ /* 0x000fc400004e0000 */
[----:B------:R-:W-:Y:S01]  /*e290*/  R2UR.FILL UR7, R3 ;  /* 0x00000000030772ca */ /* 0x000fe200004e0000 */
[----:B------:R-:W-:Y:S01]  /*e2a0*/  UMOV UR31, 0x40004040 ;  /* 0x40004040001f7882 */ /* 0x000fe20000000000 */
[----:B------:R-:W-:Y:S01]  /*e2b0*/  IMAD.U32 R28, RZ, RZ, UR34 ;  /* 0x00000022ff1c7e24 */ /* 0x000fe2000f8e00ff */
[----:B------:R-:W-:Y:S01]  /*e2c0*/  UMOV UR55, 0x40004040 ;  /* 0x4000404000377882 */ /* 0x000fe20000000000 */
[----:B------:R-:W-:Y:S01]  /*e2d0*/  IMAD.U32 R33, RZ, RZ, UR31 ;  /* 0x0000001fff217e24 */ /* 0x000fe2000f8e00ff */
[----:B------:R-:W-:Y:S01]  /*e2e0*/  UMOV UR53, 0x40004040 ;  /* 0x4000404000357882 */ /* 0x000fe20000000000 */
[----:B------:R-:W-:Y:S01]  /*e2f0*/  UMOV UR49, 0x40004040 ;  /* 0x4000404000317882 */ /* 0x000fe20000000000 */
[----:B------:R-:W-:Y:S02]  /*e300*/  R2UR.FILL UR31, R84 ;  /* 0x00000000541f72ca */ /* 0x000fe400004e0000 */
[----:B------:R-:W-:Y:S02]  /*e310*/  CS2R R22, SRZ ;  /* 0x0000000000167805 */ /* 0x000fe4000001ff00 */
[----:B------:R-:W-:Y:S01]  /*e320*/  R2UR.FILL UR34, R85 ;  /* 0x00000000552272ca */ /* 0x000fe200004e0000 */
[--C-:B------:R-:W-:Y:S01]  /*e330*/  IMAD.MOV.U32 R21, RZ, RZ, R37.reuse ;  /* 0x000000ffff157224 */ /* 0x100fe200078e0025 */
[----:B------:R-:W-:Y:S01]  /*e340*/  R2UR.FILL UR38, R93 ;  /* 0x000000005d2672ca */ /* 0x000fe200004e0000 */
[--C-:B------:R-:W-:Y:S01]  /*e350*/  IMAD.MOV.U32 R24, RZ, RZ, R37.reuse ;  /* 0x000000ffff187224 */ /* 0x100fe200078e0025 */
[----:B------:R-:W-:Y:S01]  /*e360*/  R2UR.FILL UR40, R95 ;  /* 0x000000005f2872ca */ /* 0x000fe200004e0000 */
[----:B------:R-:W-:-:S02]  /*e370*/  IMAD.MOV.U32 R20, RZ, RZ, R37 ;  /* 0x000000ffff147224 */ /* 0x000fc400078e0025 */
[----:B------:R-:W-:Y:S02]  /*e380*/  IMAD.U32 R95, RZ, RZ, UR55 ;  /* 0x00000037ff5f7e24 */ /* 0x000fe4000f8e00ff */
[----:B------:R-:W-:Y:S02]  /*e390*/  IMAD.U32 R93, RZ, RZ, UR53 ;  /* 0x00000035ff5d7e24 */ /* 0x000fe4000f8e00ff */
[----:B------:R-:W-:Y:S02]  /*e3a0*/  IMAD.U32 R84, RZ, RZ, UR48 ;  /* 0x00000030ff547e24 */ /* 0x000fe4000f8e00ff */
[----:B------:R-:W-:Y:S01]  /*e3b0*/  IMAD.U32 R85, RZ, RZ, UR49 ;  /* 0x00000031ff557e24 */ /* 0x000fe2000f8e00ff */
[----:B------:R-:W-:Y:S01]  /*e3c0*/  UMOV UR77, 0x40004040 ;  /* 0x40004040004d7882 */ /* 0x000fe20000000000 */
[----:B------:R-:W-:Y:S01]  /*e3d0*/  UMOV UR75, 0x40004040 ;  /* 0x40004040004b7882 */ /* 0x000fe20000000000 */
[----:B------:R-:W-:Y:S01]  /*e3e0*/  UMOV UR73, 0x40004040 ;  /* 0x4000404000497882 */ /* 0x000fe20000000000 */
[----:B------:R-:W-:Y:S01]  /*e3f0*/  UMOV UR61, 0x40004040 ;  /* 0x40004040003d7882 */ /* 0x000fe20000000000 */
[----:B0-2---:R-:W-:-:S15]  /*e400*/  R2UR.FILL UR6, R0 ;  /* 0x00000000000672ca */ /* 0x005fde00004e0000 */
.L_x_150:
[----:B-1----:R-:W-:Y:S05]  /*e410*/  @P1 BRA `(.L_x_141) ;  /* 0x0000002400441947 */ /* 0x002fea0003800000 */
[----:B------:R-:W0:Y:S01]  /*e420*/  S2R R0, SR_CgaCtaId ;  /* 0x0000000000007919 */ /* 0x000e220000008800 */
[----:B------:R-:W-:Y:S01]  /*e430*/  MOV R10, 0x400 ;  /* 0x00000400000a7802 */ /* 0x000fe20000000f00 */
[----:B------:R-:W-:Y:S03]  /*e440*/  IMAD.U32 R2, R20, -0x80000000, RZ ;  /* 0x8000000014027824 */ /* 0x000fe600078e00ff */
[----:B0-----:R-:W-:Y:S01]  /*e450*/  LEA R10, R0, R10, 0x18 ;  /* 0x0000000a000a7211 */ /* 0x001fe200078ec0ff */
[----:B------:R0:W-:Y:S03]  /*e460*/  STL [R1+0xa0], R0 ;  /* 0x0000a00001007387 */ /* 0x0001e60000100800 */
[----:B------:R-:W1:Y:S01]  /*e470*/  SYNCS.PHASECHK.TRANS64.TRYWAIT P0, [R10+URZ], R2 ;  /* 0x000000020a0075a7 */ /* 0x000e6200080011ff */
[----:B0-----:R-:W-:Y:S01]  /*e480*/  IMAD.U32 R0, R26, -0x80000000, RZ ;  /* 0x800000001a007824 */ /* 0x001fe200078e00ff */
[----:B-1----:R-:W-:Y:S06]  /*e490*/  @!P0 BRA `(.L_x_142) ;  /* 0x000000c400d08947 */ /* 0x002fec0003800000 */
.L_x_319:
[----:B------:R-:W1:Y:S02]  /*e4a0*/  SYNCS.PHASECHK.TRANS64.TRYWAIT P0, [R10+URZ+0x88], R0 ;  /* 0x000088000a0075a7 */ /* 0x000e6400080011ff */
[----:B-1----:R-:W-:Y:S05]  /*e4b0*/  @!P0 BRA `(.L_x_143) ;  /* 0x000000c400e08947 */ /* 0x002fea0003800000 */
.L_x_321:
[----:B------:R-:W-:Y:S01]  /*e4c0*/  MOV.SPILL R15, UR11 ;  /* 0x0000000b000f7c02 */ /* 0x000fe20009000f00 */
[----:B------:R1:W-:Y:S01]  /*e4d0*/  STL.64 [R1+0x130], R70 ;  /* 0x0001304601007387 */ /* 0x0003e20000100a00 */
[----:B------:R-:W-:Y:S02]  /*e4e0*/  MOV.SPILL R14, UR10 ;  /* 0x0000000a000e7c02 */ /* 0x000fe40009000f00 */
[----:B------:R-:W-:Y:S02]  /*e4f0*/  ELECT P0, URZ, PT ;  /* 0x0000000000ff782f */ /* 0x000fe40003800000 */
[----:B------:R-:W-:Y:S01]  /*e500*/  R2UR UR10, R68 ;  /* 0x00000000440a72ca */ /* 0x000fe200000e0000 */
[----:B0-----:R-:W-:Y:S01]  /*e510*/  IMAD.U32 R3, RZ, RZ, UR47 ;  /* 0x0000002fff037e24 */ /* 0x001fe2000f8e00ff */
[----:B------:R-:W-:Y:S02]  /*e520*/  R2UR UR11, R69 ;  /* 0x00000000450b72ca */ /* 0x000fe400000e0000 */
[----:B------:R-:W-:Y:S02]  /*e530*/  MOV.SPILL R11, UR15 ;  /* 0x0000000f000b7c02 */ /* 0x000fe40009000f00 */
[----:B------:R-:W-:Y:S02]  /*e540*/  MOV.SPILL R9, UR14 ;  /* 0x0000000e00097c02 */ /* 0x000fe40009000f00 */
[----:B------:R-:W-:Y:S02]  /*e550*/  R2UR UR14, R66 ;  /* 0x00000000420e72ca */ /* 0x000fe400000e0000 */
[----:B------:R-:W-:Y:S02]  /*e560*/  R2UR UR15, R67 ;  /* 0x00000000430f72ca */ /* 0x000fe400000e0000 */
[----:B------:R-:W-:Y:S01]  /*e570*/  @P0 R2UR UR49, R3 ;  /* 0x00000000033102ca */ /* 0x000fe200000e0000 */
[----:B------:R-:W-:Y:S01]  /*e580*/  @P0 IMAD.MOV.U32 R2, RZ, RZ, RZ ;  /* 0x000000ffff020224 */ /* 0x000fe200078e00ff */
[----:B------:R-:W-:Y:S01]  /*e590*/  MOV.SPILL R0, UR16 ;  /* 0x0000001000007c02 */ /* 0x000fe20009000f00 */
[----:B------:R-:W-:Y:S01]  /*e5a0*/  IMAD.U32 R3, RZ, RZ, UR46 ;  /* 0x0000002eff037e24 */ /* 0x000fe2000f8e00ff */
[----:B------:R-:W-:Y:S02]  /*e5b0*/  R2UR UR16, R32 ;  /* 0x00000000201072ca */ /* 0x000fe400000e0000 */
[----:B------:R-:W-:Y:S02]  /*e5c0*/  @P0 R2UR UR48, R2 ;  /* 0x00000000023002ca */ /* 0x000fe400000e0000 */
[----:B------:R-:W-:Y:S02]  /*e5d0*/  ELECT P0, URZ, PT ;  /* 0x0000000000ff782f */ /* 0x000fe40003800000 */
[----:B------:R-:W-:Y:S02]  /*e5e0*/  MOV.SPILL R19, UR7 ;  /* 0x0000000700137c02 */ /* 0x000fe40009000f00 */
[----:B------:R-:W-:Y:S02]  /*e5f0*/  MOV.SPILL R18, UR6 ;  /* 0x0000000600127c02 */ /* 0x000fe40009000f00 */
[----:B------:R-:W-:Y:S01]  /*e600*/  R2UR UR6, R28 ;  /* 0x000000001c0672ca */ /* 0x000fe200000e0000 */
[----:B-1----:R-:W2:Y:S01]  /*e610*/  LDL.64 R70, [R1+0x60] ;  /* 0x0000600001467983 */ /* 0x002ea20000100a00 */
[----:B------:R-:W-:Y:S02]  /*e620*/  R2UR UR7, R29 ;  /* 0x000000001d0772ca */ /* 0x000fe400000e0000 */
[----:B------:R-:W-:Y:S02]  /*e630*/  MOV.SPILL R13, UR9 ;  /* 0x00000009000d7c02 */ /* 0x000fe40009000f00 */
[----:B------:R-:W-:Y:S01]  /*e640*/  MOV.SPILL R12, UR8 ;  /* 0x00000008000c7c02 */ /* 0x000fe20009000f00 */
[----:B-----5:R0:W-:Y:S01]  /*e650*/  STL.64 [R1+0x128], R36 ;  /* 0x0001282401007387 */ /* 0x0201e20000100a00 */
[----:B------:R-:W-:Y:S01]  /*e660*/  R2UR UR8, R38 ;  /* 0x00000000260872ca */ /* 0x000fe200000e0000 */
[----:B------:R-:W-:Y:S01]  /*e670*/  @P0 IMAD.MOV.U32 R2, RZ, RZ, RZ ;  /* 0x000000ffff020224 */ /* 0x000fe200078e00ff */
[----:B------:R-:W-:Y:S02]  /*e680*/  R2UR UR9, R39 ;  /* 0x00000000270972ca */ /* 0x000fe400000e0000 */
[----:B------:R-:W-:Y:S01]  /*e690*/  MOV.SPILL R8, UR13 ;  /* 0x0000000d00087c02 */ /* 0x000fe20009000f00 */
[----:B------:R1:W-:Y:S01]  /*e6a0*/  UTCHMMA.2CTA gdesc[UR70], gdesc[UR68], tmem[UR50], tmem[UR48], idesc[UR49], !UPT ;  /* 0x00ff3044460075ea */ /* 0x0003e2000fa00032 */
[----:B------:R-:W-:Y:S02]  /*e6b0*/  MOV.SPILL R7, UR12 ;  /* 0x0000000c00077c02 */ /* 0x000fe40009000f00 */
[----:B------:R-:W-:Y:S02]  /*e6c0*/  R2UR UR12, R34 ;  /* 0x00000000220c72ca */ /* 0x000fe400000e0000 */
[----:B------:R-:W-:Y:S02]  /*e6d0*/  R2UR UR13, R35 ;  /* 0x00000000230d72ca */ /* 0x000fe400000e0000 */
[----:B------:R-:W-:Y:S02]  /*e6e0*/  MOV.SPILL R6, UR19 ;  /* 0x0000001300067c02 */ /* 0x000fe40009000f00 */
[----:B------:R-:W-:Y:S02]  /*e6f0*/  MOV.SPILL R5, UR18 ;  /* 0x0000001200057c02 */ /* 0x000fe40009000f00 */
[----:B------:R-:W-:Y:S02]  /*e700*/  MOV.SPILL R4, UR17 ;  /* 0x0000001100047c02 */ /* 0x000fe40009000f00 */
[----:B------:R-:W-:Y:S02]  /*e710*/  R2UR UR18, R64 ;  /* 0x00000000401272ca */ /* 0x000fe400000e0000 */
[----:B------:R-:W-:Y:S02]  /*e720*/  R2UR UR19, R65 ;  /* 0x00000000411372ca */ /* 0x000fe400000e0000 */
[----:B------:R-:W-:Y:S02]  /*e730*/  R2UR UR17, R33 ;  /* 0x00000000211172ca */ /* 0x000fe400000e0000 */
[----:B------:R-:W-:Y:S02]  /*e740*/  MOV.SPILL R17, UR5 ;  /* 0x0000000500117c02 */ /* 0x000fe40009000f00 */
[----:B------:R-:W-:Y:S01]  /*e750*/  MOV.SPILL R16, UR4 ;  /* 0x0000000400107c02 */ /* 0x000fe20009000f00 */
[----:B0-----:R-:W3:Y:S01]  /*e760*/  LDL.64 R36, [R1+0x70] ;  /* 0x0000700001247983 */ /* 0x001ee20000100a00 */
[----:B------:R-:W-:Y:S02]  /*e770*/  R2UR UR4, R60 ;  /* 0x000000003c0472ca */ /* 0x000fe400000e0000 */
[----:B-1----:R-:W-:Y:S02]  /*e780*/  @P0 R2UR UR48, R2 ;  /* 0x00000000023002ca */ /* 0x002fe400000e0000 */
[----:B------:R-:W-:Y:S01]  /*e790*/  @P0 R2UR UR49, R3 ;  /* 0x00000000033102ca */ /* 0x000fe200000e0000 */
[----:B------:R0:W-:Y:S01]  /*e7a0*/  STL.64 [R1+0x120], R24 ;  /* 0x0001201801007387 */ /* 0x0001e20000100a00 */
[----:B------:R-:W-:Y:S02]  /*e7b0*/  R2UR UR5, R61 ;  /* 0x000000003d0572ca */ /* 0x000fe400000e0000 */
[----:B------:R-:W-:Y:S01]  /*e7c0*/  ELECT P0, URZ, PT ;  /* 0x0000000000ff782f */ /* 0x000fe20003800000 */
[----:B------:R-:W-:Y:S08]  /*e7d0*/  IMAD.U32 R3, RZ, RZ, UR45 ;  /* 0x0000002dff037e24 */ /* 0x000ff0000f8e00ff */
[----:B------:R1:W-:Y:S04]  /*e7e0*/  UTCHMMA.2CTA gdesc[UR10], gdesc[UR8], tmem[UR50], tmem[UR48], idesc[UR49], UPT ;  /* 0x00ff30080a0075ea */ /* 0x0003e8000ba00032 */
[----:B------:R-:W-:Y:S01]  /*e7f0*/  @P0 IMAD.MOV.U32 R2, RZ, RZ, RZ ;  /* 0x000000ffff020224 */ /* 0x000fe200078e00ff */
[----:B0-----:R-:W4:Y:S06]  /*e800*/  LDL.64 R24, [R1+0x68] ;  /* 0x0000680001187983 */ /* 0x001f2c0000100a00 */
[----:B------:R0:W-:Y:S01]  /*e810*/  STL.64 [R1+0x118], R20 ;  /* 0x0001181401007387 */ /* 0x0001e20000100a00 */
[----:B-1----:R-:W-:Y:S02]  /*e820*/  @P0 R2UR UR48, R2 ;  /* 0x00000000023002ca */ /* 0x002fe400000e0000 */
[----:B------:R-:W-:Y:S02]  /*e830*/  @P0 R2UR UR49, R3 ;  /* 0x00000000033102ca */ /* 0x000fe400000e0000 */
[----:B------:R-:W-:Y:S02]  /*e840*/  ELECT P0, URZ, PT ;  /* 0x0000000000ff782f */ /* 0x000fe40003800000 */
[----:B------:R-:W-:Y:S01]  /*e850*/  R2UR UR10, R30 ;  /* 0x000000001e0a72ca */ /* 0x000fe200000e0000 */
[----:B------:R-:W-:Y:S01]  /*e860*/  IMAD.U32 R3, RZ, RZ, UR44 ;  /* 0x0000002cff037e24 */ /* 0x000fe2000f8e00ff */
[----:B------:R-:W-:Y:S02]  /*e870*/  R2UR UR11, R31 ;  /* 0x000000001f0b72ca */ /* 0x000fe400000e0000 */
[----:B------:R-:W-:Y:S02]  /*e880*/  R2UR UR8, R62 ;  /* 0x000000003e0872ca */ /* 0x000fe400000e0000 */
[----:B------:R-:W-:Y:S03]  /*e890*/  R2UR UR9, R63 ;  /* 0x000000003f0972ca */ /* 0x000fe600000e0000 */
[----:B------:R1:W-:Y:S02]  /*e8a0*/  UTCHMMA.2CTA gdesc[UR14], gdesc[UR12], tmem[UR50], tmem[UR48], idesc[UR49], UPT ;  /* 0x00ff300c0e0075ea */ /* 0x0003e4000ba00032 */
[----:B------:R-:W-:Y:S01]  /*e8b0*/  @P0 IMAD.MOV.U32 R2, RZ, RZ, RZ ;  /* 0x000000ffff020224 */ /* 0x000fe200078e00ff */
[----:B0-----:R-:W4:Y:S04]  /*e8c0*/  LDL.64 R20, [R1+0x48] ;  /* 0x0000480001147983 */ /* 0x001f280000100a00 */
[----:B-1----:R-:W-:Y:S02]  /*e8d0*/  @P0 R2UR UR48, R2 ;  /* 0x00000000023002ca */ /* 0x002fe400000e0000 */
[----:B------:R-:W-:Y:S02]  /*e8e0*/  @P0 R2UR UR49, R3 ;  /* 0x00000000033102ca */ /* 0x000fe400000e0000 */
[----:B------:R-:W-:Y:S02]  /*e8f0*/  ELECT P0, URZ, PT ;  /* 0x0000000000ff782f */ /* 0x000fe40003800000 */
[----:B------:R-:W-:Y:S01]  /*e900*/  R2UR UR12, R58 ;  /* 0x000000003a0c72ca */ /* 0x000fe200000e0000 */
[----:B------:R-:W-:Y:S01]  /*e910*/  IMAD.U32 R3, RZ, RZ, UR43 ;  /* 0x0000002bff037e24 */ /* 0x000fe2000f8e00ff */
[----:B------:R-:W-:Y:S07]  /*e920*/  R2UR UR13, R59 ;  /* 0x000000003b0d72ca */ /* 0x000fee00000e0000 */
[----:B------:R0:W-:Y:S02]  /*e930*/  UTCHMMA.2CTA gdesc[UR18], gdesc[UR16], tmem[UR50], tmem[UR48], idesc[UR49], UPT ;  /* 0x00ff3010120075ea */ /* 0x0001e4000ba00032 */
[----:B------:R-:W-:Y:S05]  /*e940*/  @P0 IMAD.MOV.U32 R2, RZ, RZ, RZ ;  /* 0x000000ffff020224 */ /* 0x000fea00078e00ff */
[----:B0-----:R-:W-:Y:S02]  /*e950*/  @P0 R2UR UR48, R2 ;  /* 0x00000000023002ca */ /* 0x001fe400000e0000 */
        /* <DEDUP_REMOVED lines=20> */
[----:B------:R-:W-:Y:S09]  /*eaa0*/  R2UR UR5, R55 ;  /* 0x00000000370572ca */ /* 0x000ff200000e0000 */
[----:B------:R-:W-:Y:S01]  /*eab0*/  @P0 IMAD.MOV.U32 R2, RZ, RZ, RZ ;  /* 0x000000ffff020224 */ /* 0x000fe200078e00ff */
[----:B--2---:R-:W-:Y:S02]  /*eac0*/  R2UR UR6, R70 ;  /* 0x00000000460672ca */ /* 0x004fe400000e0000 */
[----:B------:R-:W-:Y:S02]  /*ead0*/  R2UR UR7, R71 ;  /* 0x00000000470772ca */ /* 0x000fe400000e0000 */
[----:B------:R-:W2:Y:S01]  /*eae0*/  LDL.64 R70, [R1+0x40] ;  /* 0x0000400001467983 */ /* 0x000ea20000100a00 */
[----:B---3--:R-:W-:Y:S02]  /*eaf0*/  R2UR UR14, R36 ;  /* 0x00000000240e72ca */ /* 0x008fe400000e0000 */
[----:B------:R-:W-:Y:S03]  /*eb00*/  R2UR UR15, R37 ;  /* 0x00000000250f72ca */ /* 0x000fe600000e0000 */
[----:B------:R-:W3:Y:S10]  /*eb10*/  LDL.64 R36, [R1+0x58] ;  /* 0x0000580001247983 */ /* 0x000ef40000100a00 */
[----:B------:R0:W-:Y:S01]  /*eb20*/  UTCHMMA.2CTA gdesc[UR12], gdesc[UR14], tmem[UR50], tmem[UR48], idesc[UR49], UPT ;  /* 0x00ff300e0c0075ea */ /* 0x0001e2000ba00032 */
[----:B----4-:R-:W-:Y:S02]  /*eb30*/  R2UR UR10, R24 ;  /* 0x00000000180a72ca */ /* 0x010fe400000e0000 */
[----:B------:R-:W-:Y:S02]  /*eb40*/  R2UR UR11, R25 ;  /* 0x00000000190b72ca */ /* 0x000fe400000e0000 */
[----:B------:R-:W4:Y:S01]  /*eb50*/  LDL.64 R24, [R1+0x50] ;  /* 0x0000500001187983 */ /* 0x000f220000100a00 */
        /* <DEDUP_REMOVED lines=15> */
[----:B------:R-:W-:Y:S01]  /*ec50*/  @P0 IMAD.MOV.U32 R2, RZ, RZ, RZ ;  /* 0x000000ffff020224 */ /* 0x000fe200078e00ff */
[----:B0-----:R-:W-:Y:S02]  /*ec60*/  R2UR UR6, R20 ;  /* 0x00000000140672ca */ /* 0x001fe400000e0000 */
[----:B------:R-:W-:Y:S02]  /*ec70*/  R2UR UR7, R21 ;  /* 0x00000000150772ca */ /* 0x000fe400000e0000 */
[----:B------:R-:W-:Y:S01]  /*ec80*/  @P0 R2UR UR48, R2 ;  /* 0x00000000023002ca */ /* 0x000fe200000e0000 */
[----:B------:R-:W4:Y:S01]  /*ec90*/  LDL.64 R20, [R1+0x28] ;  /* 0x0000280001147983 */ /* 0x000f220000100a00 */
        /* <DEDUP_REMOVED lines=8> */
[----:B---3--:R-:W-:Y:S02]  /*ed20*/  R2UR UR14, R36 ;  /* 0x00000000240e72ca */ /* 0x008fe400000e0000 */
[----:B------:R-:W-:Y:S02]  /*ed30*/  R2UR UR15, R37 ;  /* 0x00000000250f72ca */ /* 0x000fe400000e0000 */
[----:B------:R-:W2:Y:S11]  /*ed40*/  LDL.64 R36, [R1+0x38] ;  /* 0x0000380001247983 */ /* 0x000eb60000100a00 */
[----:B------:R0:W-:Y:S01]  /*ed50*/  UTCHMMA.2CTA gdesc[UR12], gdesc[UR14], tmem[UR50], tmem[UR48], idesc[UR49], UPT ;  /* 0x00ff300e0c0075ea */ /* 0x0001e2000ba00032 */
[----:B----4-:R-:W-:Y:S02]  /*ed60*/  R2UR UR10, R24 ;  /* 0x00000000180a72ca */ /* 0x010fe400000e0000 */
[----:B------:R-:W-:Y:S02]  /*ed70*/  R2UR UR11, R25 ;  /* 0x00000000190b72ca */ /* 0x000fe400000e0000 */
[----:B------:R-:W3:Y:S01]  /*ed80*/  LDL.64 R24, [R1+0x30] ;  /* 0x0000300001187983 */ /* 0x000ee20000100a00 */
[----:B0-----:R-:W-:Y:S02]  /*ed90*/  @P0 R2UR UR48, R2 ;  /* 0x00000000023002ca */ /* 0x001fe400000e0000 */
[----:B------:R-:W-:Y:S02]  /*eda0*/  @P0 R2UR UR49, R3 ;  /* 0x00000000033102ca */ /* 0x000fe400000e0000 */
[----:B------:R-:W-:Y:S02]  /*edb0*/  ELECT P0, URZ, PT ;  /* 0x0000000000ff782f */ /* 0x000fe40003800000 */
[----:B------:R-:W-:Y:S01]  /*edc0*/  R2UR UR12, R44 ;  /* 0x000000002c0c72ca */ /* 0x000fe200000e0000 */
[----:B------:R-:W-:Y:S01]  /*edd0*/  IMAD.U32 R3, RZ, RZ, UR36 ;  /* 0x00000024ff037e24 */ /* 0x000fe2000f8e00ff */
[----:B------:R-:W-:Y:S01]  /*ede0*/  R2UR UR13, R45 ;  /* 0x000000002d0d72ca */ /* 0x000fe200000e0000 */
[----:B------:R0:W5:Y:S06]  /*edf0*/  LDL.LU.64 R70, [R1+0x130] ;  /* 0x0001300001467983 */ /* 0x00016c0000300a00 */
[----:B------:R1:W-:Y:S02]  /*ee00*/  UTCHMMA.2CTA gdesc[UR8], gdesc[UR10], tmem[UR50], tmem[UR48], idesc[UR49], UPT ;  /* 0x00ff300a080075ea */ /* 0x0003e4000ba00032 */
[----:B------:R-:W-:Y:S05]  /*ee10*/  @P0 IMAD.MOV.U32 R2, RZ, RZ, RZ ;  /* 0x000000ffff020224 */ /* 0x000fea00078e00ff */
        /* <DEDUP_REMOVED lines=17> */
[----:B------:R-:W-:Y:S05]  /*ef30*/  @P0 IMAD.MOV.U32 R2, RZ, RZ, RZ ;  /* 0x000000ffff020224 */ /* 0x000fea00078e00ff */
[----:B-1----:R-:W-:Y:S02]  /*ef40*/  @P0 R2UR UR48, R2 ;  /* 0x00000000023002ca */ /* 0x002fe400000e0000 */
[----:B------:R-:W-:Y:S02]  /*ef50*/  @P0 R2UR UR49, R3 ;  /* 0x00000000033102ca */ /* 0x000fe400000e0000 */
[----:B------:R-:W-:Y:S02]  /*ef60*/  ELECT P0, URZ, PT ;  /* 0x0000000000ff782f */ /* 0x000fe40003800000 */
[----:B------:R-:W-:Y:S01]  /*ef70*/  R2UR.FILL UR16, R0 ;  /* 0x00000000001072ca */ /* 0x000fe200004e0000 */
[----:B------:R-:W-:Y:S01]  /*ef80*/  IMAD.U32 R3, RZ, RZ, UR33 ;  /* 0x00000021ff037e24 */ /* 0x000fe2000f8e00ff */
[----:B------:R-:W-:Y:S02]  /*ef90*/  R2UR.FILL UR19, R6 ;  /* 0x00000000061372ca */ /* 0x000fe400004e0000 */
[----:B------:R-:W-:Y:S02]  /*efa0*/  R2UR.FILL UR18, R5 ;  /* 0x00000000051272ca */ /* 0x000fe400004e0000 */
[----:B------:R-:W-:Y:S05]  /*efb0*/  R2UR.FILL UR17, R4 ;  /* 0x00000000041172ca */ /* 0x000fea00004e0000 */
[----:B------:R-:W-:Y:S01]  /*efc0*/  @P0 IMAD.MOV.U32 R2, RZ, RZ, RZ ;  /* 0x000000ffff020224 */ /* 0x000fe200078e00ff */
[----:B--2---:R-:W-:Y:S02]  /*efd0*/  R2UR UR14, R36 ;  /* 0x00000000240e72ca */ /* 0x004fe400000e0000 */
[----:B------:R-:W-:Y:S02]  /*efe0*/  R2UR UR15, R37 ;  /* 0x00000000250f72ca */ /* 0x000fe400000e0000 */
[----:B------:R0:W5:Y:S11]  /*eff0*/  LDL.LU.64 R36, [R1+0x128] ;  /* 0x0001280001247983 */ /* 0x0001760000300a00 */
[----:B------:R1:W-:Y:S01]  /*f000*/  UTCHMMA.2CTA gdesc[UR12], gdesc[UR14], tmem[UR50], tmem[UR48], idesc[UR49], UPT ;  /* 0x00ff300e0c0075ea */ /* 0x0003e2000ba00032 */
[----:B---3--:R-:W-:Y:S02]  /*f010*/  R2UR UR10, R24 ;  /* 0x00000000180a72ca */ /* 0x008fe400000e0000 */
[----:B------:R-:W-:Y:S02]  /*f020*/  R2UR UR11, R25 ;  /* 0x00000000190b72ca */ /* 0x000fe400000e0000 */
[----:B------:R0:W5:Y:S01]  /*f030*/  LDL.LU.64 R24, [R1+0x120] ;  /* 0x0001200001187983 */ /* 0x0001620000300a00 */
[----:B-1----:R-:W-:Y:S02]  /*f040*/  @P0 R2UR UR48, R2 ;  /* 0x00000000023002ca */ /* 0x002fe400000e0000 */
[----:B------:R-:W-:Y:S03]  /*f050*/  @P0 R2UR UR49, R3 ;  /* 0x00000000033102ca */ /* 0x000fe600000e0000 */
[----:B------:R0:W5:Y:S01]  /*f060*/  LDL.LU.64 R20, [R1+0x118] ;  /* 0x0001180001147983 */ /* 0x0001620000300a00 */
[----:B------:R-:W-:Y:S02]  /*f070*/  R2UR.FILL UR15, R11 ;  /* 0x000000000b0f72ca */ /* 0x000fe400004e0000 */
[----:B------:R-:W-:Y:S02]  /*f080*/  ELECT P0, URZ, PT ;  /* 0x0000000000ff782f */ /* 0x000fe40003800000 */
[----:B------:R-:W-:Y:S01]  /*f090*/  R2UR.FILL UR14, R9 ;  /* 0x00000000090e72ca */ /* 0x000fe200004e0000 */
[----:B------:R-:W-:Y:S01]  /*f0a0*/  IMAD.U32 R3, RZ, RZ, UR32 ;  /* 0x00000020ff037e24 */ /* 0x000fe2000f8e00ff */
[----:B------:R-:W-:Y:S02]  /*f0b0*/  R2UR.FILL UR13, R8 ;  /* 0x00000000080d72ca */ /* 0x000fe400004e0000 */
[----:B------:R-:W-:Y:S01]  /*f0c0*/  R2UR.FILL UR12, R7 ;  /* 0x00000000070c72ca */ /* 0x000fe200004e0000 */
[----:B------:R1:W-:Y:S06]  /*f0d0*/  UTCHMMA.2CTA gdesc[UR8], gdesc[UR10], tmem[UR50], tmem[UR48], idesc[UR49], UPT ;  /* 0x00ff300a080075ea */ /* 0x0003ec000ba00032 */
[----:B------:R-:W-:Y:S05]  /*f0e0*/  @P0 IMAD.MOV.U32 R2, RZ, RZ, RZ ;  /* 0x000000ffff020224 */ /* 0x000fea00078e00ff */
[----:B-1----:R-:W-:Y:S02]  /*f0f0*/  @P0 R2UR UR48, R2 ;  /* 0x00000000023002ca */ /* 0x002fe400000e0000 */
[----:B------:R-:W-:Y:S02]  /*f100*/  @P0 R2UR UR49, R3 ;  /* 0x00000000033102ca */ /* 0x000fe400000e0000 */
[----:B------:R-:W-:Y:S02]  /*f110*/  ELECT P0, URZ, PT ;  /* 0x0000000000ff782f */ /* 0x000fe40003800000 */
[----:B------:R-:W-:Y:S02]  /*f120*/  R2UR.FILL UR11, R15 ;  /* 0x000000000f0b72ca */ /* 0x000fe400004e0000 */
[----:B------:R-:W-:Y:S02]  /*f130*/  R2UR.FILL UR10, R14 ;  /* 0x000000000e0a72ca */ /* 0x000fe400004e0000 */
[----:B------:R-:W-:Y:S02]  /*f140*/  R2UR.FILL UR9, R13 ;  /* 0x000000000d0972ca */ /* 0x000fe400004e0000 */
[----:B------:R-:W-:Y:S03]  /*f150*/  R2UR.FILL UR8, R12 ;  /* 0x000000000c0872ca */ /* 0x000fe600004e0000 */
[----:B------:R1:W-:Y:S02]  /*f160*/  UTCHMMA.2CTA gdesc[UR4], gdesc[UR6], tmem[UR50], tmem[UR48], idesc[UR49], UPT ;  /* 0x00ff3006040075ea */ /* 0x0003e4000ba00032 */
[----:B------:R-:W-:Y:S01]  /*f170*/  @P0 VIADD R2, R10, 0x8 ;  /* 0x000000080a020836 */ /* 0x000fe20000000000 */
[----:B------:R-:W-:Y:S04]  /*f180*/  @P0 LOP3.LUT R0, R27, 0xffff, RZ, 0xc0, !PT ;  /* 0x0000ffff1b000812 */ /* 0x000fe800078ec0ff */
[----:B------:R-:W-:Y:S01]  /*f190*/  @P0 R2UR UR55, R2 ;  /* 0x00000000023702ca */ /* 0x000fe200000e0000 */
[----:B------:R-:W-:Y:S01]  /*f1a0*/  IMAD.U32 R2, R22, -0x80000000, RZ ;  /* 0x8000000016027824 */ /* 0x000fe200078e00ff */
[----:B------:R-:W-:Y:S02]  /*f1b0*/  @P0 R2UR UR53, R0 ;  /* 0x00000000003502ca */ /* 0x000fe400000e0000 */
[----:B------:R-:W-:Y:S11]  /*f1c0*/  ELECT P0, URZ, PT ;  /* 0x0000000000ff782f */ /* 0x000ff60003800000 */
[----:B------:R0:W-:Y:S02]  /*f1d0*/  UTCBAR.2CTA.MULTICAST [UR55], URZ, UR53 ;  /* 0x000000ff370073e9 */ /* 0x0001e40008200835 */
[----:B------:R-:W-:Y:S01]  /*f1e0*/  @P0 VIADD R0, R10, 0x80 ;  /* 0x000000800a000836 */ /* 0x000fe20000000000 */
[----:B-1----:R-:W-:Y:S01]  /*f1f0*/  UMOV UR48, 0x3 ;  /* 0x0000000300307882 */ /* 0x002fe20000000000 */
[----:B------:R-:W-:Y:S03]  /*f200*/  R2UR.FILL UR7, R19 ;  /* 0x00000000130772ca */ /* 0x000fe600004e0000 */
[----:B------:R-:W-:Y:S01]  /*f210*/  @P0 R2UR UR49, R0 ;  /* 0x00000000003102ca */ /* 0x000fe200000e0000 */
[----:B------:R-:W-:Y:S01]  /*f220*/  IMAD.U32 R0, R23, -0x80000000, RZ ;  /* 0x8000000017007824 */ /* 0x000fe200078e00ff */
[----:B------:R-:W-:Y:S02]  /*f230*/  R2UR.FILL UR6, R18 ;  /* 0x00000000120672ca */ /* 0x000fe400004e0000 */
[----:B------:R-:W-:Y:S02]  /*f240*/  R2UR.FILL UR5, R17 ;  /* 0x00000000110572ca */ /* 0x000fe400004e0000 */
[----:B------:R-:W-:Y:S07]  /*f250*/  R2UR.FILL UR4, R16 ;  /* 0x00000000100472ca */ /* 0x000fee00004e0000 */
[----:B------:R0:W-:Y:S01]  /*f260*/  UTCBAR.2CTA.MULTICAST [UR49], URZ, UR48 ;  /* 0x000000ff310073e9 */ /* 0x0001e20008200830 */
[----:B------:R-:W1:Y:S02]  /*f270*/  SYNCS.PHASECHK.TRANS64.TRYWAIT P0, [R10+URZ+0x30], R2 ;  /* 0x000030020a0075a7 */ /* 0x000e6400080011ff */
[----:B01----:R-:W-:Y:S05]  /*f280*/  @!P0 BRA `(.L_x_144) ;  /* 0x000000b800888947 */ /* 0x003fea0003800000 */
.L_x_323:
[----:B------:R-:W1:Y:S02]  /*f290*/  SYNCS.PHASECHK.TRANS64.TRYWAIT P0, [R10+URZ+0xb0], R0 ;  /* 0x0000b0000a0075a7 */ /* 0x000e6400080011ff */
[----:B-1----:R-:W-:Y:S05]  /*f2a0*/  @!P0 BRA `(.L_x_145) ;  /* 0x000000b800988947 */ /* 0x002fea0003800000 */
.L_x_325:
[----:B------:R-:W-:Y:S01]  /*f2b0*/  MOV.SPILL R0, UR14 ;  /* 0x0000000e00007c02 */ /* 0x000fe20009000f00 */
[----:B------:R-:W2:Y:S01]  /*f2c0*/  LDL.64 R8, [R1+0x88] ;  /* 0x0000880001087983 */ /* 0x000ea20000100a00 */
[----:B------:R-:W-:Y:S02]  /*f2d0*/  R2UR UR14, R82 ;  /* 0x00000000520e72ca */ /* 0x000fe400000e0000 */
[----:B------:R-:W-:Y:S02]  /*f2e0*/  ELECT P0, URZ, PT ;  /* 0x0000000000ff782f */ /* 0x000fe40003800000 */
[----:B------:R-:W-:Y:S01]  /*f2f0*/  MOV.SPILL R6, UR17 ;  /* 0x0000001100067c02 */ /* 0x000fe20009000f00 */
[----:B0-----:R-:W-:Y:S01]  /*f300*/  IMAD.U32 R3, RZ, RZ, UR31 ;  /* 0x0000001fff037e24 */ /* 0x001fe2000f8e00ff */
[----:B------:R-:W-:Y:S01]  /*f310*/  MOV.SPILL R5, UR16 ;  /* 0x0000001000057c02 */ /* 0x000fe20009000f00 */
[----:B------:R-:W3:Y:S01]  /*f320*/  LDL.64 R18, [R1+0x80] ;  /* 0x0000800001127983 */ /* 0x000ee20000100a00 */
[----:B------:R-:W-:Y:S02]  /*f330*/  MOV.SPILL R4, UR15 ;  /* 0x0000000f00047c02 */ /* 0x000fe40009000f00 */
[----:B------:R-:W-:Y:S02]  /*f340*/  R2UR UR15, R83 ;  /* 0x00000000530f72ca */ /* 0x000fe400000e0000 */
[----:B------:R-:W-:Y:S01]  /*f350*/  MOV.SPILL R11, UR13 ;  /* 0x0000000d000b7c02 */ /* 0x000fe20009000f00 */
[----:B------:R-:W4:Y:S01]  /*f360*/  LDL.64 R14, [R1+0x98] ;  /* 0x00009800010e7983 */ /* 0x000f220000100a00 */
[----:B------:R-:W-:Y:S02]  /*f370*/  MOV.SPILL R7, UR10 ;  /* 0x0000000a00077c02 */ /* 0x000fe40009000f00 */
[----:B------:R-:W-:Y:S01]  /*f380*/  @P0 R2UR UR49, R3 ;  /* 0x00000000033102ca */ /* 0x000fe200000e0000 */
[----:B------:R-:W-:Y:S02]  /*f390*/  @P0 IMAD.MOV.U32 R2, RZ, RZ, RZ ;  /* 0x000000ffff020224 */ /* 0x000fe400078e00ff */
[----:B------:R-:W4:Y:S01]  /*f3a0*/  LDL.64 R12, [R1+0x78] ;  /* 0x00007800010c7983 */ /* 0x000f220000100a00 */
[----:B------:R-:W-:Y:S02]  /*f3b0*/  IMAD.U32 R3, RZ, RZ, UR30 ;  /* 0x0000001eff037e24 */ /* 0x000fe4000f8e00ff */
[----:B------:R-:W-:Y:S02]  /*f3c0*/  @P0 R2UR UR48, R2 ;  /* 0x00000000023002ca */ /* 0x000fe400000e0000 */
[----:B------:R-:W-:Y:S01]  /*f3d0*/  ELECT P0, URZ, PT ;  /* 0x0000000000ff782f */ /* 0x000fe20003800000 */
[----:B------:R-:W4:Y:S10]  /*f3e0*/  LDL.64 R16, [R1+0x90] ;  /* 0x0000900001107983 */ /* 0x000f340000100a00 */
[----:B------:R0:W-:Y:S02]  /*f3f0*/  UTCHMMA.2CTA gdesc[UR62], gdesc[UR58], tmem[UR5], tmem[UR48], idesc[UR49], UP0 ;  /* 0x00ff303a3e0075ea */ /* 0x0001e40008200005 */
[----:B------:R-:W-:Y:S05]  /*f400*/  @P0 IMAD.MOV.U32 R2, RZ, RZ, RZ ;  /* 0x000000ffff020224 */ /* 0x000fea00078e00ff */
[----:B0-----:R-:W-:Y:S02]  /*f410*/  @P0 R2UR UR48, R2 ;  /* 0x00000000023002ca */ /* 0x001fe400000e0000 */
[----:B------:R-:W-:Y:S02]  /*f420*/  @P0 R2UR UR49, R3 ;  /* 0x00000000033102ca */ /* 0x000fe400000e0000 */
[----:B------:R-:W-:Y:S01]  /*f430*/  ELECT P0, URZ, PT ;  /* 0x0000000000ff782f */ /* 0x000fe20003800000 */
[----:B------:R-:W-:Y:S11]  /*f440*/  IMAD.U32 R3, RZ, RZ, UR29 ;  /* 0x0000001dff037e24 */ /* 0x000ff6000f8e00ff */
[----:B------:R-:W-:Y:S01]  /*f450*/  @!UPT UIADD3 URZ, UPT, UPT, URZ, URZ, URZ ;  /* 0x000000fffffff290 */ /* 0x000fe2000fffe0ff */
[----:B------:R-:W-:Y:S01]  /*f460*/  @P0 IMAD.MOV.U32 R2, RZ, RZ, RZ ;  /* 0x000000ffff020224 */ /* 0x000fe200078e00ff */
[----:B--2---:R-:W-:Y:S02]  /*f470*/  R2UR UR16, R8 ;  /* 0x00000000081072ca */ /* 0x004fe400000e0000 */
[----:B------:R-:W-:Y:S02]  /*f480*/  R2UR UR17, R9 ;  /* 0x00000000091172ca */ /* 0x000fe400000e0000 */
[----:B------:R-:W-:Y:S02]  /*f490*/  MOV.SPILL R9, UR12 ;  /* 0x0000000c00097c02 */ /* 0x000fe40009000f00 */
[----:B------:R-:W-:Y:S02]  /*f4a0*/  MOV.SPILL R8, UR11 ;  /* 0x0000000b00087c02 */ /* 0x000fe40009000f00 */
[----:B---3--:R-:W-:Y:S02]  /*f4b0*/  R2UR UR12, R18 ;  /* 0x00000000120c72ca */ /* 0x008fe400000e0000 */
[----:B------:R-:W-:Y:S02]  /*f4c0*/  R2UR UR13, R19 ;  /* 0x00000000130d72ca */ /* 0x000fe400000e0000 */
[----:B----4-:R-:W-:Y:S02]  /*f4d0*/  R2UR UR10, R14 ;  /* 0x000000000e0a72ca */ /* 0x010fe400000e0000 */
[----:B------:R-:W-:Y:S01]  /*f4e0*/  R2UR UR11, R15 ;  /* 0x000000000f0b72ca */ /* 0x000fe200000e0000 */
[----:B------:R0:W-:Y:S01]  /*f4f0*/  UTCHMMA.2CTA gdesc[UR14], gdesc[UR16], tmem[UR5], tmem[UR48], idesc[UR49], UPT ;  /* 0x00ff30100e0075ea */ /* 0x0001e2000ba00005 */
[----:B------:R-:W-:Y:S02]  /*f500*/  MOV.SPILL R15, UR9 ;  /* 0x00000009000f7c02 */ /* 0x000fe40009000f00 */
[----:B------:R-:W-:Y:S02]  /*f510*/  MOV.SPILL R14, UR8 ;  /* 0x00000008000e7c02 */ /* 0x000fe40009000f00 */
[----:B------:R-:W-:Y:S02]  /*f520*/  R2UR UR8, R12 ;  /* 0x000000000c0872ca */ /* 0x000fe400000e0000 */
[----:B------:R-:W-:Y:S02]  /*f530*/  R2UR UR9, R13 ;  /* 0x000000000d0972ca */ /* 0x000fe400000e0000 */
[----:B------:R-:W-:Y:S02]  /*f540*/  MOV.SPILL R13, UR7 ;  /* 0x00000007000d7c02 */ /* 0x000fe40009000f00 */
[----:B------:R-:W-:Y:S02]  /*f550*/  MOV.SPILL R12, UR6 ;  /* 0x00000006000c7c02 */ /* 0x000fe40009000f00 */
[----:B------:R-:W-:Y:S02]  /*f560*/  R2UR UR6, R16 ;  /* 0x00000000100672ca */ /* 0x000fe400000e0000 */
[----:B------:R-:W-:Y:S02]  /*f570*/  R2UR UR7, R17 ;  /* 0x00000000110772ca */ /* 0x000fe400000e0000 */
[----:B0-----:R-:W-:Y:S02]  /*f580*/  @P0 R2UR UR48, R2 ;  /* 0x00000000023002ca */ /* 0x001fe400000e0000 */
[----:B------:R-:W-:Y:S02]  /*f590*/  @P0 R2UR UR49, R3 ;  /* 0x00000000033102ca */ /* 0x000fe400000e0000 */
[----:B------:R-:W-:Y:S02]  /*f5a0*/  ELECT P0, URZ, PT ;  /* 0x0000000000ff782f */ /* 0x000fe40003800000 */
[----:B------:R-:W-:Y:S01]  /*f5b0*/  R2UR.FILL UR14, R0 ;  /* 0x00000000000e72ca */ /* 0x000fe200004e0000 */
[----:B------:R-:W-:Y:S01]  /*f5c0*/  IMAD.U32 R3, RZ, RZ, UR28 ;  /* 0x0000001cff037e24 */ /* 0x000fe2000f8e00ff */
[----:B------:R-:W-:Y:S02]  /*f5d0*/  R2UR.FILL UR17, R6 ;  /* 0x00000000061172ca */ /* 0x000fe400004e0000 */
[----:B------:R-:W-:Y:S02]  /*f5e0*/  R2UR.FILL UR16, R5 ;  /* 0x00000000051072ca */ /* 0x000fe400004e0000 */
[----:B------:R-:W-:Y:S03]  /*f5f0*/  R2UR.FILL UR15, R4 ;  /* 0x00000000040f72ca */ /* 0x000fe600004e0000 */
[----:B------:R0:W-:Y:S02]  /*f600*/  UTCHMMA.2CTA gdesc[UR10], gdesc[UR12], tmem[UR5], tmem[UR48], idesc[UR49], UPT ;  /* 0x00ff300c0a0075ea */ /* 0x0001e4000ba00005 */
[----:B------:R-:W-:Y:S05]  /*f610*/  @P0 IMAD.MOV.U32 R2, RZ, RZ, RZ ;  /* 0x000000ffff020224 */ /* 0x000fea00078e00ff */
[----:B0-----:R-:W-:Y:S02]  /*f620*/  @P0 R2UR UR48, R2 ;  /* 0x00000000023002ca */ /* 0x001fe400000e0000 */
        /* <DEDUP_REMOVED lines=10> */
[----:B-----5:R-:W-:Y:S01]  /*f6d0*/  IMAD.U32 R2, R25, -0x80000000, RZ ;  /* 0x8000000019027824 */ /* 0x020fe200078e00ff */
[----:B------:R-:W-:Y:S02]  /*f6e0*/  @P0 R2UR UR53, R0 ;  /* 0x00000000003502ca */ /* 0x000fe400000e0000 */
[----:B------:R-:W-:Y:S11]  /*f6f0*/  ELECT P0, URZ, PT ;  /* 0x0000000000ff782f */ /* 0x000ff60003800000 */
[----:B------:R1:W-:Y:S02]  /*f700*/  UTCBAR.2CTA.MULTICAST [UR55], URZ, UR53 ;  /* 0x000000ff370073e9 */ /* 0x0003e40008200835 */
[----:B------:R-:W-:Y:S01]  /*f710*/  @P0 VIADD R0, R10, 0xb8 ;  /* 0x000000b80a000836 */ /* 0x000fe20000000000 */
[----:B0-----:R-:W-:Y:S01]  /*f720*/  UMOV UR48, 0x3 ;  /* 0x0000000300307882 */ /* 0x001fe20000000000 */
[----:B------:R-:W-:Y:S03]  /*f730*/  R2UR.FILL UR9, R15 ;  /* 0x000000000f0972ca */ /* 0x000fe600004e0000 */
[----:B------:R-:W-:Y:S01]  /*f740*/  @P0 R2UR UR49, R0 ;  /* 0x00000000003102ca */ /* 0x000fe200000e0000 */
[----:B------:R-:W-:Y:S01]  /*f750*/  IMAD.U32 R0, R24, -0x80000000, RZ ;  /* 0x8000000018007824 */ /* 0x000fe200078e00ff */
[----:B------:R-:W-:Y:S02]  /*f760*/  R2UR.FILL UR8, R14 ;  /* 0x000000000e0872ca */ /* 0x000fe400004e0000 */
[----:B------:R-:W-:Y:S02]  /*f770*/  R2UR.FILL UR7, R13 ;  /* 0x000000000d0772ca */ /* 0x000fe400004e0000 */
[----:B------:R-:W-:Y:S07]  /*f780*/  R2UR.FILL UR6, R12 ;  /* 0x000000000c0672ca */ /* 0x000fee00004e0000 */
[----:B------:R1:W-:Y:S01]  /*f790*/  UTCBAR.2CTA.MULTICAST [UR49], URZ, UR48 ;  /* 0x000000ff310073e9 */ /* 0x0003e20008200830 */
[----:B------:R-:W0:Y:S02]  /*f7a0*/  SYNCS.PHASECHK.TRANS64.TRYWAIT P0, [R10+URZ+0x98], R2 ;  /* 0x000098020a0075a7 */ /* 0x000e2400080011ff */
[----:B01----:R-:W-:Y:S05]  /*f7b0*/  @!P0 BRA `(.L_x_146) ;  /* 0x000000b400708947 */ /* 0x003fea0003800000 */
.L_x_327:
[----:B------:R-:W1:Y:S02]  /*f7c0*/  SYNCS.PHASECHK.TRANS64.TRYWAIT P0, [R10+URZ+0x40], R0 ;  /* 0x000040000a0075a7 */ /* 0x000e6400080011ff */
[----:B-1----:R-:W-:Y:S05]  /*f7d0*/  @!P0 BRA `(.L_x_147) ;  /* 0x000000b400808947 */ /* 0x002fea0003800000 */
.L_x_329:
[----:B------:R-:W-:Y:S01]  /*f7e0*/  MOV.SPILL R0, UR30 ;  /* 0x0000001e00007c02 */ /* 0x000fe20009000f00 */
[----:B------:R-:W2:Y:S01]  /*f7f0*/  LDL.64 R6, [R1+0x10] ;  /* 0x0000100001067983 */ /* 0x000ea20000100a00 */
[----:B------:R-:W-:Y:S02]  /*f800*/  MOV.SPILL R11, UR9 ;  /* 0x00000009000b7c02 */ /* 0x000fe40009000f00 */
[----:B------:R-:W-:Y:S02]  /*f810*/  ELECT P0, URZ, PT ;  /* 0x0000000000ff782f */ /* 0x000fe40003800000 */
[----:B------:R-:W-:Y:S01]  /*f820*/  MOV.SPILL R5, UR28 ;  /* 0x0000001c00057c02 */ /* 0x000fe20009000f00 */
[----:B0-----:R-:W-:Y:S01]  /*f830*/  IMAD.U32 R3, RZ, RZ, UR27 ;  /* 0x0000001bff037e24 */ /* 0x001fe2000f8e00ff */
[----:B------:R-:W-:Y:S01]  /*f840*/  MOV.SPILL R15, UR5 ;  /* 0x00000005000f7c02 */ /* 0x000fe20009000f00 */
[----:B------:R-:W3:Y:S01]  /*f850*/  LDL.64 R8, [R1+0x18] ;  /* 0x0000180001087983 */ /* 0x000ee20000100a00 */
[----:B------:R-:W-:Y:S01]  /*f860*/  MOV.SPILL R14, UR4 ;  /* 0x00000004000e7c02 */ /* 0x000fe20009000f00 */
[----:B------:R-:W-:Y:S01]  /*f870*/  UMOV UR53, 0x3 ;  /* 0x0000000300357882 */ /* 0x000fe20000000000 */
[----:B------:R-:W-:Y:S02]  /*f880*/  R2UR UR4, R102 ;  /* 0x00000000660472ca */ /* 0x000fe400000e0000 */
[----:B------:R-:W-:Y:S01]  /*f890*/  R2UR UR5, R103 ;  /* 0x00000000670572ca */ /* 0x000fe200000e0000 */
[----:B------:R-:W4:Y:S01]  /*f8a0*/  LDL.64 R12, [R1+0x20] ;  /* 0x00002000010c7983 */ /* 0x000f220000100a00 */
[----:B------:R-:W-:Y:S02]  /*f8b0*/  MOV.SPILL R4, UR31 ;  /* 0x0000001f00047c02 */ /* 0x000fe40009000f00 */
[----:B------:R-:W-:Y:S01]  /*f8c0*/  @P0 R2UR UR49, R3 ;  /* 0x00000000033102ca */ /* 0x000fe200000e0000 */
[----:B------:R-:W-:Y:S02]  /*f8d0*/  @P0 IMAD.MOV.U32 R2, RZ, RZ, RZ ;  /* 0x000000ffff020224 */ /* 0x000fe400078e00ff */
[----:B------:R-:W5:Y:S01]  /*f8e0*/  LDL.64 R18, [R1+0x8] ;  /* 0x0000080001127983 */ /* 0x000f620000100a00 */
[----:B------:R-:W-:Y:S02]  /*f8f0*/  IMAD.U32 R3, RZ, RZ, UR26 ;  /* 0x0000001aff037e24 */ /* 0x000fe4000f8e00ff */
[----:B------:R-:W-:Y:S02]  /*f900*/  @P0 R2UR UR48, R2 ;  /* 0x00000000023002ca */ /* 0x000fe400000e0000 */
[----:B------:R-:W-:Y:S01]  /*f910*/  ELECT P0, URZ, PT ;  /* 0x0000000000ff782f */ /* 0x000fe20003800000 */
[----:B------:R-:W5:Y:S10]  /*f920*/  LDL.64 R16, [R1] ;  /* 0x0000000001107983 */ /* 0x000f740000100a00 */
[----:B------:R0:W-:Y:S02]  /*f930*/  UTCHMMA.2CTA gdesc[UR66], gdesc[UR64], tmem[UR52], tmem[UR48], idesc[UR49], !UPT ;  /* 0x00ff3040420075ea */ /* 0x0001e4000fa00034 */
        /* <DEDUP_REMOVED lines=8> */
[----:B------:R-:W-:Y:S02]  /*f9c0*/  MOV.SPILL R6, UR29 ;  /* 0x0000001d00067c02 */ /* 0x000fe40009000f00 */
[----:B------:R-:W-:Y:S02]  /*f9d0*/  R2UR UR31, R7 ;  /* 0x00000000071f72ca */ /* 0x000fe400000e0000 */
[----:B---3--:R-:W-:Y:S02]  /*f9e0*/  R2UR UR29, R9 ;  /* 0x00000000091d72ca */ /* 0x008fe400000e0000 */
[----:B------:R-:W-:Y:S02]  /*f9f0*/  MOV.SPILL R9, UR8 ;  /* 0x0000000800097c02 */ /* 0x000fe40009000f00 */
[----:B------:R-:W-:Y:S02]  /*fa00*/  R2UR UR28, R8 ;  /* 0x00000000081c72ca */ /* 0x000fe400000e0000 */
[----:B----4-:R-:W-:Y:S02]  /*fa10*/  R2UR UR8, R12 ;  /* 0x000000000c0872ca */ /* 0x010fe400000e0000 */
[----:B------:R-:W-:Y:S02]  /*fa20*/  R2UR UR9, R13 ;  /* 0x000000000d0972ca */ /* 0x000fe400000e0000 */
[----:B------:R-:W-:Y:S02]  /*fa30*/  MOV.SPILL R13, UR7 ;  /* 0x00000007000d7c02 */ /* 0x000fe40009000f00 */
[----:B------:R-:W-:Y:S02]  /*fa40*/  MOV.SPILL R12, UR6 ;  /* 0x00000006000c7c02 */ /* 0x000fe40009000f00 */
[----:B------:R-:W-:Y:S02]  /*fa50*/  R2UR UR6, R104 ;  /* 0x00000000680672ca */ /* 0x000fe400000e0000 */
[----:B------:R-:W-:Y:S02]  /*fa60*/  R2UR UR7, R105 ;  /* 0x00000000690772ca */ /* 0x000fe400000e0000 */
[----:B------:R-:W-:Y:S02]  /*fa70*/  MOV.SPILL R8, UR11 ;  /* 0x0000000b00087c02 */ /* 0x000fe40009000f00 */
[----:B------:R-:W-:Y:S02]  /*fa80*/  MOV.SPILL R7, UR10 ;  /* 0x0000000a00077c02 */ /* 0x000fe40009000f00 */
[----:B------:R-:W-:Y:S02]  /*fa90*/  R2UR UR10, R100 ;  /* 0x00000000640a72ca */ /* 0x000fe400000e0000 */
[----:B------:R-:W-:Y:S05]  /*faa0*/  R2UR UR11, R101 ;  /* 0x00000000650b72ca */ /* 0x000fea00000e0000 */
[----:B------:R0:W-:Y:S02]  /*fab0*/  UTCHMMA.2CTA gdesc[UR8], gdesc[UR6], tmem[UR52], tmem[UR48], idesc[UR49], UPT ;  /* 0x00ff3006080075ea */ /* 0x0001e4000ba00034 */
[----:B0-----:R-:W-:Y:S02]  /*fac0*/  @P0 R2UR UR48, R2 ;  /* 0x00000000023002ca */ /* 0x001fe400000e0000 */
[----:B------:R-:W-:Y:S02]  /*fad0*/  @P0 R2UR UR49, R3 ;  /* 0x00000000033102ca */ /* 0x000fe400000e0000 */
[----:B------:R-:W-:Y:S02]  /*fae0*/  ELECT P0, URZ, PT ;  /* 0x0000000000ff782f */ /* 0x000fe40003800000 */
[----:B------:R-:W-:Y:S01]  /*faf0*/  R2UR UR8, R98 ;  /* 0x00000000620872ca */ /* 0x000fe200000e0000 */
[----:B------:R-:W-:Y:S01]  /*fb00*/  IMAD.U32 R3, RZ, RZ, UR24 ;  /* 0x00000018ff037e24 */ /* 0x000fe2000f8e00ff */
[----:B------:R-:W-:Y:S02]  /*fb10*/  R2UR UR9, R99 ;  /* 0x00000000630972ca */ /* 0x000fe400000e0000 */
[----:B-----5:R-:W-:Y:S02]  /*fb20*/  R2UR UR6, R18 ;  /* 0x00000000120672ca */ /* 0x020fe400000e0000 */
[----:B------:R-:W-:Y:S03]  /*fb30*/  R2UR UR7, R19 ;  /* 0x00000000130772ca */ /* 0x000fe600000e0000 */
[----:B------:R0:W-:Y:S02]  /*fb40*/  UTCHMMA.2CTA gdesc[UR28], gdesc[UR4], tmem[UR52], tmem[UR48], idesc[UR49], UPT ;  /* 0x00ff30041c0075ea */ /* 0x0001e4000ba00034 */
[----:B------:R-:W-:Y:S05]  /*fb50*/  @P0 IMAD.MOV.U32 R2, RZ, RZ, RZ ;  /* 0x000000ffff020224 */ /* 0x000fea00078e00ff */
[----:B0-----:R-:W-:Y:S02]  /*fb60*/  @P0 R2UR UR48, R2 ;  /* 0x00000000023002ca */ /* 0x001fe400000e0000 */
        /* <DEDUP_REMOVED lines=72> */
[----:B------:R-:W-:Y:S01]  /*fff0*/  R2UR.FILL UR30, R0 ;  /* 0x00000000001e72ca */ /* 0x000fe200004e0000 */
[----:B------:R-:W-:Y:S01]  /*10000*/  IMAD.U32 R3, RZ, RZ, UR16 ;  /* 0x00000010ff037e24 */ /* 0x000fe2000f8e00ff */
[----:B------:R-:W-:Y:S02]  /*10010*/  R2UR UR10, R112 ;  /* 0x00000000700a72ca */ /* 0x000fe400000e0000 */
[----:B------:R-:W-:Y:S02]  /*10020*/  R2UR UR11, R113 ;  /* 0x00000000710b72ca */ /* 0x000fe400000e0000 */
[----:B------:R-:W-:Y:S03]  /*10030*/  R2UR.FILL UR31, R4 ;  /* 0x00000000041f72ca */ /* 0x000fe600004e0000 */
        /* <DEDUP_REMOVED lines=18> */
[----:B------:R-:W-:Y:S02]  /*10160*/  R2UR.FILL UR29, R6 ;  /* 0x00000000061d72ca */ /* 0x000fe400004e0000 */
[----:B------:R-:W-:Y:S03]  /*10170*/  R2UR.FILL UR28, R5 ;  /* 0x00000000051c72ca */ /* 0x000fe600004e0000 */
[----:B------:R0:W-:Y:S02]  /*10180*/  UTCHMMA.2CTA gdesc[UR10], gdesc[UR76], tmem[UR52], tmem[UR48], idesc[UR49], UPT ;  /* 0x00ff304c0a0075ea */ /* 0x0001e4000ba00034 */
[----:B------:R-:W-:Y:S05]  /*10190*/  @P0 IMAD.MOV.U32 R2, RZ, RZ, RZ ;  /* 0x000000ffff020224 */ /* 0x000fea00078e00ff */
[----:B0-----:R-:W-:Y:S02]  /*101a0*/  @P0 R2UR UR48, R2 ;  /* 0x00000000023002ca */ /* 0x001fe400000e0000 */
[----:B------:R-:W-:Y:S02]  /*101b0*/  @P0 R2UR UR49, R3 ;  /* 0x00000000033102ca */ /* 0x000fe400000e0000 */
[----:B------:R-:W-:Y:S02]  /*101c0*/  ELECT P0, URZ, PT ;  /* 0x0000000000ff782f */ /* 0x000fe40003800000 */
[----:B------:R-:W-:Y:S01]  /*101d0*/  R2UR.FILL UR11, R8 ;  /* 0x00000000080b72ca */ /* 0x000fe200004e0000 */
[----:B------:R-:W-:Y:S01]  /*101e0*/  IMAD.U32 R3, RZ, RZ, UR13 ;  /* 0x0000000dff037e24 */ /* 0x000fe2000f8e00ff */
[----:B------:R-:W-:Y:S07]  /*101f0*/  R2UR.FILL UR10, R7 ;  /* 0x00000000070a72ca */ /* 0x000fee00004e0000 */
        /* <DEDUP_REMOVED lines=13> */
[----:B------:R-:W-:Y:S02]  /*102d0*/  R2UR.FILL UR7, R13 ;  /* 0x000000000d0772ca */ /* 0x000fe400004e0000 */
[----:B------:R-:W-:Y:S07]  /*102e0*/  R2UR.FILL UR6, R12 ;  /* 0x000000000c0672ca */ /* 0x000fee00004e0000 */
[----:B------:R0:W-:Y:S02]  /*102f0*/  UTCHMMA.2CTA gdesc[UR4], gdesc[UR60], tmem[UR52], tmem[UR48], idesc[UR49], UPT ;  /* 0x00ff303c040075ea */ /* 0x0001e4000ba00034 */
[----:B------:R-:W-:Y:S05]  /*10300*/  @P0 VIADD R0, R10, 0x90 ;  /* 0x000000900a000836 */ /* 0x000fea0000000000 */
[----:B------:R-:W-:Y:S02]  /*10310*/  @P0 R2UR UR55, R0 ;  /* 0x00000000003702ca */ /* 0x000fe400000e0000 */
[----:B------:R-:W-:Y:S11]  /*10320*/  ELECT P0, URZ, PT ;  /* 0x0000000000ff782f */ /* 0x000ff60003800000 */
[----:B------:R1:W-:Y:S02]  /*10330*/  UTCBAR.2CTA.MULTICAST [UR55], URZ, UR53 ;  /* 0x000000ff370073e9 */ /* 0x0003e40008200835 */
[----:B------:R-:W-:Y:S01]  /*10340*/  @P0 VIADD R2, R10, 0x48 ;  /* 0x000000480a020836 */ /* 0x000fe20000000000 */
[----:B------:R-:W-:Y:S04]  /*10350*/  @P0 LOP3.LUT R0, R27, 0xffff, RZ, 0xc0, !PT ;  /* 0x0000ffff1b000812 */ /* 0x000fe800078ec0ff */
[----:B0-----:R-:W-:Y:S01]  /*10360*/  @P0 R2UR UR49, R2 ;  /* 0x00000000023102ca */ /* 0x001fe200000e0000 */
[----:B------:R-:W-:Y:S01]  /*10370*/  IMAD.U32 R2, R21, -0x80000000, RZ ;  /* 0x8000000015027824 */ /* 0x000fe200078e00ff */
[----:B------:R-:W-:Y:S01]  /*10380*/  @P0 R2UR UR48, R0 ;  /* 0x00000000003002ca */ /* 0x000fe200000e0000 */
[----:B------:R-:W-:Y:S01]  /*10390*/  IMAD.U32 R0, R37, -0x80000000, RZ ;  /* 0x8000000025007824 */ /* 0x000fe200078e00ff */
[----:B------:R-:W-:Y:S02]  /*103a0*/  R2UR.FILL UR5, R15 ;  /* 0x000000000f0572ca */ /* 0x000fe400004e0000 */
[----:B------:R-:W-:Y:S09]  /*103b0*/  R2UR.FILL UR4, R14 ;  /* 0x000000000e0472ca */ /* 0x000ff200004e0000 */
[----:B------:R1:W-:Y:S01]  /*103c0*/  UTCBAR.2CTA.MULTICAST [UR49], URZ, UR48 ;  /* 0x000000ff310073e9 */ /* 0x0003e20008200830 */
[----:B------:R-:W0:Y:S02]  /*103d0*/  SYNCS.PHASECHK.TRANS64.TRYWAIT P0, [R10+URZ+0xa0], R2 ;  /* 0x0000a0020a0075a7 */ /* 0x000e2400080011ff */
[----:B01----:R-:W-:Y:S05]  /*103e0*/  @!P0 BRA `(.L_x_148) ;  /* 0x000000a800988947 */ /* 0x003fea0003800000 */
.L_x_331:
[----:B------:R-:W1:Y:S02]  /*103f0*/  SYNCS.PHASECHK.TRANS64.TRYWAIT P0, [R10+URZ+0x50], R0 ;  /* 0x000050000a0075a7 */ /* 0x000e6400080011ff */
[----:B-1----:R-:W-:Y:S05]  /*10400*/  @!P0 BRA `(.L_x_149) ;  /* 0x000000a800a88947 */ /* 0x002fea0003800000 */
.L_x_333:
[----:B------:R-:W-:Y:S02]  /*10410*/  MOV.SPILL R6, UR21 ;  /* 0x0000001500067c02 */ /* 0x000fe40009000f00 */
[----:B------:R-:W-:Y:S02]  /*10420*/  ELECT P0, URZ, PT ;  /* 0x0000000000ff782f */ /* 0x000fe40003800000 */
[----:B------:R-:W-:Y:S01]  /*10430*/  MOV.SPILL R5, UR20 ;  /* 0x0000001400057c02 */ /* 0x000fe20009000f00 */
[----:B0-----:R-:W-:Y:S01]  /*10440*/  IMAD.U32 R3, RZ, RZ, UR11 ;  /* 0x0000000bff037e24 */ /* 0x001fe2000f8e00ff */
[----:B------:R-:W-:Y:S01]  /*10450*/  MOV.SPILL R4, UR19 ;  /* 0x0000001300047c02 */ /* 0x000fe20009000f00 */
[----:B------:R-:W-:Y:S01]  /*10460*/  UMOV UR53, 0x3 ;  /* 0x0000000300357882 */ /* 0x000fe20000000000 */
[----:B------:R-:W-:Y:S01]  /*10470*/  MOV.SPILL R0, UR18 ;  /* 0x0000001200007c02 */ /* 0x000fe20009000f00 */
[----:B------:R-:W-:Y:S01]  /*10480*/  UPLOP3.LUT UP0, UPT, UPT, UPT, UPT, 0x80, 0x8 ;  /* 0x000000000008789c */ /* 0x000fe20003f0f070 */
[----:B------:R-:W-:Y:S02]  /*10490*/  R2UR UR20, R74 ;  /* 0x000000004a1472ca */ /* 0x000fe400000e0000 */
[----:B------:R-:W-:Y:S02]  /*104a0*/  R2UR UR21, R75 ;  /* 0x000000004b1572ca */ /* 0x000fe400000e0000 */
[----:B------:R-:W-:Y:S02]  /*104b0*/  R2UR UR18, R80 ;  /* 0x00000000501272ca */ /* 0x000fe400000e0000 */
[----:B------:R-:W-:Y:S01]  /*104c0*/  @P0 R2UR UR49, R3 ;  /* 0x00000000033102ca */ /* 0x000fe200000e0000 */
[----:B------:R-:W-:Y:S01]  /*104d0*/  @P0 IMAD.MOV.U32 R2, RZ, RZ, RZ ;  /* 0x000000ffff020224 */ /* 0x000fe200078e00ff */
[----:B------:R-:W-:Y:S01]  /*104e0*/  R2UR UR19, R81 ;  /* 0x00000000511372ca */ /* 0x000fe200000e0000 */
[----:B------:R-:W-:Y:S01]  /*104f0*/  IMAD.U32 R3, RZ, RZ, UR10 ;  /* 0x0000000aff037e24 */ /* 0x000fe2000f8e00ff */
[----:B------:R-:W-:Y:S02]  /*10500*/  MOV.SPILL R11, UR17 ;  /* 0x00000011000b7c02 */ /* 0x000fe40009000f00 */
[----:B------:R-:W-:Y:S02]  /*10510*/  @P0 R2UR UR48, R2 ;  /* 0x00000000023002ca */ /* 0x000fe400000e0000 */
[----:B------:R-:W-:Y:S02]  /*10520*/  ELECT P0, URZ, PT ;  /* 0x0000000000ff782f */ /* 0x000fe40003800000 */
[----:B------:R-:W-:Y:S02]  /*10530*/  MOV.SPILL R9, UR16 ;  /* 0x0000001000097c02 */ /* 0x000fe40009000f00 */
[----:B------:R-:W-:Y:S02]  /*10540*/  MOV.SPILL R8, UR15 ;  /* 0x0000000f00087c02 */ /* 0x000fe40009000f00 */
[----:B------:R-:W-:Y:S02]  /*10550*/  MOV.SPILL R7, UR14 ;  /* 0x0000000e00077c02 */ /* 0x000fe40009000f00 */
[----:B------:R-:W-:Y:S02]  /*10560*/  R2UR UR16, R72 ;  /* 0x00000000481072ca */ /* 0x000fe400000e0000 */
[----:B------:R-:W-:Y:S02]  /*10570*/  R2UR UR17, R73 ;  /* 0x00000000491172ca */ /* 0x000fe400000e0000 */
[----:B------:R-:W-:Y:S01]  /*10580*/  R2UR UR14, R78 ;  /* 0x000000004e0e72ca */ /* 0x000fe200000e0000 */
[----:B------:R0:W-:Y:S01]  /*10590*/  UTCHMMA.2CTA gdesc[UR56], gdesc[UR6], tmem[UR51], tmem[UR48], idesc[UR49], UP1 ;  /* 0x00ff3006380075ea */ /* 0x0001e20008a00033 */
[----:B------:R-:W-:Y:S01]  /*105a0*/  R2UR UR15, R79 ;  /* 0x000000004f0f72ca */ /* 0x000fe200000e0000 */
[----:B------:R-:W-:Y:S01]  /*105b0*/  @P0 IMAD.MOV.U32 R2, RZ, RZ, RZ ;  /* 0x000000ffff020224 */ /* 0x000fe200078e00ff */
[----:B------:R-:W-:Y:S01]  /*105c0*/  MOV.SPILL R15, UR13 ;  /* 0x0000000d000f7c02 */ /* 0x000fe20009000f00 */
[----:B------:R-:W-:Y:S01]  /*105d0*/  UPLOP3.LUT UP1, UPT, UPT, UPT, UPT, 0x80, 0x8 ;  /* 0x000000000008789c */ /* 0x000fe20003f2f070 */
[----:B------:R-:W-:Y:S02]  /*105e0*/  MOV.SPILL R14, UR12 ;  /* 0x0000000c000e7c02 */ /* 0x000fe40009000f00 */
[----:B------:R-:W-:Y:S02]  /*105f0*/  MOV.SPILL R13, UR5 ;  /* 0x00000005000d7c02 */ /* 0x000fe40009000f00 */
[----:B------:R-:W-:Y:S02]  /*10600*/  MOV.SPILL R12, UR4 ;  /* 0x00000004000c7c02 */ /* 0x000fe40009000f00 */
[----:B------:R-:W-:Y:S02]  /*10610*/  R2UR UR12, R70 ;  /* 0x00000000460c72ca */ /* 0x000fe400000e0000 */
[----:B------:R-:W-:Y:S02]  /*10620*/  R2UR UR13, R71 ;  /* 0x00000000470d72ca */ /* 0x000fe400000e0000 */
[----:B------:R-:W-:Y:S02]  /*10630*/  R2UR UR4, R76 ;  /* 0x000000004c0472ca */ /* 0x000fe400000e0000 */
[----:B------:R-:W-:Y:S02]  /*10640*/  R2UR UR5, R77 ;  /* 0x000000004d0572ca */ /* 0x000fe400000e0000 */
[----:B------:R-:W-:Y:S02]  /*10650*/  LOP3.LUT R21, R21, 0x1, RZ, 0x3c, !PT ;  /* 0x0000000115157812 */ /* 0x000fe400078e3cff */
[----:B------:R-:W-:Y:S02]  /*10660*/  LOP3.LUT R37, R37, 0x1, RZ, 0x3c, !PT ;  /* 0x0000000125257812 */ /* 0x000fe400078e3cff */
[----:B------:R-:W-:Y:S02]  /*10670*/  LOP3.LUT R25, R25, 0x1, RZ, 0x3c, !PT ;  /* 0x0000000119197812 */ /* 0x000fe400078e3cff */
[----:B0-----:R-:W-:Y:S02]  /*10680*/  @P0 R2UR UR48, R2 ;  /* 0x00000000023002ca */ /* 0x001fe400000e0000 */
[----:B------:R-:W-:Y:S02]  /*10690*/  @P0 R2UR UR49, R3 ;  /* 0x00000000033102ca */ /* 0x000fe400000e0000 */
[----:B------:R-:W-:Y:S02]  /*106a0*/  ELECT P0, URZ, PT ;  /* 0x0000000000ff782f */ /* 0x000fe40003800000 */
[----:B------:R-:W-:Y:S01]  /*106b0*/  LOP3.LUT R24, R24, 0x1, RZ, 0x3c, !PT ;  /* 0x0000000118187812 */ /* 0x000fe200078e3cff */
[----:B------:R-:W-:Y:S01]  /*106c0*/  IMAD.U32 R3, RZ, RZ, UR9 ;  /* 0x00000009ff037e24 */ /* 0x000fe2000f8e00ff */
[----:B------:R-:W-:Y:S02]  /*106d0*/  LOP3.LUT R22, R22, 0x1, RZ, 0x3c, !PT ;  /* 0x0000000116167812 */ /* 0x000fe400078e3cff */
[----:B------:R-:W-:Y:S02]  /*106e0*/  LOP3.LUT R23, R23, 0x1, RZ, 0x3c, !PT ;  /* 0x0000000117177812 */ /* 0x000fe400078e3cff */
[----:B------:R-:W-:Y:S02]  /*106f0*/  LOP3.LUT R20, R20, 0x1, RZ, 0x3c, !PT ;  /* 0x0000000114147812 */ /* 0x000fe400078e3cff */
[----:B------:R-:W-:Y:S01]  /*10700*/  LOP3.LUT R26, R26, 0x1, RZ, 0x3c, !PT ;  /* 0x000000011a1a7812 */ /* 0x000fe200078e3cff */
[----:B------:R0:W-:Y:S02]  /*10710*/  UTCHMMA.2CTA gdesc[UR18], gdesc[UR20], tmem[UR51], tmem[UR48], idesc[UR49], UPT ;  /* 0x00ff3014120075ea */ /* 0x0001e4000ba00033 */
[----:B------:R-:W-:Y:S05]  /*10720*/  @P0 IMAD.MOV.U32 R2, RZ, RZ, RZ ;  /* 0x000000ffff020224 */ /* 0x000fea00078e00ff */
        /* <DEDUP_REMOVED lines=18> */
[----:B------:R-:W-:Y:S05]  /*10850*/  @P0 VIADD R0, R10, 0xa8 ;  /* 0x000000a80a000836 */ /* 0x000fea0000000000 */
[----:B------:R-:W-:Y:S02]  /*10860*/  @P0 R2UR UR55, R0 ;  /* 0x00000000003702ca */ /* 0x000fe400000e0000 */
[----:B------:R-:W-:Y:S11]  /*10870*/  ELECT P0, URZ, PT ;  /* 0x0000000000ff782f */ /* 0x000ff60003800000 */
[----:B------:R1:W-:Y:S02]  /*10880*/  UTCBAR.2CTA.MULTICAST [UR55], URZ, UR53 ;  /* 0x000000ff370073e9 */ /* 0x0003e40008200835 */
[----:B------:R-:W-:Y:S01]  /*10890*/  @P0 LOP3.LUT R0, R27, 0xffff, RZ, 0xc0, !PT ;  /* 0x0000ffff1b000812 */ /* 0x000fe200078ec0ff */
[----:B------:R-:W-:Y:S03]  /*108a0*/  @P0 VIADD R2, R10, 0x58 ;  /* 0x000000580a020836 */ /* 0x000fe60000000000 */
[----:B0-----:R-:W-:Y:S02]  /*108b0*/  @P0 R2UR UR48, R0 ;  /* 0x00000000003002ca */ /* 0x001fe400000e0000 */
[----:B------:R-:W-:Y:S02]  /*108c0*/  @P0 R2UR UR49, R2 ;  /* 0x00000000023102ca */ /* 0x000fe400000e0000 */
[----:B------:R-:W-:Y:S02]  /*108d0*/  R2UR.FILL UR13, R15 ;  /* 0x000000000f0d72ca */ /* 0x000fe400004e0000 */
[----:B------:R-:W-:Y:S02]  /*108e0*/  R2UR.FILL UR12, R14 ;  /* 0x000000000e0c72ca */ /* 0x000fe400004e0000 */
[----:B------:R-:W-:Y:S02]  /*108f0*/  R2UR.FILL UR5, R13 ;  /* 0x000000000d0572ca */ /* 0x000fe400004e0000 */
[----:B------:R-:W-:Y:S05]  /*10900*/  R2UR.FILL UR4, R12 ;  /* 0x000000000c0472ca */ /* 0x000fea00004e0000 */
[----:B------:R1:W-:Y:S01]  /*10910*/  UTCBAR.2CTA.MULTICAST [UR49], URZ, UR48 ;  /* 0x000000ff310073e9 */ /* 0x0003e20008200830 */
[----:B------:R-:W-:Y:S09]  /*10920*/  NOP ;  /* 0x0000000000007918 */ /* 0x000ff20000000000 */
.L_x_141:
[C---:B-----5:R-:W-:Y:S02]  /*10930*/  ISETP.GT.U32.AND P0, PT, R36.reuse, 0x2, PT ;  /* 0x000000022400780c */ /* 0x060fe40003f04070 */
[----:B------:R-:W-:Y:S11]  /*10940*/  IADD3 R36, PT, PT, R36, -0x1, RZ ;  /* 0xffffffff24247810 */ /* 0x000ff60007ffe0ff */
[----:B------:R-:W-:Y:S05]  /*10950*/  @P0 BRA `(.L_x_150) ;  /* 0xffffffd800ac0947 */ /* 0x000fea000383ffff */
.L_x_140:
[----:B------:R-:W3:Y:S02]  /*10960*/  LDL.LU R0, [R1+0x10c] ;  /* 0x00010c0001007983 */ /* 0x000ee40000300800 */
[----:B---3--:R-:W-:-:S13]  /*10970*/  ISETP.NE.AND P0, PT, R0, RZ, PT ;  /* 0x000000ff0000720c */ /* 0x008fda0003f05270 */
[----:B------:R-:W-:Y:S05]  /*10980*/  @P0 BRA `(.L_x_21) ;  /* 0x0000007800780947 */ /* 0x000fea0003800000 */
[----:B------:R-:W3:Y:S01]  /*10990*/  S2R R0, SR_CgaCtaId ;  /* 0x0000000000007919 */ /* 0x000ee20000008800 */
[----:B------:R-:W-:Y:S01]  /*109a0*/  MOV R8, 0x400 ;  /* 0x0000040000087802 */ /* 0x000fe20000000f00 */
[----:B------:R-:W-:-:S03]  /*109b0*/  IMAD.MOV.U32 R5, RZ, RZ, -0x80000000 ;  /* 0x80000000ff057424 */ /* 0x000fc600078e00ff */
[----:B---3--:R-:W-:Y:S01]  /*109c0*/  LEA R8, R0, R8, 0x18 ;  /* 0x0000000800087211 */ /* 0x008fe200078ec0ff */
[----:B------:R3:W-:Y:S03]  /*109d0*/  STL [R1+0xa0], R0 ;  /* 0x0000a00001007387 */ /* 0x0007e60000100800 */
[----:B------:R-:W4:Y:S02]  /*109e0*/  SYNCS.PHASECHK.TRANS64.TRYWAIT P0, [R8+URZ+0xd0], R5 ;  /* 0x0000d005080075a7 */ /* 0x000f2400080011ff */
[----:B---34-:R-:W-:Y:S05]  /*109f0*/  @!P0 BRA `(.L_x_151) ;  /* 0x000000a400488947 */ /* 0x018fea0003800000 */
.L_x_335:
[----:B------:R-:W-:Y:S02]  /*10a00*/  ELECT P2, URZ, PT ;  /* 0x0000000000ff782f */ /* 0x000fe40003840000 */
[----:B------:R-:W-:Y:S02]  /*10a10*/  ELECT P1, URZ, PT ;  /* 0x0000000000ff782f */ /* 0x000fe40003820000 */
[----:B------:R-:W-:Y:S01]  /*10a20*/  ELECT P0, URZ, PT ;  /* 0x0000000000ff782f */ /* 0x000fe20003800000 */
[----:B--2---:R-:W-:-:S08]  /*10a30*/  UMOV UR6, 0x3 ;  /* 0x0000000300067882 */ /* 0x004fd00000000000 */
[C---:B------:R-:W-:Y:S02]  /*10a40*/  @P2 VIADD R0, R8.reuse, 0xc0 ;  /* 0x000000c008002836 */ /* 0x040fe40000000000 */
[C---:B------:R-:W-:Y:S01]  /*10a50*/  @P1 VIADD R4, R8.reuse, 0x18 ;  /* 0x0000001808041836 */ /* 0x040fe20000000000 */
[C---:B0-----:R-:W-:Y:S01]  /*10a60*/  @P1 LOP3.LUT R3, R27.reuse, 0xffff, RZ, 0xc0, !PT ;  /* 0x0000ffff1b031812 */ /* 0x041fe200078ec0ff */
[----:B------:R-:W-:Y:S01]  /*10a70*/  @P0 VIADD R2, R8, 0x28 ;  /* 0x0000002808020836 */ /* 0x000fe20000000000 */
[----:B------:R-:W-:Y:S02]  /*10a80*/  @P2 R2UR UR11, R0 ;  /* 0x00000000000b22ca */ /* 0x000fe400000e0000 */
[----:B------:R-:W-:Y:S02]  /*10a90*/  @P0 LOP3.LUT R0, R27, 0xffff, RZ, 0xc0, !PT ;  /* 0x0000ffff1b000812 */ /* 0x000fe400078ec0ff */
[----:B------:R-:W-:Y:S01]  /*10aa0*/  @P1 R2UR UR10, R4 ;  /* 0x00000000040a12ca */ /* 0x000fe200000e0000 */
[----:B------:R-:W-:Y:S01]  /*10ab0*/  IMAD.U32 R4, R23, -0x80000000, RZ ;  /* 0x8000000017047824 */ /* 0x000fe200078e00ff */
[----:B------:R-:W-:-:S02]  /*10ac0*/  @P1 R2UR UR8, R3 ;  /* 0x00000000030812ca */ /* 0x000fc400000e0000 */
[----:B------:R-:W-:Y:S02]  /*10ad0*/  @P0 R2UR UR9, R2 ;  /* 0x00000000020902ca */ /* 0x000fe400000e0000 */
[----:B------:R-:W-:-:S03]  /*10ae0*/  @P0 R2UR UR7, R0 ;  /* 0x00000000000702ca */ /* 0x000fc600000e0000 */
[----:B------:R0:W-:Y:S06]  /*10af0*/  UTCBAR.2CTA.MULTICAST [UR11], URZ, UR6 ;  /* 0x000000ff0b0073e9 */ /* 0x0001ec0008200806 */
[----:B------:R0:W-:Y:S04]  /*10b00*/  UTCBAR.2CTA.MULTICAST [UR10], URZ, UR8 ;  /* 0x000000ff0a0073e9 */ /* 0x0001e80008200808 */
[----:B------:R0:W-:Y:S01]  /*10b10*/  UTCBAR.2CTA.MULTICAST [UR9], URZ, UR7 ;  /* 0x000000ff090073e9 */ /* 0x0001e20008200807 */
[----:B------:R-:W2:Y:S02]  /*10b20*/  SYNCS.PHASECHK.TRANS64.TRYWAIT P0, [R8+URZ+0xd8], R5 ;  /* 0x0000d805080075a7 */ /* 0x000ea400080011ff */
[----:B0-2---:R-:W-:Y:S05]  /*10b30*/  @!P0 BRA `(.L_x_152) ;  /* 0x000000a400148947 */ /* 0x005fea0003800000 */
.L_x_337:
[----:B------:R-:W2:Y:S01]  /*10b40*/  SYNCS.PHASECHK.TRANS64.TRYWAIT P0, [R8+URZ+0xb0], R4 ;  /* 0x0000b004080075a7 */ /* 0x000ea200080011ff */
[----:B------:R-:W-:Y:S01]  /*10b50*/  SHF.L.U32 R2, R22, 0x1f, RZ ;  /* 0x0000001f16027819 */ /* 0x000fe200000006ff */
[----:B--2---:R-:W-:Y:S06]  /*10b60*/  @!P0 BRA `(.L_x_153) ;  /* 0x000000a400248947 */ /* 0x004fec0003800000 */
.L_x_339:
[----:B------:R-:W3:Y:S01]  /*10b70*/  SYNCS.PHASECHK.TRANS64.TRYWAIT P0, [R8+URZ+0x30], R2 ;  /* 0x00003002080075a7 */ /* 0x000ee200080011ff */
[----:B------:R-:W4:Y:S08]  /*10b80*/  LDC.U8 R0, c[0x0][0x38a] ;  /* 0x0000e280ff007b82 */ /* 0x000f300000000000 */
[----:B------:R-:W5:Y:S01]  /*10b90*/  LDC.U8 R6, c[0x0][0x38b] ;  /* 0x0000e2c0ff067b82 */ /* 0x000f620000000000 */
[----:B----4-:R-:W-:-:S04]  /*10ba0*/  LOP3.LUT R0, R0, 0x1, RZ, 0xc0, !PT ;  /* 0x0000000100007812 */ /* 0x010fc800078ec0ff */
[----:B------:R-:W-:Y:S01]  /*10bb0*/  ISETP.NE.U32.AND P1, PT, R0, 0x1, PT ;  /* 0x000000010000780c */ /* 0x000fe20003f25070 */
[----:B------:R-:W-:Y:S01]  /*10bc0*/  IMAD.MOV.U32 R0, RZ, RZ, 0x10412490 ;  /* 0x10412490ff007424 */ /* 0x000fe200078e00ff */
[----:B-----5:R-:W-:-:S04]  /*10bd0*/  LOP3.LUT R6, R6, 0x1, RZ, 0xc0, !PT ;  /* 0x0000000106067812 */ /* 0x020fc800078ec0ff */
[----:B------:R-:W-:Y:S02]  /*10be0*/  SEL R0, R0, 0x10410490, !P1 ;  /* 0x1041049000007807 */ /* 0x000fe40004800000 */
[----:B------:R-:W-:-:S04]  /*10bf0*/  ISETP.NE.U32.AND P2, PT, R6, 0x1, PT ;  /* 0x000000010600780c */ /* 0x000fc80003f45070 */
[----:B------:R-:W-:-:S05]  /*10c00*/  SEL R4, RZ, 0x4000, P2 ;  /* 0x00004000ff047807 */ /* 0x000fca0001000000 */
[----:B------:R-:W-:-:S05]  /*10c10*/  IMAD.IADD R0, R4, 0x1, R0 ;  /* 0x0000000104007824 */ /* 0x000fca00078e0200 */
[C---:B------:R-:W-:Y:S02]  /*10c20*/  R2UR UR6, R0.reuse ;  /* 0x00000000000672ca */ /* 0x040fe400000e0000 */
[----:B------:R-:W-:Y:S01]  /*10c30*/  R2UR UR10, R0 ;  /* 0x00000000000a72ca */ /* 0x000fe200000e0000 */
[----:B---3--:R-:W-:-:S14]  /*10c40*/  @!P0 BRA `(.L_x_154) ;  /* 0x000000a400048947 */ /* 0x008fdc0003800000 */
.L_x_341:
[----:B------:R-:W3:Y:S04]  /*10c50*/  LDL.LU R9, [R1+0xa4] ;  /* 0x0000a40001097983 */ /* 0x000ee80000300800 */
[----:B------:R-:W4:Y:S01]  /*10c60*/  LDL.LU R6, [R1+0xa8] ;  /* 0x0000a80001067983 */ /* 0x000f220000300800 */
[----:B------:R-:W-:Y:S02]  /*10c70*/  ELECT P2, URZ, PT ;  /* 0x0000000000ff782f */ /* 0x000fe40003840000 */
[----:B------:R-:W-:Y:S02]  /*10c80*/  R2UR UR9, R0 ;  /* 0x00000000000972ca */ /* 0x000fe400000e0000 */
[----:B------:R-:W-:Y:S01]  /*10c90*/  ELECT P1, URZ, PT ;  /* 0x0000000000ff782f */ /* 0x000fe20003820000 */
[----:B0-----:R-:W-:Y:S01]  /*10ca0*/  IMAD.U32 R3, RZ, RZ, UR6 ;  /* 0x00000006ff037e24 */ /* 0x001fe2000f8e00ff */
[----:B------:R-:W-:-:S02]  /*10cb0*/  ELECT P0, URZ, PT ;  /* 0x0000000000ff782f */ /* 0x000fc40003800000 */
[----:B------:R-:W-:Y:S01]  /*10cc0*/  R2UR UR6, R0 ;  /* 0x00000000000672ca */ /* 0x000fe200000e0000 */
[----:B--2---:R-:W-:Y:S01]  /*10cd0*/  IMAD.U32 R5, RZ, RZ, UR10 ;  /* 0x0000000aff057e24 */ /* 0x004fe2000f8e00ff */
[----:B------:R-:W-:Y:S02]  /*10ce0*/  ELECT P4, URZ, PT ;  /* 0x0000000000ff782f */ /* 0x000fe40003880000 */
[----:B------:R-:W-:Y:S02]  /*10cf0*/  ELECT P3, URZ, PT ;  /* 0x0000000000ff782f */ /* 0x000fe40003860000 */
[----:B------:R-:W-:Y:S01]  /*10d00*/  @P2 R2UR UR19, R3 ;  /* 0x00000000031322ca */ /* 0x000fe200000e0000 */
[----:B------:R-:W-:Y:S02]  /*10d10*/  IMAD.U32 R3, RZ, RZ, UR9 ;  /* 0x00000009ff037e24 */ /* 0x000fe4000f8e00ff */
[----:B------:R-:W-:Y:S01]  /*10d20*/  @P1 R2UR UR17, R5 ;  /* 0x00000000051112ca */ /* 0x000fe200000e0000 */
[----:B-1----:R-:W-:-:S02]  /*10d30*/  @P1 IMAD.MOV.U32 R11, RZ, RZ, 0x40004040 ;  /* 0x40004040ff0b1424 */ /* 0x002fc400078e00ff */
[----:B------:R-:W-:Y:S01]  /*10d40*/  @P1 IMAD.MOV.U32 R7, RZ, RZ, 0x40004040 ;  /* 0x40004040ff071424 */ /* 0x000fe200078e00ff */
[----:B------:R-:W-:Y:S02]  /*10d50*/  @P0 R2UR UR15, R3 ;  /* 0x00000000030f02ca */ /* 0x000fe400000e0000 */
[----:B------:R-:W-:Y:S02]  /*10d60*/  @P1 R2UR UR25, R11 ;  /* 0x000000000b1912ca */ /* 0x000fe400000e0000 */
[----:B------:R-:W-:Y:S01]  /*10d70*/  @P1 R2UR UR31, R7 ;  /* 0x00000000071f12ca */ /* 0x000fe200000e0000 */
[C---:B---3--:R-:W-:Y:S02]  /*10d80*/  VIADD R2, R9.reuse, 0x180 ;  /* 0x0000018009027836 */ /* 0x048fe40000000000 */
[----:B------:R-:W-:Y:S02]  /*10d90*/  @P0 VIADD R0, R9, 0x100 ;  /* 0x0000010009000836 */ /* 0x000fe40000000000 */
[----:B----4-:R-:W-:Y:S01]  /*10da0*/  VIADD R4, R6, 0x6 ;  /* 0x0000000606047836 */ /* 0x010fe20000000000 */
[----:B------:R-:W-:Y:S01]  /*10db0*/  R2UR UR8, R2 ;  /* 0x00000000020872ca */ /* 0x000fe200000e0000 */
[----:B------:R-:W-:-:S02]  /*10dc0*/  @P2 IMAD.MOV.U32 R2, RZ, RZ, RZ ;  /* 0x000000ffff022224 */ /* 0x000fc400078e00ff */
[----:B------:R-:W-:Y:S01]  /*10dd0*/  @P1 VIADD R3, R6, 0x2 ;  /* 0x0000000206031836 */ /* 0x000fe20000000000 */
[----:B------:R-:W-:Y:S01]  /*10de0*/  R2UR UR7, R4 ;  /* 0x00000000040772ca */ /* 0x000fe200000e0000 */
[----:B------:R-:W-:Y:S01]  /*10df0*/  @P1 IMAD.MOV.U32 R4, RZ, RZ, RZ ;  /* 0x000000ffff041224 */ /* 0x000fe200078e00ff */
[----:B------:R-:W-:Y:S02]  /*10e00*/  @P2 R2UR UR18, R2 ;  /* 0x00000000021222ca */ /* 0x000fe400000e0000 */
[----:B------:R-:W-:Y:S01]  /*10e10*/  ELECT P2, URZ, PT ;  /* 0x0000000000ff782f */ /* 0x000fe20003840000 */
[----:B------:R-:W-:Y:S01]  /*10e20*/  @P0 IMAD.MOV.U32 R2, RZ, RZ, RZ ;  /* 0x000000ffff020224 */ /* 0x000fe200078e00ff */
[----:B------:R-:W-:Y:S02]  /*10e30*/  @P1 R2UR UR9, R3 ;  /* 0x00000000030912ca */ /* 0x000fe400000e0000 */
[----:B------:R-:W-:Y:S01]  /*10e40*/  @P1 R2UR UR16, R4 ;  /* 0x00000000041012ca */ /* 0x000fe200000e0000 */
[----:B------:R-:W-:Y:S01]  /*10e50*/  @P1 VIADD R4, R9, 0x80 ;  /* 0x0000008009041836 */ /* 0x000fe20000000000 */
[----:B------:R-:W-:Y:S01]  /*10e60*/  @P0 R2UR UR14, R2 ;  /* 0x00000000020e02ca */ /* 0x000fe200000e0000 */
[----:B------:R-:W-:Y:S01]  /*10e70*/  IMAD.U32 R2, RZ, RZ, UR8 ;  /* 0x00000008ff027e24 */ /* 0x000fe2000f8e00ff */
[----:B------:R-:W-:Y:S01]  /*10e80*/  @P0 R2UR UR8, R0 ;  /* 0x00000000000802ca */ /* 0x000fe200000e0000 */
[----:B------:R-:W-:Y:S01]  /*10e90*/  @P0 VIADD R0, R6, 0x4 ;  /* 0x0000000406000836 */ /* 0x000fe20000000000 */
[----:B------:R-:W-:Y:S01]  /*10ea0*/  @P1 R2UR UR10, R4 ;  /* 0x00000000040a12ca */ /* 0x000fe200000e0000 */
[----:B------:R-:W-:Y:S01]  /*10eb0*/  IMAD.U32 R4, RZ, RZ, UR7 ;  /* 0x00000007ff047e24 */ /* 0x000fe2000f8e00ff */
[----:B------:R0:W-:Y:S01]  /*10ec0*/  UTCHMMA.2CTA gdesc[UR62], gdesc[UR58], tmem[UR5], tmem[UR18], idesc[UR19], UP0 ;  /* 0x00ff123a3e0075ea */ /* 0x0001e20008200005 */
[----:B------:R-:W-:Y:S01]  /*10ed0*/  @P2 IMAD.MOV.U32 R3, RZ, RZ, 0x40004040 ;  /* 0x40004040ff032424 */ /* 0x000fe200078e00ff */
[----:B------:R-:W-:Y:S01]  /*10ee0*/  @P2 R2UR UR12, R2 ;  /* 0x00000000020c22ca */ /* 0x000fe200000e0000 */
[----:B------:R-:W-:Y:S01]  /*10ef0*/  @P2 IMAD.MOV.U32 R5, RZ, RZ, 0x40004040 ;  /* 0x40004040ff052424 */ /* 0x000fe200078e00ff */
[----:B------:R-:W-:Y:S01]  /*10f00*/  @P0 R2UR UR7, R0 ;  /* 0x00000000000702ca */ /* 0x000fe200000e0000 */
[----:B------:R-:W-:Y:S01]  /*10f10*/  @P2 IMAD.MOV.U32 R2, RZ, RZ, RZ ;  /* 0x000000ffff022224 */ /* 0x000fe200078e00ff */
[----:B------:R-:W-:Y:S01]  /*10f20*/  @P2 R2UR UR13, R3 ;  /* 0x00000000030d22ca */ /* 0x000fe200000e0000 */
[----:B------:R-:W-:Y:S01]  /*10f30*/  IMAD.U32 R3, RZ, RZ, UR6 ;  /* 0x00000006ff037e24 */ /* 0x000fe2000f8e00ff */
[----:B------:R-:W-:Y:S01]  /*10f40*/  @P2 R2UR UR20, R4 ;  /* 0x00000000041422ca */ /* 0x000fe200000e0000 */
[----:B------:R-:W-:Y:S01]  /*10f50*/  IMAD.U32 R4, RZ, RZ, UR8 ;  /* 0x00000008ff047e24 */ /* 0x000fe2000f8e00ff */
[----:B------:R-:W-:Y:S01]  /*10f60*/  @P2 R2UR UR21, R5 ;  /* 0x00000000051522ca */ /* 0x000fe200000e0000 */
[----:B------:R-:W-:Y:S01]  /*10f70*/  IMAD.U32 R10, RZ, RZ, UR10 ;  /* 0x0000000aff0a7e24 */ /* 0x000fe2000f8e00ff */
[----:B------:R-:W-:Y:S01]  /*10f80*/  @P2 R2UR UR22, R2 ;  /* 0x00000000021622ca */ /* 0x000fe200000e0000 */
[----:B------:R-:W-:Y:S01]  /*10f90*/  IMAD.U32 R6, RZ, RZ, UR9 ;  /* 0x00000009ff067e24 */ /* 0x000fe2000f8e00ff */
[----:B------:R-:W-:-:S02]  /*10fa0*/  @P2 R2UR UR23, R3 ;  /* 0x00000000031722ca */ /* 0x000fc400000e0000 */
[----:B------:R-:W-:Y:S01]  /*10fb0*/  ELECT P2, URZ, PT ;  /* 0x0000000000ff782f */ /* 0x000fe20003840000 */
[----:B------:R-:W-:Y:S01]  /*10fc0*/  @P0 IMAD.MOV.U32 R3, RZ, RZ, 0x40004040 ;  /* 0x40004040ff030424 */ /* 0x000fe200078e00ff */
[----:B------:R-:W-:Y:S01]  /*10fd0*/  @P0 R2UR UR28, R4 ;  /* 0x00000000041c02ca */ /* 0x000fe200000e0000 */
[----:B------:R-:W-:Y:S01]  /*10fe0*/  IMAD.U32 R2, RZ, RZ, UR7 ;  /* 0x00000007ff027e24 */ /* 0x000fe2000f8e00ff */
[----:B------:R-:W-:Y:S01]  /*10ff0*/  @P1 R2UR UR24, R10 ;  /* 0x000000000a1812ca */ /* 0x000fe200000e0000 */
[----:B------:R-:W-:Y:S01]  /*11000*/  @P0 IMAD.MOV.U32 R5, RZ, RZ, 0x40004040 ;  /* 0x40004040ff050424 */ /* 0x000fe200078e00ff */
[----:B------:R-:W-:Y:S01]  /*11010*/  @P0 R2UR UR27, R3 ;  /* 0x00000000031b02ca */ /* 0x000fe200000e0000 */
[----:B------:R-:W-:Y:S01]  /*11020*/  @P4 VIADD R4, R8, 0xc8 ;  /* 0x000000c808044836 */ /* 0x000fe20000000000 */
[----:B------:R-:W-:Y:S01]  /*11030*/  @P0 R2UR UR26, R2 ;  /* 0x00000000021a02ca */ /* 0x000fe200000e0000 */
[----:B------:R-:W-:Y:S01]  /*11040*/  @P3 VIADD R3, R8, 0x38 ;  /* 0x0000003808033836 */ /* 0x000fe20000000000 */
[----:B------:R-:W-:Y:S01]  /*11050*/  @P1 R2UR UR30, R6 ;  /* 0x00000000061e12ca */ /* 0x000fe200000e0000 */
[----:B------:R-:W-:Y:S01]  /*11060*/  UMOV UR6, 0x3 ;  /* 0x0000000300067882 */ /* 0x000fe20000000000 */
[----:B------:R-:W-:Y:S01]  /*11070*/  @P3 LOP3.LUT R2, R27, 0xffff, RZ, 0xc0, !PT ;  /* 0x0000ffff1b023812 */ /* 0x000fe200078ec0ff */
[----:B------:R-:W-:Y:S01]  /*11080*/  @P2 VIADD R0, R8, 0xb8 ;  /* 0x000000b808002836 */ /* 0x000fe20000000000 */
[----:B------:R-:W-:-:S02]  /*11090*/  @P0 R2UR UR29, R5 ;  /* 0x00000000051d02ca */ /* 0x000fc400000e0000 */
[----:B------:R-:W-:Y:S01]  /*110a0*/  @P4 R2UR UR10, R4 ;  /* 0x00000000040a42ca */ /* 0x000fe200000e0000 */
[----:B------:R-:W-:Y:S01]  /*110b0*/  IMAD.U32 R4, R25, -0x80000000, RZ ;  /* 0x8000000019047824 */ /* 0x000fe200078e00ff */
[----:B------:R-:W-:Y:S02]  /*110c0*/  @P3 R2UR UR9, R3 ;  /* 0x00000000030932ca */ /* 0x000fe400000e0000 */
[----:B------:R-:W-:Y:S01]  /*110d0*/  @P3 R2UR UR8, R2 ;  /* 0x00000000020832ca */ /* 0x000fe200000e0000 */
[----:B------:R-:W-:Y:S01]  /*110e0*/  IMAD.U32 R2, R26, -0x80000000, RZ ;  /* 0x800000001a027824 */ /* 0x000fe200078e00ff */
[----:B------:R-:W-:Y:S01]  /*110f0*/  @P2 R2UR UR7, R0 ;  /* 0x00000000000722ca */ /* 0x000fe200000e0000 */
[----:B------:R0:W-:Y:S04]  /*11100*/  UTCHMMA.2CTA gdesc[UR30], gdesc[UR24], tmem[UR5], tmem[UR16], idesc[UR17], UPT ;  /* 0x00ff10181e0075ea */ /* 0x0001e8000ba00005 */
[----:B------:R0:W-:Y:S01]  /*11110*/  UTCHMMA.2CTA gdesc[UR26], gdesc[UR28], tmem[UR5], tmem[UR14], idesc[UR15], UPT ;  /* 0x00ff0e1c1a0075ea */ /* 0x0001e2000ba00005 */
[----:B------:R0:W-:Y:S01]  /*11120*/  UTCHMMA.2CTA gdesc[UR20], gdesc[UR12], tmem[UR5], tmem[UR22], idesc[UR23], UPT ;  /* 0x00ff160c140075ea */ /* 0x0001e2000ba00005 */
[----:B------:R0:W-:Y:S04]  /*11130*/  UTCBAR.2CTA.MULTICAST [UR10], URZ, UR6 ;  /* 0x000000ff0a0073e9 */ /* 0x0001e80008200806 */
[----:B------:R0:W-:Y:S02]  /*11140*/  UTCBAR.2CTA.MULTICAST [UR9], URZ, UR8 ;  /* 0x000000ff090073e9 */ /* 0x0001e40008200808 */
[----:B------:R0:W-:Y:S01]  /*11150*/  UTCBAR.2CTA.MULTICAST [UR7], URZ, UR6 ;  /* 0x000000ff070073e9 */ /* 0x0001e20008200806 */
[----:B------:R-:W1:Y:S02]  /*11160*/  SYNCS.PHASECHK.TRANS64.TRYWAIT P0, [R8+URZ+0x88], R2 ;  /* 0x00008802080075a7 */ /* 0x000e6400080011ff */
[----:B01----:R-:W-:Y:S05]  /*11170*/  @!P0 BRA `(.L_x_155) ;  /* 0x0000009c00d08947 */ /* 0x003fea0003800000 */
.L_x_343:
[----:B------:R-:W2:Y:S01]  /*11180*/  LDL.LU R0, [R1+0xb8] ;  /* 0x0000b80001007983 */ /* 0x000ea20000300800 */
[----:B------:R-:W1:Y:S01]  /*11190*/  SYNCS.PHASECHK.TRANS64.TRYWAIT P0, [R8+URZ+0x98], R4 ;  /* 0x00009804080075a7 */ /* 0x000e6200080011ff */
[----:B--2---:R-:W-:-:S04]  /*111a0*/  SHF.L.U32 R2, R0, 0x1f, RZ ;  /* 0x0000001f00027819 */ /* 0x004fc800000006ff */
[----:B0-----:R-:W-:Y:S01]  /*111b0*/  MOV R3, R2 ;  /* 0x0000000200037202 */ /* 0x001fe20000000f00 */
[----:B-1----:R-:W-:Y:S06]  /*111c0*/  @!P0 BRA `(.L_x_156) ;  /* 0x0000009c00d48947 */ /* 0x002fec0003800000 */
.L_x_345:
[----:B------:R1:W2:Y:S02]  /*111d0*/  SYNCS.PHASECHK.TRANS64.TRYWAIT P0, [R8+URZ+0xd8], R3 ;  /* 0x0000d803080075a7 */ /* 0x0002a400080011ff */
[----:B--2---:R-:W-:Y:S05]  /*111e0*/  @!P0 NANOSLEEP.SYNCS 0x989680 ;  /* 0x009896800000895d */ /* 0x004fea0003900000 */
[----:B------:R-:W2:Y:S02]  /*111f0*/  @!P0 SYNCS.PHASECHK.TRANS64 P0, [R8+URZ+0xd8], R3 ;  /* 0x0000d803080085a7 */ /* 0x000ea400080010ff */
[----:B--2---:R-:W-:Y:S05]  /*11200*/  @P0 BRA `(.L_x_21) ;  /* 0x0000007000580947 */ /* 0x004fea0003800000 */
.L_x_157:
[----:B--2---:R2:W3:Y:S02]  /*11210*/  SYNCS.PHASECHK.TRANS64.TRYWAIT P0, [R8+URZ+0xd8], R3 ;  /* 0x0000d803080075a7 */ /* 0x0044e400080011ff */
[----:B---3--:R-:W-:Y:S05]  /*11220*/  @!P0 NANOSLEEP.SYNCS 0x989680 ;  /* 0x009896800000895d */ /* 0x008fea0003900000 */
[----:B------:R-:W3:Y:S02]  /*11230*/  @!P0 SYNCS.PHASECHK.TRANS64 P0, [R8+URZ+0xd8], R3 ;  /* 0x0000d803080085a7 */ /* 0x000ee400080010ff */
[----:B---3--:R-:W-:Y:S05]  /*11240*/  @!P0 BRA `(.L_x_157) ;  /* 0xfffffffc00f08947 */ /* 0x008fea000383ffff */
[----:B------:R-:W-:Y:S05]  /*11250*/  BRA `(.L_x_21) ;  /* 0x0000007000447947 */ /* 0x000fea0003800000 */
.L_x_129:
[----:B------:R-:W2:Y:S02]  /*11260*/  LDL R2, [R1+0x110] ;  /* 0x0001100001027983 */ /* 0x000ea40000100800 */
[----:B--2---:R-:W-:-:S13]  /*11270*/  ISETP.GT.U32.AND P0, PT, R2, 0x7, PT ;  /* 0x000000070200780c */ /* 0x004fda0003f04070 */
[----:B------:R-:W-:Y:S05]  /*11280*/  @P0 BRA `(.L_x_158) ;  /* 0x0000007000300947 */ /* 0x000fea0003800000 */
.L_x_159:
[----:B------:R-:W-:-:S08]  /*11290*/  NOP ;  /* 0x0000000000007918 */ /* 0x000fd00000000000 */
[----:B------:R-:W0:Y:S02]  /*112a0*/  USETMAXREG.TRY_ALLOC.CTAPOOL UP0, 0x80 ;  /* 0x00000080000079c8 */ /* 0x000e240008000600 */
[----:B0-----:R-:W-:Y:S05]  /*112b0*/  BRA.U !UP0, `(.L_x_159) ;  /* 0xfffffffd08f47547 */ /* 0x001fea000b83ffff */
[----:B------:R-:W0:Y:S01]  /*112c0*/  S2R R104, SR_CgaCtaId ;  /* 0x0000000000687919 */ /* 0x000e220000008800 */
[--C-:B------:R-:W-:Y:S01]  /*112d0*/  SHF.R.U32.HI R2, RZ, 0x2, R23.reuse ;  /* 0x00000002ff027819 */ /* 0x100fe20000011617 */
[----:B------:R-:W1:Y:S01]  /*112e0*/  LDC.64 R24, c[0x0][0x888] ;  /* 0x00022200ff187b82 */ /* 0x000e620000000a00 */
[----:B------:R-:W-:Y:S01]  /*112f0*/  MOV R3, 0x400 ;  /* 0x0000040000037802 */ /* 0x000fe20000000f00 */
[----:B------:R-:W-:Y:S01]  /*11300*/  IMAD.MOV.U32 R86, RZ, RZ, RZ ;  /* 0x000000ffff567224 */ /* 0x000fe200078e00ff */
[C---:B------:R-:W-:Y:S01]  /*11310*/  LOP3.LUT R100, R23.reuse, 0x7f, RZ, 0xc0, !PT ;  /* 0x0000007f17647812 */ /* 0x040fe200078ec0ff */
[----:B------:R-:W-:Y:S01]  /*11320*/  IMAD R2, R23, 0x80, R2 ;  /* 0x0000008017027824 */ /* 0x000fe200078e0202 */
[--C-:B------:R-:W-:Y:S01]  /*11330*/  SHF.R.U32.HI R27, RZ, 0x1, R23.reuse ;  /* 0x00000001ff1b7819 */ /* 0x100fe20000011617 */
[----:B------:R-:W-:Y:S01]  /*11340*/  IMAD.MOV.U32 R102, RZ, RZ, 0x1 ;  /* 0x00000001ff667424 */ /* 0x000fe200078e00ff */
[----:B------:R-:W-:Y:S01]  /*11350*/  SHF.R.U32.HI R109, RZ, 0x7, R23 ;  /* 0x00000007ff6d7819 */ /* 0x000fe20000011617 */
[----:B------:R-:W2:Y:S01]  /*11360*/  LDC R92, c[0x0][0x860] ;  /* 0x00021800ff5c7b82 */ /* 0x000ea20000000800 */
[----:B------:R-:W-:Y:S01]  /*11370*/  LOP3.LUT R2, R2, 0x3fa0, RZ, 0xc0, !PT ;  /* 0x00003fa002027812 */ /* 0x000fe200078ec0ff */
[----:B------:R-:W-:Y:S01]  /*11380*/  IMAD.IADD R100, R80, 0x1, R100 ;  /* 0x0000000150647824 */ /* 0x000fe200078e0264 */
[----:B------:R-:W-:-:S02]  /*11390*/  LOP3.LUT R27, R27, 0x40, RZ, 0xc0, !PT ;  /* 0x000000401b1b7812 */ /* 0x000fc400078ec0ff */
[----:B------:R-:W-:Y:S02]  /*113a0*/  CS2R R84, SRZ ;  /* 0x0000000000547805 */ /* 0x000fe4000001ff00 */
[----:B------:R-:W-:Y:S01]  /*113b0*/  LOP3.LUT R108, R23, 0x1f, RZ, 0xc0, !PT ;  /* 0x0000001f176c7812 */ /* 0x000fe200078ec0ff */
[----:B------:R-:W-:Y:S01]  /*113c0*/  IMAD.MOV.U32 R101, RZ, RZ, 0x1 ;  /* 0x00000001ff657424 */ /* 0x000fe200078e00ff */
[----:B------:R-:W3:Y:S01]  /*113d0*/  LDC R91, c[0x0][0x888] ;  /* 0x00022200ff5b7b82 */ /* 0x000ee20000000800 */
[----:B------:R-:W-:Y:S02]  /*113e0*/  IMAD.MOV.U32 R83, RZ, RZ, RZ ;  /* 0x000000ffff537224 */ /* 0x000fe400078e00ff */
[----:B------:R-:W-:Y:S02]  /*113f0*/  IMAD.MOV.U32 R82, RZ, RZ, R37 ;  /* 0x000000ffff527224 */ /* 0x000fe400078e0025 */
[----:B-1----:R-:W-:Y:S01]  /*11400*/  IMAD.IADD R24, R25, 0x1, -R24 ;  /* 0x0000000119187824 */ /* 0x002fe200078e0a18 */
[----:B------:R-:W-:-:S02]  /*11410*/  ISETP.GE.AND P2, PT, R100, R25, PT ;  /* 0x000000196400720c */ /* 0x000fc40003f46270 */
[----:B0-----:R-:W-:Y:S01]  /*11420*/  LEA R104, R104, R3, 0x18 ;  /* 0x0000000368687211 */ /* 0x001fe200078ec0ff */
[----:B--2---:R-:W-:-:S04]  /*11430*/  FMUL R92, R92, 1.4426950216293334961 ;  /* 0x3fb8aa3b5c5c7820 */ /* 0x004fc80000400000 */
[C---:B------:R-:W-:Y:S02]  /*11440*/  IMAD.IADD R2, R104.reuse, 0x1, R2 ;  /* 0x0000000168027824 */ /* 0x040fe400078e0202 */
[----:B------:R-:W-:Y:S02]  /*11450*/  IMAD.IADD R27, R104, 0x1, R27 ;  /* 0x00000001681b7824 */ /* 0x000fe400078e021b */
[C---:B------:R-:W-:Y:S02]  /*11460*/  VIADD R4, R2.reuse, 0x341c0 ;  /* 0x000341c002047836 */ /* 0x040fe40000000000 */
[C---:B------:R-:W-:Y:S02]  /*11470*/  VIADD R8, R2.reuse, 0x301c0 ;  /* 0x000301c002087836 */ /* 0x040fe40000000000 */
[C---:B------:R-:W-:Y:S01]  /*11480*/  VIADD R7, R2.reuse, 0x301d0 ;  /* 0x000301d002077836 */ /* 0x040fe20000000000 */
[----:B------:R-:W-:Y:S01]  /*11490*/  SHF.R.U32.HI R3, RZ, 0x3, R4 ;  /* 0x00000003ff037819 */ /* 0x000fe20000011604 */
[----:B------:R-:W-:-:S02]  /*114a0*/  VIADD R9, R2, 0x30190 ;  /* 0x0003019002097836 */ /* 0x000fc40000000000 */
[----:B------:R-:W-:Y:S01]  /*114b0*/  VIADD R10, R2, 0x30180 ;  /* 0x00030180020a7836 */ /* 0x000fe20000000000 */
[----:B------:R-:W-:Y:S02]  /*114c0*/  LOP3.LUT R103, R4, 0x70, R3, 0x78, !PT ;  /* 0x0000007004677812 */ /* 0x000fe400078e7803 */
[----:B------:R-:W-:Y:S02]  /*114d0*/  SHF.R.U32.HI R4, RZ, 0x3, R8 ;  /* 0x00000003ff047819 */ /* 0x000fe40000011608 */
[----:B------:R-:W-:Y:S02]  /*114e0*/  SHF.R.U32.HI R3, RZ, 0x3, R7 ;  /* 0x00000003ff037819 */ /* 0x000fe40000011607 */
[----:B------:R-:W-:Y:S01]  /*114f0*/  LOP3.LUT R97, R8, 0x70, R4, 0x78, !PT ;  /* 0x0000007008617812 */ /* 0x000fe200078e7804 */
[C---:B------:R-:W-:Y:S01]  /*11500*/  VIADD R4, R2.reuse, 0x34180 ;  /* 0x0003418002047836 */ /* 0x040fe20000000000 */
[----:B------:R-:W-:Y:S01]  /*11510*/  LOP3.LUT R96, R7, 0x70, R3, 0x78, !PT ;  /* 0x0000007007607812 */ /* 0x000fe200078e7803 */
[C---:B------:R-:W-:Y:S01]  /*11520*/  VIADD R3, R2.reuse, 0x34190 ;  /* 0x0003419002037836 */ /* 0x040fe20000000000 */
[----:B------:R-:W-:Y:S01]  /*11530*/  SHF.R.U32.HI R5, RZ, 0x3, R9 ;  /* 0x00000003ff057819 */ /* 0x000fe20000011609 */
[----:B------:R-:W-:Y:S01]  /*11540*/  VIADD R2, R2, 0x341d0 ;  /* 0x000341d002027836 */ /* 0x000fe20000000000 */
[----:B------:R-:W-:-:S02]  /*11550*/  SHF.R.U32.HI R6, RZ, 0x3, R10 ;  /* 0x00000003ff067819 */ /* 0x000fc4000001160a */
[----:B------:R-:W-:Y:S02]  /*11560*/  LOP3.LUT R98, R9, 0x70, R5, 0x78, !PT ;  /* 0x0000007009627812 */ /* 0x000fe400078e7805 */
[----:B------:R-:W-:Y:S02]  /*11570*/  LOP3.LUT R99, R10, 0x70, R6, 0x78, !PT ;  /* 0x000000700a637812 */ /* 0x000fe400078e7806 */
[----:B------:R-:W-:Y:S02]  /*11580*/  SHF.R.U32.HI R5, RZ, 0x3, R2 ;  /* 0x00000003ff057819 */ /* 0x000fe40000011602 */
[----:B------:R-:W-:Y:S02]  /*11590*/  SHF.R.U32.HI R6, RZ, 0x3, R3 ;  /* 0x00000003ff067819 */ /* 0x000fe40000011603 */
[----:B------:R-:W-:Y:S01]  /*115a0*/  LOP3.LUT R93, R2, 0x70, R5, 0x78, !PT ;  /* 0x00000070025d7812 */ /* 0x000fe200078e7805 */
[----:B------:R-:W-:Y:S01]  /*115b0*/  VIADD R5, R104, 0xa0 ;  /* 0x000000a068057836 */ /* 0x000fe20000000000 */
[----:B------:R-:W-:-:S02]  /*115c0*/  LOP3.LUT R94, R3, 0x70, R6, 0x78, !PT ;  /* 0x00000070035e7812 */ /* 0x000fc400078e7806 */
[--C-:B------:R-:W-:Y:S02]  /*115d0*/  SHF.R.U32.HI R2, RZ, 0x5, R23.reuse ;  /* 0x00000005ff027819 */ /* 0x100fe40000011617 */
[----:B------:R-:W-:Y:S02]  /*115e0*/  SHF.R.U32.HI R3, RZ, 0x3, R23 ;  /* 0x00000003ff037819 */ /* 0x000fe40000011617 */
[----:B------:R-:W-:Y:S01]  /*115f0*/  SHF.R.U32.HI R7, RZ, 0x3, R4 ;  /* 0x00000003ff077819 */ /* 0x000fe20000011604 */
[----:B------:R0:W-:Y:S01]  /*11600*/  STL [R1+0x110], R2 ;  /* 0x0001100201007387 */ /* 0x0001e20000100800 */
[----:B------:R-:W-:Y:S02]  /*11610*/  LOP3.LUT R106, R3, 0x10, RZ, 0xc0, !PT ;  /* 0x00000010036a7812 */ /* 0x000fe400078ec0ff */
[----:B------:R-:W-:Y:S01]  /*11620*/  LOP3.LUT R95, R4, 0x70, R7, 0x78, !PT ;  /* 0x00000070045f7812 */ /* 0x000fe200078e7807 */
[----:B------:R-:W-:Y:S01]  /*11630*/  VIADD R4, R104, 0x88 ;  /* 0x0000008868047836 */ /* 0x000fe20000000000 */
[----:B------:R-:W-:-:S04]  /*11640*/  PRMT R90, R123, 0x654, R5 ;  /* 0x000006547b5a7816 */ /* 0x000fc80000000005 */
[----:B------:R-:W-:Y:S01]  /*11650*/  PRMT R89, R123, 0x654, R4 ;  /* 0x000006547b597816 */ /* 0x000fe20000000004 */
[----:B0-----:R-:W-:Y:S02]  /*11660*/  IMAD R2, R23, 0x10000, R3 ;  /* 0x0001000017027824 */ /* 0x001fe400078e0203 */
[----:B------:R-:W-:-:S03]  /*11670*/  VIADD R3, R104, 0x98 ;  /* 0x0000009868037836 */ /* 0x000fc60000000000 */
[----:B------:R-:W-:Y:S01]  /*11680*/  LOP3.LUT R105, R2, 0x600010, RZ, 0xc0, !PT ;  /* 0x0060001002697812 */ /* 0x000fe200078ec0ff */
[----:B------:R-:W-:Y:S01]  /*11690*/  VIADD R2, R104, 0xb0 ;  /* 0x000000b068027836 */ /* 0x000fe20000000000 */
[----:B------:R-:W-:-:S03]  /*116a0*/  PRMT R88, R123, 0x654, R3 ;  /* 0x000006547b587816 */ /* 0x000fc60000000003 */
[----:B------:R-:W-:Y:S01]  /*116b0*/  VIADD R81, R105, UR5 ;  /* 0x0000000569517c36 */ /* 0x000fe20008000000 */
[----:B---3--:R-:W-:-:S07]  /*116c0*/  PRMT R87, R123, 0x654, R2 ;  /* 0x000006547b577816 */ /* 0x008fce0000000002 */
.L_x_166:
[----:B------:R-:W-:Y:S02]  /*116d0*/  SHF.L.U32 R2, R83, 0x1f, RZ ;  /* 0x0000001f53027819 */ /* 0x000fe400000006ff */
[----:B------:R-:W-:Y:S02]  /*116e0*/  SHF.L.U32 R3, R101, 0x1f, RZ ;  /* 0x0000001f65037819 */ /* 0x000fe400000006ff */
[----:B------:R-:W0:Y:S02]  /*116f0*/  SYNCS.PHASECHK.TRANS64.TRYWAIT P0, [R104+URZ+0x80], R2 ;  /* 0x00008002680075a7 */ /* 0x000e2400080011ff */
[----:B0-2---:R-:W-:Y:S05]  /*11700*/  @!P0 BRA `(.L_x_160) ;  /* 0x00000098009c8947 */ /* 0x005fea0003800000 */
.L_x_347:
[----:B------:R-:W1:Y:S01]  /*11710*/  SYNCS.PHASECHK.TRANS64.TRYWAIT P0, [R104+URZ+0xa8], R3 ;  /* 0x0000a803680075a7 */ /* 0x000e6200080011ff */
[----:B------:R-:W-:Y:S01]  /*11720*/  SHF.L.U32 R2, R85, 0x1f, RZ ;  /* 0x0000001f55027819 */ /* 0x000fe200000006ff */
[----:B-1----:R-:W-:Y:S06]  /*11730*/  @!P0 BRA `(.L_x_161) ;  /* 0x0000009800ac8947 */ /* 0x002fec0003800000 */
.L_x_349:
[----:B------:R-:W1:Y:S01]  /*11740*/  SYNCS.PHASECHK.TRANS64.TRYWAIT P0, [R104+URZ+0x60], R2 ;  /* 0x00006002680075a7 */ /* 0x000e6200080011ff */
[----:B------:R-:W-:Y:S01]  /*11750*/  R2UR UR6, R81 ;  /* 0x00000000510672ca */ /* 0x000fe200000e0000 */
[----:B-1----:R-:W-:-:S14]  /*11760*/  @!P0 BRA `(.L_x_162) ;  /* 0x0000009800bc8947 */ /* 0x002fdc0003800000 */
.L_x_351:
[----:B------:R-:W2:Y:S01]  /*11770*/  LDS.128 R28, [R27+0x38180] ;  /* 0x038180001b1c7984 */ /* 0x000ea20000000c00 */
[----:B------:R-:W-:Y:S01]  /*11780*/  IMAD R2, R82, 0x40, R106 ;  /* 0x0000004052027824 */ /* 0x000fe200078e026a */
[----:B------:R-:W-:Y:S01]  /*11790*/  LOP3.LUT R0, R0, 0xfbffffff, RZ, 0xc0, !PT ;  /* 0xfbffffff00007812 */ /* 0x000fe200078ec0ff */
[----:B------:R-:W-:Y:S01]  /*117a0*/  IMAD.MOV.U32 R125, RZ, RZ, 0x1 ;  /* 0x00000001ff7d7424 */ /* 0x000fe200078e00ff */
[----:B------:R-:W3:Y:S01]  /*117b0*/  LDTM.x16 R8, tmem[UR6+0x100] ;  /* 0x00010006000879ee */ /* 0x000ee20008240000 */
[----:B0-----:R-:W-:Y:S01]  /*117c0*/  IMAD.IADD R5, R24, 0x1, R2 ;  /* 0x0000000118057824 */ /* 0x001fe200078e0202 */
[CC--:B------:R-:W-:Y:S01]  /*117d0*/  ISETP.GE.OR P1, PT, R2.reuse, R91.reuse, P2 ;  /* 0x0000005b0200720c */ /* 0x0c0fe20001726670 */
[C---:B-1----:R-:W-:Y:S01]  /*117e0*/  VIADD R3, R2.reuse, 0x1 ;  /* 0x0000000102037836 */ /* 0x042fe20000000000 */
[----:B------:R-:W0:Y:S01]  /*117f0*/  LDS.128 R32, [R27+0x38190] ;  /* 0x038190001b207984 */ /* 0x000e220000000c00 */
[----:B------:R-:W-:Y:S01]  /*11800*/  VIADD R25, R2, 0xf ;  /* 0x0000000f02197836 */ /* 0x000fe20000000000 */
[-C--:B------:R-:W-:Y:S01]  /*11810*/  ISETP.LT.OR P4, PT, R5, R100.reuse, P1 ;  /* 0x000000640500720c */ /* 0x080fe20000f81670 */
[----:B------:R-:W-:Y:S01]  /*11820*/  IMAD.IADD R4, R24, 0x1, R3 ;  /* 0x0000000118047824 */ /* 0x000fe200078e0203 */
[-C--:B------:R-:W-:Y:S01]  /*11830*/  ISETP.GE.OR P0, PT, R3, R91.reuse, P2 ;  /* 0x0000005b0300720c */ /* 0x080fe20001706670 */
[----:B------:R-:W-:Y:S01]  /*11840*/  VIADD R3, R2, 0x2 ;  /* 0x0000000202037836 */ /* 0x000fe20000000000 */
[----:B------:R-:W-:Y:S01]  /*11850*/  R2UR UR6, R81 ;  /* 0x00000000510672ca */ /* 0x000fe200000e0000 */
[----:B------:R-:W-:Y:S01]  /*11860*/  IMAD.IADD R26, R24, 0x1, R25 ;  /* 0x00000001181a7824 */ /* 0x000fe200078e0219 */
[----:B------:R-:W-:Y:S01]  /*11870*/  ISETP.LT.OR P3, PT, R4, R100, P0 ;  /* 0x000000640400720c */ /* 0x000fe20000761670 */
[----:B------:R-:W-:Y:S01]  /*11880*/  IMAD.IADD R6, R24, 0x1, R3 ;  /* 0x0000000118067824 */ /* 0x000fe200078e0203 */
[----:B------:R-:W-:Y:S01]  /*11890*/  ISETP.GE.OR P0, PT, R3, R91, P2 ;  /* 0x0000005b0300720c */ /* 0x000fe20001706670 */
[----:B------:R-:W-:-:S04]  /*118a0*/  VIADD R3, R2, 0x3 ;  /* 0x0000000302037836 */ /* 0x000fc80000000000 */
[----:B------:R-:W-:-:S04]  /*118b0*/  @P4 LOP3.LUT R0, R0, 0x4000000, RZ, 0xfc, !PT ;  /* 0x0400000000004812 */ /* 0x000fc800078efcff */
[----:B------:R-:W-:Y:S02]  /*118c0*/  LOP3.LUT R0, R0, 0xfdffffff, RZ, 0xc0, !PT ;  /* 0xfdffffff00007812 */ /* 0x000fe400078ec0ff */
[----:B---3--:R-:W-:Y:S02]  /*118d0*/  FSEL R4, R8, -INF , !P4 ;  /* 0xff80000008047808 */ /* 0x008fe40006000000 */
[----:B------:R-:W-:Y:S02]  /*118e0*/  FSEL R5, R9, -INF , !P3 ;  /* 0xff80000009057808 */ /* 0x000fe40005800000 */
[----:B------:R-:W-:Y:S02]  /*118f0*/  ISETP.LT.OR P4, PT, R6, R100, P0 ;  /* 0x000000640600720c */ /* 0x000fe40000781670 */
[----:B------:R-:W-:Y:S02]  /*11900*/  ISETP.GE.OR P0, PT, R3, R91, P2 ;  /* 0x0000005b0300720c */ /* 0x000fe40001706670 */
[----:B------:R-:W-:Y:S01]  /*11910*/  @P3 LOP3.LUT R0, R0, 0x2000000, RZ, 0xfc, !PT ;  /* 0x0200000000003812 */ /* 0x000fe200078efcff */
[----:B--2---:R-:W-:-:S02]  /*11920*/  FFMA2 R6, R4.F32x2.HI_LO, R92.F32, R28.F32x2.HI_LO ;  /* 0x0000005c04067249 */ /* 0x004fc4000100001c */
[----:B------:R-:W-:Y:S01]  /*11930*/  IMAD.IADD R5, R24, 0x1, R3 ;  /* 0x0000000118057824 */ /* 0x000fe200078e0203 */
[----:B------:R-:W-:Y:S01]  /*11940*/  LOP3.LUT R0, R0, 0xfeffffff, RZ, 0xc0, !PT ;  /* 0xfeffffff00007812 */ /* 0x000fe200078ec0ff */
[C---:B------:R-:W-:Y:S01]  /*11950*/  VIADD R4, R2.reuse, 0x4 ;  /* 0x0000000402047836 */ /* 0x040fe20000000000 */
[----:B------:R1:W-:Y:S01]  /*11960*/  MUFU.EX2 R76, R6 ;  /* 0x00000006004c7308 */ /* 0x0003e20000000800 */
[----:B------:R-:W-:Y:S01]  /*11970*/  VIADD R3, R2, 0x5 ;  /* 0x0000000502037836 */ /* 0x000fe20000000000 */
[-C--:B------:R-:W-:Y:S01]  /*11980*/  ISETP.LT.OR P3, PT, R5, R100.reuse, P0 ;  /* 0x000000640500720c */ /* 0x080fe20000761670 */
[----:B------:R-:W-:Y:S01]  /*11990*/  IMAD.IADD R8, R24, 0x1, R4 ;  /* 0x0000000118087824 */ /* 0x000fe200078e0204 */
[----:B------:R-:W-:Y:S02]  /*119a0*/  ISETP.GE.OR P1, PT, R4, R91, P2 ;  /* 0x0000005b0400720c */ /* 0x000fe40001726670 */
[----:B------:R-:W-:Y:S02]  /*119b0*/  @P4 LOP3.LUT R0, R0, 0x1000000, RZ, 0xfc, !PT ;  /* 0x0100000000004812 */ /* 0x000fe400078efcff */
[----:B------:R-:W-:Y:S01]  /*119c0*/  ISETP.LT.OR P1, PT, R8, R100, P1 ;  /* 0x000000640800720c */ /* 0x000fe20000f21670 */
[----:B------:R0:W-:Y:S01]  /*119d0*/  MUFU.EX2 R77, R7 ;  /* 0x00000007004d7308 */ /* 0x0001e20000000800 */
[----:B------:R-:W-:-:S02]  /*119e0*/  LOP3.LUT R0, R0, 0xff7fffff, RZ, 0xc0, !PT ;  /* 0xff7fffff00007812 */ /* 0x000fc400078ec0ff */
[----:B------:R-:W-:Y:S01]  /*119f0*/  ISETP.GE.OR P0, PT, R3, R91, P2 ;  /* 0x0000005b0300720c */ /* 0x000fe20001706670 */
[----:B------:R-:W-:Y:S01]  /*11a00*/  IMAD.IADD R3, R24, 0x1, R3 ;  /* 0x0000000118037824 */ /* 0x000fe200078e0203 */
[----:B------:R-:W-:Y:S02]  /*11a10*/  FSEL R4, R10, -INF , !P4 ;  /* 0xff8000000a047808 */ /* 0x000fe40006000000 */
[----:B------:R-:W-:Y:S01]  /*11a20*/  @P3 LOP3.LUT R0, R0, 0x800000, RZ, 0xfc, !PT ;  /* 0x0080000000003812 */ /* 0x000fe200078efcff */
[----:B-1----:R-:W-:Y:S01]  /*11a30*/  VIADD R6, R2, 0x6 ;  /* 0x0000000602067836 */ /* 0x002fe20000000000 */
[----:B------:R-:W-:Y:S02]  /*11a40*/  ISETP.LT.OR P0, PT, R3, R100, P0 ;  /* 0x000000640300720c */ /* 0x000fe40000701670 */
[----:B------:R-:W-:Y:S01]  /*11a50*/  LOP3.LUT R0, R0, 0xffbfffff, RZ, 0xc0, !PT ;  /* 0xffbfffff00007812 */ /* 0x000fe200078ec0ff */
[----:B------:R-:W-:Y:S01]  /*11a60*/  IMAD.IADD R3, R24, 0x1, R6 ;  /* 0x0000000118037824 */ /* 0x000fe200078e0206 */
[----:B------:R-:W-:-:S02]  /*11a70*/  FSEL R5, R11, -INF , !P3 ;  /* 0xff8000000b057808 */ /* 0x000fc40005800000 */
[----:B------:R-:W-:-:S03]  /*11a80*/  @P1 LOP3.LUT R0, R0, 0x400000, RZ, 0xfc, !PT ;  /* 0x0040000000001812 */ /* 0x000fc600078efcff */
[----:B------:R-:W-:Y:S01]  /*11a90*/  FFMA2 R8, R4.F32x2.HI_LO, R92.F32, R30.F32x2.HI_LO ;  /* 0x0000005c04087249 */ /* 0x000fe2000100001e */
[----:B------:R-:W-:Y:S01]  /*11aa0*/  LOP3.LUT R0, R0, 0xffdfffff, RZ, 0xc0, !PT ;  /* 0xffdfffff00007812 */ /* 0x000fe200078ec0ff */
[----:B------:R-:W1:Y:S01]  /*11ab0*/  LDS.128 R28, [R27+0x381a0] ;  /* 0x0381a0001b1c7984 */ /* 0x000e620000000c00 */
[----:B------:R-:W-:Y:S01]  /*11ac0*/  FSEL R5, R13, -INF , !P0 ;  /* 0xff8000000d057808 */ /* 0x000fe20004000000 */
[----:B------:R2:W-:Y:S01]  /*11ad0*/  MUFU.EX2 R74, R8 ;  /* 0x00000008004a7308 */ /* 0x0005e20000000800 */
[----:B------:R-:W-:Y:S02]  /*11ae0*/  @P0 LOP3.LUT R0, R0, 0x200000, RZ, 0xfc, !PT ;  /* 0x0020000000000812 */ /* 0x000fe400078efcff */
[----:B------:R-:W-:Y:S02]  /*11af0*/  ISETP.GE.OR P0, PT, R6, R91, P2 ;  /* 0x0000005b0600720c */ /* 0x000fe40001706670 */
[----:B------:R-:W-:Y:S02]  /*11b00*/  FSEL R4, R12, -INF , !P1 ;  /* 0xff8000000c047808 */ /* 0x000fe40004800000 */
[----:B------:R-:W-:Y:S01]  /*11b10*/  ISETP.LT.OR P4, PT, R3, R100, P0 ;  /* 0x000000640300720c */ /* 0x000fe20000781670 */
[----:B------:R-:W-:Y:S01]  /*11b20*/  VIADD R3, R2, 0x8 ;  /* 0x0000000802037836 */ /* 0x000fe20000000000 */
[----:B------:R-:W-:Y:S01]  /*11b30*/  LOP3.LUT R0, R0, 0xffefffff, RZ, 0xc0, !PT ;  /* 0xffefffff00007812 */ /* 0x000fe200078ec0ff */
[----:B0-----:R-:W-:Y:S01]  /*11b40*/  FFMA2 R6, R4.F32x2.HI_LO, R92.F32, R32.F32x2.HI_LO ;  /* 0x0000005c04067249 */ /* 0x001fe20001000020 */
[----:B------:R-:W-:Y:S01]  /*11b50*/  MUFU.EX2 R75, R9 ;  /* 0x00000009004b7308 */ /* 0x000fe20000000800 */
[----:B--2---:R-:W-:-:S07]  /*11b60*/  VIADD R8, R2, 0x7 ;  /* 0x0000000702087836 */ /* 0x004fce0000000000 */
[----:B------:R0:W-:Y:S01]  /*11b70*/  MUFU.EX2 R72, R6 ;  /* 0x0000000600487308 */ /* 0x0001e20000000800 */
[----:B------:R-:W-:Y:S01]  /*11b80*/  @P4 LOP3.LUT R0, R0, 0x100000, RZ, 0xfc, !PT ;  /* 0x0010000000004812 */ /* 0x000fe200078efcff */
[----:B------:R-:W-:Y:S01]  /*11b90*/  IMAD.IADD R4, R24, 0x1, R8 ;  /* 0x0000000118047824 */ /* 0x000fe200078e0208 */
[-C--:B------:R-:W-:Y:S01]  /*11ba0*/  ISETP.GE.OR P0, PT, R8, R91.reuse, P2 ;  /* 0x0000005b0800720c */ /* 0x080fe20001706670 */
[----:B------:R-:W-:Y:S01]  /*11bb0*/  VIADD R8, R2, 0x9 ;  /* 0x0000000902087836 */ /* 0x000fe20000000000 */
[----:B------:R-:W-:Y:S02]  /*11bc0*/  LOP3.LUT R0, R0, 0xfff7ffff, RZ, 0xc0, !PT ;  /* 0xfff7ffff00007812 */ /* 0x000fe400078ec0ff */
[-C--:B------:R-:W-:Y:S01]  /*11bd0*/  ISETP.LT.OR P1, PT, R4, R100.reuse, P0 ;  /* 0x000000640400720c */ /* 0x080fe20000721670 */
[C---:B------:R-:W-:Y:S01]  /*11be0*/  IMAD.IADD R4, R24.reuse, 0x1, R3 ;  /* 0x0000000118047824 */ /* 0x040fe200078e0203 */
[----:B------:R-:W-:Y:S01]  /*11bf0*/  ISETP.GE.OR P0, PT, R3, R91, P2 ;  /* 0x0000005b0300720c */ /* 0x000fe20001706670 */
[----:B------:R-:W-:Y:S01]  /*11c00*/  IMAD.IADD R3, R24, 0x1, R8 ;  /* 0x0000000118037824 */ /* 0x000fe200078e0208 */
[----:B------:R-:W-:Y:S01]  /*11c10*/  FSEL R5, R15, -INF , !P1 ;  /* 0xff8000000f057808 */ /* 0x000fe20004800000 */
[----:B------:R1:W-:Y:S01]  /*11c20*/  MUFU.EX2 R73, R7 ;  /* 0x0000000700497308 */ /* 0x0003e20000000800 */
[----:B------:R-:W-:-:S02]  /*11c30*/  ISETP.LT.OR P3, PT, R4, R100, P0 ;  /* 0x000000640400720c */ /* 0x000fc40000761670 */
[-C--:B------:R-:W-:Y:S02]  /*11c40*/  ISETP.GE.OR P0, PT, R8, R91.reuse, P2 ;  /* 0x0000005b0800720c */ /* 0x080fe40001706670 */
[----:B------:R-:W-:Y:S01]  /*11c50*/  FSEL R4, R14, -INF , !P4 ;  /* 0xff8000000e047808 */ /* 0x000fe20006000000 */
[----:B0-----:R-:W-:Y:S02]  /*11c60*/  VIADD R6, R2, 0xa ;  /* 0x0000000a02067836 */ /* 0x001fe40000000000 */
[----:B------:R-:W-:Y:S02]  /*11c70*/  @P1 LOP3.LUT R0, R0, 0x80000, RZ, 0xfc, !PT ;  /* 0x0008000000001812 */ /* 0x000fe400078efcff */
[----:B------:R-:W-:Y:S01]  /*11c80*/  ISETP.LT.OR P1, PT, R3, R100, P0 ;  /* 0x000000640300720c */ /* 0x000fe20000721670 */
[----:B------:R-:W-:Y:S01]  /*11c90*/  FFMA2 R8, R4.F32x2.HI_LO, R92.F32, R34.F32x2.HI_LO ;  /* 0x0000005c04087249 */ /* 0x000fe20001000022 */
[----:B------:R-:W-:Y:S01]  /*11ca0*/  LOP3.LUT R0, R0, 0xfffbffff, RZ, 0xc0, !PT ;  /* 0xfffbffff00007812 */ /* 0x000fe200078ec0ff */
[----:B------:R-:W-:Y:S01]  /*11cb0*/  IMAD.IADD R3, R24, 0x1, R6 ;  /* 0x0000000118037824 */ /* 0x000fe200078e0206 */
[----:B------:R-:W-:Y:S01]  /*11cc0*/  ISETP.GE.OR P0, PT, R6, R91, P2 ;  /* 0x0000005b0600720c */ /* 0x000fe20001706670 */
[----:B------:R0:W-:Y:S01]  /*11cd0*/  MUFU.EX2 R68, R8 ;  /* 0x0000000800447308 */ /* 0x0001e20000000800 */
[----:B------:R-:W-:Y:S01]  /*11ce0*/  @P3 LOP3.LUT R0, R0, 0x40000, RZ, 0xfc, !PT ;  /* 0x0004000000003812 */ /* 0x000fe200078efcff */
[----:B------:R-:W2:Y:S01]  /*11cf0*/  LDS.128 R32, [R27+0x381b0] ;  /* 0x0381b0001b207984 */ /* 0x000ea20000000c00 */
[----:B------:R-:W-:-:S02]  /*11d00*/  FSEL R4, R16, -INF , !P3 ;  /* 0xff80000010047808 */ /* 0x000fc40005800000 */
[----:B------:R-:W-:Y:S02]  /*11d10*/  FSEL R5, R17, -INF , !P1 ;  /* 0xff80000011057808 */ /* 0x000fe40004800000 */
[----:B------:R-:W-:Y:S01]  /*11d20*/  ISETP.LT.OR P4, PT, R3, R100, P0 ;  /* 0x000000640300720c */ /* 0x000fe20000781670 */
[----:B------:R-:W-:Y:S01]  /*11d30*/  VIADD R3, R2, 0xc ;  /* 0x0000000c02037836 */ /* 0x000fe20000000000 */
[----:B------:R-:W-:Y:S01]  /*11d40*/  LOP3.LUT R0, R0, 0xfffdffff, RZ, 0xc0, !PT ;  /* 0xfffdffff00007812 */ /* 0x000fe200078ec0ff */
[----:B-1----:R-:W-:Y:S01]  /*11d50*/  FFMA2 R6, R4.F32x2.HI_LO, R92.F32, R28.F32x2.HI_LO ;  /* 0x0000005c04067249 */ /* 0x002fe2000100001c */
[----:B------:R1:W-:Y:S02]  /*11d60*/  MUFU.EX2 R69, R9 ;  /* 0x0000000900457308 */ /* 0x0003e40000000800 */
[----:B------:R-:W-:Y:S01]  /*11d70*/  @P1 LOP3.LUT R0, R0, 0x20000, RZ, 0xfc, !PT ;  /* 0x0002000000001812 */ /* 0x000fe200078efcff */
[----:B0-----:R-:W-:-:S03]  /*11d80*/  VIADD R8, R2, 0xb ;  /* 0x0000000b02087836 */ /* 0x001fc60000000000 */
[----:B------:R-:W-:Y:S02]  /*11d90*/  LOP3.LUT R0, R0, 0xfffeffff, RZ, 0xc0, !PT ;  /* 0xfffeffff00007812 */ /* 0x000fe400078ec0ff */
[----:B------:R-:W-:Y:S01]  /*11da0*/  MUFU.EX2 R64, R6 ;  /* 0x0000000600407308 */ /* 0x000fe20000000800 */
[----:B------:R-:W-:Y:S01]  /*11db0*/  IMAD.IADD R4, R24, 0x1, R8 ;  /* 0x0000000118047824 */ /* 0x000fe200078e0208 */
[-C--:B------:R-:W-:Y:S01]  /*11dc0*/  ISETP.GE.OR P0, PT, R8, R91.reuse, P2 ;  /* 0x0000005b0800720c */ /* 0x080fe20001706670 */
[----:B------:R-:W-:Y:S01]  /*11dd0*/  VIADD R8, R2, 0xd ;  /* 0x0000000d02087836 */ /* 0x000fe20000000000 */
[----:B------:R-:W-:Y:S02]  /*11de0*/  @P4 LOP3.LUT R0, R0, 0x10000, RZ, 0xfc, !PT ;  /* 0x0001000000004812 */ /* 0x000fe400078efcff */
[-C--:B------:R-:W-:Y:S01]  /*11df0*/  ISETP.LT.OR P1, PT, R4, R100.reuse, P0 ;  /* 0x000000640400720c */ /* 0x080fe20000721670 */
[C---:B------:R-:W-:Y:S01]  /*11e00*/  IMAD.IADD R4, R24.reuse, 0x1, R3 ;  /* 0x0000000118047824 */ /* 0x040fe200078e0203 */
[-C--:B------:R-:W-:Y:S01]  /*11e10*/  ISETP.GE.OR P0, PT, R3, R91.reuse, P2 ;  /* 0x0000005b0300720c */ /* 0x080fe20001706670 */
[----:B------:R-:W-:Y:S01]  /*11e20*/  IMAD.IADD R3, R24, 0x1, R8 ;  /* 0x0000000118037824 */ /* 0x000fe200078e0208 */
[----:B------:R-:W-:Y:S01]  /*11e30*/  LOP3.LUT R0, R0, 0xffff7fff, RZ, 0xc0, !PT ;  /* 0xffff7fff00007812 */ /* 0x000fe200078ec0ff */
[----:B-1----:R-:W-:Y:S01]  /*11e40*/  VIADD R9, R2, 0xe ;  /* 0x0000000e02097836 */ /* 0x002fe20000000000 */
[----:B------:R-:W-:Y:S01]  /*11e50*/  ISETP.LT.OR P3, PT, R4, R100, P0 ;  /* 0x000000640400720c */ /* 0x000fe20000761670 */
[----:B------:R0:W-:Y:S01]  /*11e60*/  MUFU.EX2 R65, R7 ;  /* 0x0000000700417308 */ /* 0x0001e20000000800 */
[----:B------:R-:W-:-:S02]  /*11e70*/  ISETP.GE.OR P0, PT, R8, R91, P2 ;  /* 0x0000005b0800720c */ /* 0x000fc40001706670 */
[----:B------:R-:W-:Y:S02]  /*11e80*/  FSEL R5, R19, -INF , !P1 ;  /* 0xff80000013057808 */ /* 0x000fe40004800000 */
[----:B------:R-:W-:Y:S02]  /*11e90*/  FSEL R4, R18, -INF , !P4 ;  /* 0xff80000012047808 */ /* 0x000fe40006000000 */
[----:B------:R-:W-:Y:S02]  /*11ea0*/  @P1 LOP3.LUT R0, R0, 0x8000, RZ, 0xfc, !PT ;  /* 0x0000800000001812 */ /* 0x000fe400078efcff */
[----:B------:R-:W-:Y:S01]  /*11eb0*/  ISETP.LT.OR P1, PT, R3, R100, P0 ;  /* 0x000000640300720c */ /* 0x000fe20000721670 */
[----:B------:R-:W-:Y:S01]  /*11ec0*/  IMAD.IADD R3, R24, 0x1, R9 ;  /* 0x0000000118037824 */ /* 0x000fe200078e0209 */
[----:B------:R-:W-:Y:S02]  /*11ed0*/  LOP3.LUT R0, R0, 0xffffbfff, RZ, 0xc0, !PT ;  /* 0xffffbfff00007812 */ /* 0x000fe400078ec0ff */
[----:B------:R-:W-:-:S02]  /*11ee0*/  ISETP.GE.OR P0, PT, R9, R91, P2 ;  /* 0x0000005b0900720c */ /* 0x000fc40001706670 */
[----:B------:R-:W-:Y:S02]  /*11ef0*/  @P3 LOP3.LUT R0, R0, 0x4000, RZ, 0xfc, !PT ;  /* 0x0000400000003812 */ /* 0x000fe400078efcff */
[----:B------:R-:W-:Y:S01]  /*11f00*/  ISETP.LT.OR P4, PT, R3, R100, P0 ;  /* 0x000000640300720c */ /* 0x000fe20000781670 */
[----:B0-----:R-:W-:Y:S01]  /*11f10*/  FFMA2 R6, R4.F32x2.HI_LO, R92.F32, R30.F32x2.HI_LO ;  /* 0x0000005c04067249 */ /* 0x001fe2000100001e */
[----:B------:R-:W-:Y:S01]  /*11f20*/  LOP3.LUT R0, R0, 0xffffdfff, RZ, 0xc0, !PT ;  /* 0xffffdfff00007812 */ /* 0x000fe200078ec0ff */
[----:B------:R-:W-:Y:S01]  /*11f30*/  VIADD R3, R2, 0x20 ;  /* 0x0000002002037836 */ /* 0x000fe20000000000 */
[----:B------:R-:W-:Y:S01]  /*11f40*/  ISETP.GE.OR P0, PT, R25, R91, P2 ;  /* 0x0000005b1900720c */ /* 0x000fe20001706670 */
[----:B------:R-:W-:Y:S01]  /*11f50*/  MUFU.EX2 R40, R6 ;  /* 0x0000000600287308 */ /* 0x000fe20000000800 */
[----:B------:R-:W-:Y:S01]  /*11f60*/  @P1 LOP3.LUT R0, R0, 0x2000, RZ, 0xfc, !PT ;  /* 0x0000200000001812 */ /* 0x000fe200078efcff */
[----:B------:R-:W-:Y:S01]  /*11f70*/  IMAD.IADD R25, R24, 0x1, R3 ;  /* 0x0000000118197824 */ /* 0x000fe200078e0203 */
[----:B------:R-:W-:Y:S01]  /*11f80*/  FSEL R4, R20, -INF , !P3 ;  /* 0xff80000014047808 */ /* 0x000fe20005800000 */
[----:B------:R-:W0:Y:S01]  /*11f90*/  LDS.128 R28, [R27+0x38200] ;  /* 0x038200001b1c7984 */ /* 0x000e220000000c00 */
[----:B------:R-:W-:-:S02]  /*11fa0*/  FSEL R5, R21, -INF , !P1 ;  /* 0xff80000015057808 */ /* 0x000fc40004800000 */
[----:B------:R-:W-:Y:S01]  /*11fb0*/  ISETP.LT.OR P1, PT, R26, R100, P0 ;  /* 0x000000641a00720c */ /* 0x000fe20000721670 */
[----:B------:R1:W-:Y:S01]  /*11fc0*/  MUFU.EX2 R41, R7 ;  /* 0x0000000700297308 */ /* 0x0003e20000000800 */
[----:B------:R-:W-:Y:S01]  /*11fd0*/  LOP3.LUT R0, R0, 0xffffefff, RZ, 0xc0, !PT ;  /* 0xffffefff00007812 */ /* 0x000fe200078ec0ff */
[----:B--2---:R-:W-:Y:S01]  /*11fe0*/  FFMA2 R20, R4.F32x2.HI_LO, R92.F32, R32.F32x2.HI_LO ;  /* 0x0000005c04147249 */ /* 0x004fe20001000020 */
[----:B------:R-:W-:Y:S02]  /*11ff0*/  ISETP.GE.OR P0, PT, R3, R91, P2 ;  /* 0x0000005b0300720c */ /* 0x000fe40001706670 */
[----:B------:R-:W-:Y:S02]  /*12000*/  @P4 LOP3.LUT R0, R0, 0x1000, RZ, 0xfc, !PT ;  /* 0x0000100000004812 */ /* 0x000fe400078efcff */
[----:B------:R-:W-:Y:S01]  /*12010*/  ISETP.LT.OR P3, PT, R25, R100, P0 ;  /* 0x000000641900720c */ /* 0x000fe20000761670 */
[----:B------:R2:W-:Y:S01]  /*12020*/  MUFU.EX2 R58, R20 ;  /* 0x00000014003a7308 */ /* 0x0005e20000000800 */
[----:B------:R-:W-:Y:S01]  /*12030*/  LOP3.LUT R0, R0, 0xfffff7ff, RZ, 0xc0, !PT ;  /* 0xfffff7ff00007812 */ /* 0x000fe200078ec0ff */
[----:B------:R-:W-:Y:S01]  /*12040*/  VIADD R25, R2, 0x22 ;  /* 0x0000002202197836 */ /* 0x000fe20000000000 */
[----:B------:R-:W-:-:S02]  /*12050*/  FSEL R22, R22, -INF , !P4 ;  /* 0xff80000016167808 */ /* 0x000fc40006000000 */
[----:B------:R-:W-:Y:S02]  /*12060*/  FSEL R23, R23, -INF , !P1 ;  /* 0xff80000017177808 */ /* 0x000fe40004800000 */
[----:B------:R-:W-:Y:S01]  /*12070*/  @P1 LOP3.LUT R0, R0, 0x800, RZ, 0xfc, !PT ;  /* 0x0000080000001812 */ /* 0x000fe200078efcff */
[----:B------:R3:W-:Y:S01]  /*12080*/  MUFU.EX2 R59, R21 ;  /* 0x00000015003b7308 */ /* 0x0007e20000000800 */
[----:B-1----:R-:W1:Y:S01]  /*12090*/  LDTM.x16 R4, tmem[UR6+0x120] ;  /* 0x00012006000479ee */ /* 0x002e620008240000 */
[----:B------:R-:W-:Y:S01]  /*120a0*/  FFMA2 R22, R22.F32x2.HI_LO, R92.F32, R34.F32x2.HI_LO ;  /* 0x0000005c16167249 */ /* 0x000fe20001000022 */
[----:B------:R-:W-:Y:S01]  /*120b0*/  LOP3.LUT R0, R0, 0xfffffbff, RZ, 0xc0, !PT ;  /* 0xfffffbff00007812 */ /* 0x000fe200078ec0ff */
[----:B------:R-:W4:Y:S03]  /*120c0*/  LDS.128 R32, [R27+0x38210] ;  /* 0x038210001b207984 */ /* 0x000f260000000c00 */
[----:B------:R-:W-:Y:S01]  /*120d0*/  @P3 LOP3.LUT R0, R0, 0x400, RZ, 0xfc, !PT ;  /* 0x0000040000003812 */ /* 0x000fe200078efcff */
[----:B------:R5:W-:Y:S01]  /*120e0*/  MUFU.EX2 R50, R22 ;  /* 0x0000001600327308 */ /* 0x000be20000000800 */
[----:B--2---:R-:W-:-:S02]  /*120f0*/  VIADD R20, R2, 0x21 ;  /* 0x0000002102147836 */ /* 0x004fc40000000000 */
[----:B------:R-:W-:Y:S02]  /*12100*/  LOP3.LUT R0, R0, 0xfffffdff, RZ, 0xc0, !PT ;  /* 0xfffffdff00007812 */ /* 0x000fe400078ec0ff */
[----:B------:R-:W-:Y:S01]  /*12110*/  IMAD.IADD R3, R24, 0x1, R20 ;  /* 0x0000000118037824 */ /* 0x000fe200078e0214 */
[-C--:B------:R-:W-:Y:S02]  /*12120*/  ISETP.GE.OR P0, PT, R20, R91.reuse, P2 ;  /* 0x0000005b1400720c */ /* 0x080fe40001706670 */
[----:B------:R-:W2:Y:S01]  /*12130*/  MUFU.EX2 R51, R23 ;  /* 0x0000001700337308 */ /* 0x000ea20000000800 */
[----:B---3--:R-:W-:Y:S01]  /*12140*/  VIADD R21, R2, 0x23 ;  /* 0x0000002302157836 */ /* 0x008fe20000000000 */
[----:B------:R-:W-:Y:S01]  /*12150*/  ISETP.LT.OR P1, PT, R3, R100, P0 ;  /* 0x000000640300720c */ /* 0x000fe20000721670 */
[C---:B------:R-:W-:Y:S01]  /*12160*/  IMAD.IADD R3, R24.reuse, 0x1, R25 ;  /* 0x0000000118037824 */ /* 0x040fe200078e0219 */
[----:B------:R-:W-:Y:S01]  /*12170*/  ISETP.GE.OR P0, PT, R25, R91, P2 ;  /* 0x0000005b1900720c */ /* 0x000fe20001706670 */
[----:B------:R-:W-:-:S03]  /*12180*/  IMAD.IADD R20, R24, 0x1, R21 ;  /* 0x0000000118147824 */ /* 0x000fc600078e0215 */
[-C--:B------:R-:W-:Y:S01]  /*12190*/  ISETP.LT.OR P4, PT, R3, R100.reuse, P0 ;  /* 0x000000640300720c */ /* 0x080fe20000781670 */
[C---:B------:R-:W-:Y:S01]  /*121a0*/  VIADD R3, R2.reuse, 0x24 ;  /* 0x0000002402037836 */ /* 0x040fe20000000000 */
[-C--:B------:R-:W-:Y:S01]  /*121b0*/  ISETP.GE.OR P0, PT, R21, R91.reuse, P2 ;  /* 0x0000005b1500720c */ /* 0x080fe20001706670 */
[C---:B------:R-:W-:Y:S01]  /*121c0*/  VIADD R21, R2.reuse, 0x25 ;  /* 0x0000002502157836 */ /* 0x040fe20000000000 */
[----:B-1----:R-:W-:Y:S01]  /*121d0*/  FSEL R5, R5, -INF , !P1 ;  /* 0xff80000005057808 */ /* 0x002fe20004800000 */
[----:B-----5:R-:W-:Y:S01]  /*121e0*/  VIADD R22, R2, 0x26 ;  /* 0x0000002602167836 */ /* 0x020fe20000000000 */
[----:B------:R-:W-:Y:S02]  /*121f0*/  FSEL R4, R4, -INF , !P3 ;  /* 0xff80000004047808 */ /* 0x000fe40005800000 */
[----:B------:R-:W-:Y:S02]  /*12200*/  @P1 LOP3.LUT R0, R0, 0x200, RZ, 0xfc, !PT ;  /* 0x0000020000001812 */ /* 0x000fe400078efcff */
[----:B------:R-:W-:Y:S01]  /*12210*/  ISETP.LT.OR P1, PT, R20, R100, P0 ;  /* 0x000000641400720c */ /* 0x000fe20000721670 */
[----:B------:R-:W-:Y:S01]  /*12220*/  IMAD.IADD R20, R24, 0x1, R3 ;  /* 0x0000000118147824 */ /* 0x000fe200078e0203 */
[----:B------:R-:W-:Y:S01]  /*12230*/  LOP3.LUT R0, R0, 0xfffffeff, RZ, 0xc0, !PT ;  /* 0xfffffeff00007812 */ /* 0x000fe200078ec0ff */
[----:B0-----:R-:W-:Y:S01]  /*12240*/  FFMA2 R4, R4.F32x2.HI_LO, R92.F32, R28.F32x2.HI_LO ;  /* 0x0000005c04047249 */ /* 0x001fe2000100001c */
[----:B------:R-:W-:Y:S01]  /*12250*/  ISETP.GE.OR P0, PT, R3, R91, P2 ;  /* 0x0000005b0300720c */ /* 0x000fe20001706670 */
[----:B------:R-:W-:Y:S01]  /*12260*/  IMAD.IADD R3, R24, 0x1, R21 ;  /* 0x0000000118037824 */ /* 0x000fe200078e0215 */
[----:B------:R-:W-:Y:S01]  /*12270*/  @P4 LOP3.LUT R0, R0, 0x100, RZ, 0xfc, !PT ;  /* 0x0000010000004812 */ /* 0x000fe200078efcff */
[----:B------:R0:W-:Y:S01]  /*12280*/  MUFU.EX2 R66, R4 ;  /* 0x0000000400427308 */ /* 0x0001e20000000800 */
[----:B------:R-:W-:-:S02]  /*12290*/  ISETP.LT.OR P3, PT, R20, R100, P0 ;  /* 0x000000641400720c */ /* 0x000fc40000761670 */
[----:B------:R-:W-:Y:S02]  /*122a0*/  LOP3.LUT R0, R0, 0xffffff7f, RZ, 0xc0, !PT ;  /* 0xffffff7f00007812 */ /* 0x000fe400078ec0ff */
[-C--:B------:R-:W-:Y:S02]  /*122b0*/  ISETP.GE.OR P0, PT, R21, R91.reuse, P2 ;  /* 0x0000005b1500720c */ /* 0x080fe40001706670 */
[----:B------:R-:W-:Y:S01]  /*122c0*/  @P1 LOP3.LUT R0, R0, 0x80, RZ, 0xfc, !PT ;  /* 0x0000008000001812 */ /* 0x000fe200078efcff */
[----:B------:R1:W-:Y:S01]  /*122d0*/  MUFU.EX2 R67, R5 ;  /* 0x0000000500437308 */ /* 0x0003e20000000800 */
[----:B------:R-:W-:Y:S02]  /*122e0*/  FSEL R6, R6, -INF , !P4 ;  /* 0xff80000006067808 */ /* 0x000fe40006000000 */
[----:B------:R-:W-:Y:S02]  /*122f0*/  FSEL R7, R7, -INF , !P1 ;  /* 0xff80000007077808 */ /* 0x000fe40004800000 */
[----:B------:R-:W-:Y:S01]  /*12300*/  ISETP.LT.OR P1, PT, R3, R100, P0 ;  /* 0x000000640300720c */ /* 0x000fe20000721670 */
[----:B------:R-:W-:Y:S01]  /*12310*/  IMAD.IADD R3, R24, 0x1, R22 ;  /* 0x0000000118037824 */ /* 0x000fe200078e0216 */
[----:B------:R-:W-:Y:S01]  /*12320*/  LOP3.LUT R0, R0, 0xffffffbf, RZ, 0xc0, !PT ;  /* 0xffffffbf00007812 */ /* 0x000fe200078ec0ff */
[----:B------:R-:W-:Y:S01]  /*12330*/  FFMA2 R20, R6.F32x2.HI_LO, R92.F32, R30.F32x2.HI_LO ;  /* 0x0000005c06147249 */ /* 0x000fe2000100001e */
[----:B------:R-:W-:Y:S01]  /*12340*/  ISETP.GE.OR P0, PT, R22, R91, P2 ;  /* 0x0000005b1600720c */ /* 0x000fe20001706670 */
[----:B------:R-:W3:Y:S01]  /*12350*/  LDS.128 R28, [R27+0x38220] ;  /* 0x038220001b1c7984 */ /* 0x000ee20000000c00 */
[----:B------:R-:W-:Y:S01]  /*12360*/  @P3 LOP3.LUT R0, R0, 0x40, RZ, 0xfc, !PT ;  /* 0x0000004000003812 */ /* 0x000fe200078efcff */
[----:B------:R-:W-:Y:S01]  /*12370*/  MUFU.EX2 R56, R20 ;  /* 0x0000001400387308 */ /* 0x000fe20000000800 */
[----:B0-----:R-:W-:Y:S01]  /*12380*/  FSEL R4, R8, -INF , !P3 ;  /* 0xff80000008047808 */ /* 0x001fe20005800000 */
[C---:B------:R-:W-:Y:S01]  /*12390*/  VIADD R8, R2.reuse, 0x27 ;  /* 0x0000002702087836 */ /* 0x040fe20000000000 */
[----:B------:R-:W-:Y:S01]  /*123a0*/  ISETP.LT.OR P4, PT, R3, R100, P0 ;  /* 0x000000640300720c */ /* 0x000fe20000781670 */
[----:B------:R-:W-:Y:S01]  /*123b0*/  VIADD R3, R2, 0x28 ;  /* 0x0000002802037836 */ /* 0x000fe20000000000 */
[----:B-1----:R-:W-:-:S02]  /*123c0*/  FSEL R5, R9, -INF , !P1 ;  /* 0xff80000009057808 */ /* 0x002fc40004800000 */
[----:B------:R-:W-:Y:S01]  /*123d0*/  LOP3.LUT R0, R0, 0xffffffdf, RZ, 0xc0, !PT ;  /* 0xffffffdf00007812 */ /* 0x000fe200078ec0ff */
[----:B------:R0:W1:Y:S01]  /*123e0*/  MUFU.EX2 R57, R21 ;  /* 0x0000001500397308 */ /* 0x0000620000000800 */
[----:B------:R-:W-:Y:S01]  /*123f0*/  ISETP.GE.OR P0, PT, R8, R91, P2 ;  /* 0x0000005b0800720c */ /* 0x000fe20001706670 */
[----:B----4-:R-:W-:Y:S02]  /*12400*/  FFMA2 R6, R4.F32x2.HI_LO, R92.F32, R32.F32x2.HI_LO ;  /* 0x0000005c04067249 */ /* 0x010fe40001000020 */
[----:B------:R-:W-:Y:S01]  /*12410*/  IMAD.IADD R4, R24, 0x1, R8 ;  /* 0x0000000118047824 */ /* 0x000fe200078e0208 */
[----:B------:R-:W-:Y:S01]  /*12420*/  @P1 LOP3.LUT R0, R0, 0x20, RZ, 0xfc, !PT ;  /* 0x0000002000001812 */ /* 0x000fe200078efcff */
[----:B------:R-:W-:-:S03]  /*12430*/  VIADD R8, R2, 0x29 ;  /* 0x0000002902087836 */ /* 0x000fc60000000000 */
[-C--:B------:R-:W-:Y:S01]  /*12440*/  ISETP.LT.OR P1, PT, R4, R100.reuse, P0 ;  /* 0x000000640400720c */ /* 0x080fe20000721670 */
[----:B------:R-:W-:Y:S01]  /*12450*/  IMAD.IADD R4, R24, 0x1, R3 ;  /* 0x0000000118047824 */ /* 0x000fe200078e0203 */
[----:B------:R-:W-:Y:S01]  /*12460*/  LOP3.LUT R0, R0, 0xffffffef, RZ, 0xc0, !PT ;  /* 0xffffffef00007812 */ /* 0x000fe200078ec0ff */
[----:B------:R4:W-:Y:S01]  /*12470*/  MUFU.EX2 R60, R6 ;  /* 0x00000006003c7308 */ /* 0x0009e20000000800 */
[-C--:B------:R-:W-:Y:S01]  /*12480*/  ISETP.GE.OR P0, PT, R3, R91.reuse, P2 ;  /* 0x0000005b0300720c */ /* 0x080fe20001706670 */
[----:B------:R-:W-:Y:S01]  /*12490*/  IMAD.IADD R3, R24, 0x1, R8 ;  /* 0x0000000118037824 */ /* 0x000fe200078e0208 */
[----:B------:R-:W-:Y:S02]  /*124a0*/  @P4 LOP3.LUT R0, R0, 0x10, RZ, 0xfc, !PT ;  /* 0x0000001000004812 */ /* 0x000fe400078efcff */
[----:B------:R-:W-:Y:S01]  /*124b0*/  ISETP.LT.OR P3, PT, R4, R100, P0 ;  /* 0x000000640400720c */ /* 0x000fe20000761670 */
[----:B0-----:R-:W0:Y:S01]  /*124c0*/  LDS.128 R20, [R27+0x38230] ;  /* 0x038230001b147984 */ /* 0x001e220000000c00 */
[----:B------:R-:W-:Y:S01]  /*124d0*/  LOP3.LUT R0, R0, 0xfffffff7, RZ, 0xc0, !PT ;  /* 0xfffffff700007812 */ /* 0x000fe200078ec0ff */
[----:B------:R3:W-:Y:S01]  /*124e0*/  MUFU.EX2 R61, R7 ;  /* 0x00000007003d7308 */ /* 0x0007e20000000800 */
[----:B------:R-:W-:-:S02]  /*124f0*/  ISETP.GE.OR P0, PT, R8, R91, P2 ;  /* 0x0000005b0800720c */ /* 0x000fc40001706670 */
[----:B------:R-:W-:Y:S02]  /*12500*/  @P1 LOP3.LUT R0, R0, 0x8, RZ, 0xfc, !PT ;  /* 0x0000000800001812 */ /* 0x000fe400078efcff */
[----:B------:R-:W-:Y:S02]  /*12510*/  FSEL R5, R11, -INF , !P1 ;  /* 0xff8000000b057808 */ /* 0x000fe40004800000 */
[----:B------:R-:W-:Y:S02]  /*12520*/  ISETP.LT.OR P1, PT, R3, R100, P0 ;  /* 0x000000640300720c */ /* 0x000fe40000721670 */
[----:B------:R-:W-:Y:S01]  /*12530*/  LOP3.LUT R0, R0, 0xfffffffb, RZ, 0xc0, !PT ;  /* 0xfffffffb00007812 */ /* 0x000fe200078ec0ff */
[----:B----4-:R-:W-:Y:S01]  /*12540*/  VIADD R6, R2, 0x2a ;  /* 0x0000002a02067836 */ /* 0x010fe20000000000 */
[----:B------:R-:W-:Y:S01]  /*12550*/  FSEL R4, R10, -INF , !P4 ;  /* 0xff8000000a047808 */ /* 0x000fe20006000000 */
[----:B------:R-:W-:Y:S01]  /*12560*/  VIADD R10, R2, 0x2b ;  /* 0x0000002b020a7836 */ /* 0x000fe20000000000 */
[----:B------:R-:W-:Y:S01]  /*12570*/  @P3 LOP3.LUT R0, R0, 0x4, RZ, 0xfc, !PT ;  /* 0x0000000400003812 */ /* 0x000fe200078efcff */
[----:B------:R-:W-:Y:S01]  /*12580*/  IMAD.IADD R3, R24, 0x1, R6 ;  /* 0x0000000118037824 */ /* 0x000fe200078e0206 */
[----:B------:R-:W-:Y:S01]  /*12590*/  ISETP.GE.OR P0, PT, R6, R91, P2 ;  /* 0x0000005b0600720c */ /* 0x000fe20001706670 */
[----:B------:R-:W-:Y:S01]  /*125a0*/  FFMA2 R8, R4.F32x2.HI_LO, R92.F32, R34.F32x2.HI_LO ;  /* 0x0000005c04087249 */ /* 0x000fe20001000022 */
[----:B------:R-:W-:-:S02]  /*125b0*/  FSEL R4, R12, -INF , !P3 ;  /* 0xff8000000c047808 */ /* 0x000fc40005800000 */
[----:B------:R-:W-:Y:S01]  /*125c0*/  FSEL R5, R13, -INF , !P1 ;  /* 0xff8000000d057808 */ /* 0x000fe20004800000 */
[----:B------:R4:W-:Y:S01]  /*125d0*/  MUFU.EX2 R52, R8 ;  /* 0x0000000800347308 */ /* 0x0009e20000000800 */
[----:B------:R-:W-:Y:S02]  /*125e0*/  LOP3.LUT R0, R0, 0xfffffffd, RZ, 0xc0, !PT ;  /* 0xfffffffd00007812 */ /* 0x000fe400078ec0ff */
[----:B--2---:R-:W-:Y:S01]  /*125f0*/  F2FP.BF16.F32.PACK_AB R11, R51, R50 ;  /* 0x00000032330b723e */ /* 0x004fe200000010ff */
[----:B---3--:R-:W-:Y:S01]  /*12600*/  FFMA2 R6, R4.F32x2.HI_LO, R92.F32, R28.F32x2.HI_LO ;  /* 0x0000005c04067249 */ /* 0x008fe2000100001c */
[----:B------:R-:W-:Y:S01]  /*12610*/  @P1 LOP3.LUT R0, R0, 0x2, RZ, 0xfc, !PT ;  /* 0x0000000200001812 */ /* 0x000fe200078efcff */
[----:B------:R-:W-:Y:S01]  /*12620*/  IMAD.IADD R4, R24, 0x1, R10 ;  /* 0x0000000118047824 */ /* 0x000fe200078e020a */
[----:B------:R-:W-:Y:S01]  /*12630*/  ISETP.LT.OR P1, PT, R3, R100, P0 ;  /* 0x000000640300720c */ /* 0x000fe20000721670 */
[----:B------:R-:W-:Y:S01]  /*12640*/  VIADD R3, R2, 0x2c ;  /* 0x0000002c02037836 */ /* 0x000fe20000000000 */
[----:B------:R-:W-:Y:S01]  /*12650*/  ISETP.GE.OR P0, PT, R10, R91, P2 ;  /* 0x0000005b0a00720c */ /* 0x000fe20001706670 */
[----:B------:R2:W3:Y:S01]  /*12660*/  MUFU.EX2 R53, R9 ;  /* 0x0000000900357308 */ /* 0x0004e20000000800 */
[----:B------:R-:W-:-:S02]  /*12670*/  LOP3.LUT R0, R0, 0xfffffffe, RZ, 0xc0, !PT ;  /* 0xfffffffe00007812 */ /* 0x000fc400078ec0ff */
[-C--:B------:R-:W-:Y:S01]  /*12680*/  ISETP.LT.OR P6, PT, R4, R100.reuse, P0 ;  /* 0x000000640400720c */ /* 0x080fe200007c1670 */
[----:B------:R-:W-:Y:S01]  /*12690*/  IMAD.IADD R4, R24, 0x1, R3 ;  /* 0x0000000118047824 */ /* 0x000fe200078e0203 */
[-C--:B------:R-:W-:Y:S01]  /*126a0*/  ISETP.GE.OR P0, PT, R3, R91.reuse, P2 ;  /* 0x0000005b0300720c */ /* 0x080fe20001706670 */
[----:B----4-:R-:W-:Y:S01]  /*126b0*/  VIADD R8, R2, 0x2d ;  /* 0x0000002d02087836 */ /* 0x010fe20000000000 */
[----:B------:R-:W-:Y:S01]  /*126c0*/  FSEL R5, R15, -INF , !P6 ;  /* 0xff8000000f057808 */ /* 0x000fe20007000000 */
[----:B------:R-:W-:Y:S01]  /*126d0*/  MUFU.EX2 R54, R6 ;  /* 0x0000000600367308 */ /* 0x000fe20000000800 */
[----:B------:R-:W-:Y:S01]  /*126e0*/  ISETP.LT.OR P5, PT, R4, R100, P0 ;  /* 0x000000640400720c */ /* 0x000fe200007a1670 */
[----:B------:R-:W-:Y:S01]  /*126f0*/  IMAD.IADD R3, R24, 0x1, R8 ;  /* 0x0000000118037824 */ /* 0x000fe200078e0208 */
[----:B------:R-:W-:Y:S01]  /*12700*/  ISETP.GE.OR P0, PT, R8, R91, P2 ;  /* 0x0000005b0800720c */ /* 0x000fe20001706670 */
[----:B------:R-:W-:Y:S01]  /*12710*/  VIADD R8, R2, 0x2f ;  /* 0x0000002f02087836 */ /* 0x000fe20000000000 */
[----:B------:R-:W-:-:S02]  /*12720*/  FSEL R4, R14, -INF , !P1 ;  /* 0xff8000000e047808 */ /* 0x000fc40004800000 */
[----:B------:R-:W-:Y:S01]  /*12730*/  ISETP.LT.OR P4, PT, R3, R100, P0 ;  /* 0x000000640300720c */ /* 0x000fe20000781670 */
[----:B--2---:R-:W-:Y:S01]  /*12740*/  VIADD R9, R2, 0x2e ;  /* 0x0000002e02097836 */ /* 0x004fe20000000000 */
[----:B------:R2:W4:Y:S01]  /*12750*/  MUFU.EX2 R55, R7 ;  /* 0x0000000700377308 */ /* 0x0005220000000800 */
[----:B------:R-:W-:Y:S02]  /*12760*/  FSEL R2, R16, -INF , !P5 ;  /* 0xff80000010027808 */ /* 0x000fe40006800000 */
[----:B------:R-:W-:Y:S02]  /*12770*/  FSEL R3, R17, -INF , !P4 ;  /* 0xff80000011037808 */ /* 0x000fe40006000000 */
[----:B------:R-:W-:Y:S02]  /*12780*/  ISETP.GE.OR P0, PT, R9, R91, P2 ;  /* 0x0000005b0900720c */ /* 0x000fe40001706670 */
[----:B------:R-:W-:Y:S02]  /*12790*/  @P1 LOP3.LUT R0, R0, 0x1, RZ, 0xfc, !PT ;  /* 0x0000000100001812 */ /* 0x000fe400078efcff */
[----:B------:R-:W-:-:S02]  /*127a0*/  F2FP.BF16.F32.PACK_AB R10, R59, R58 ;  /* 0x0000003a3b0a723e */ /* 0x000fc400000010ff */
[----:B-1----:R-:W-:Y:S02]  /*127b0*/  F2FP.BF16.F32.PACK_AB R13, R57, R56 ;  /* 0x00000038390d723e */ /* 0x002fe400000010ff */
[----:B------:R-:W-:Y:S02]  /*127c0*/  F2FP.BF16.F32.PACK_AB R12, R67, R66 ;  /* 0x00000042430c723e */ /* 0x000fe400000010ff */
[----:B---3--:R-:W-:Y:S01]  /*127d0*/  F2FP.BF16.F32.PACK_AB R15, R53, R52 ;  /* 0x00000034350f723e */ /* 0x008fe200000010ff */
[----:B--2---:R-:W-:Y:S02]  /*127e0*/  FFMA2 R6, R4.F32x2.HI_LO, R92.F32, R30.F32x2.HI_LO ;  /* 0x0000005c04067249 */ /* 0x004fe4000100001e */
[----:B------:R-:W-:Y:S01]  /*127f0*/  IMAD.IADD R4, R24, 0x1, R9 ;  /* 0x0000000118047824 */ /* 0x000fe200078e0209 */
[----:B------:R-:W-:Y:S01]  /*12800*/  F2FP.BF16.F32.PACK_AB R9, R41, R40 ;  /* 0x000000282909723e */ /* 0x000fe200000010ff */
[----:B------:R1:W-:Y:S01]  /*12810*/  MUFU.EX2 R48, R6 ;  /* 0x0000000600307308 */ /* 0x0003e20000000800 */
[----:B------:R-:W-:-:S02]  /*12820*/  F2FP.BF16.F32.PACK_AB R14, R61, R60 ;  /* 0x0000003c3d0e723e */ /* 0x000fc400000010ff */
[----:B------:R-:W-:Y:S01]  /*12830*/  ISETP.LT.OR P3, PT, R4, R100, P0 ;  /* 0x000000640400720c */ /* 0x000fe20000761670 */
[----:B0-----:R-:W-:Y:S02]  /*12840*/  FFMA2 R4, R2.F32x2.HI_LO, R92.F32, R20.F32x2.HI_LO ;  /* 0x0000005c02047249 */ /* 0x001fe40001000014 */
[----:B------:R-:W-:Y:S01]  /*12850*/  IMAD.IADD R2, R24, 0x1, R8 ;  /* 0x0000000118027824 */ /* 0x000fe200078e0208 */
[----:B------:R-:W-:Y:S01]  /*12860*/  ISETP.GE.OR P0, PT, R8, R91, P2 ;  /* 0x0000005b0800720c */ /* 0x000fe20001706670 */
[----:B------:R0:W2:Y:S01]  /*12870*/  MUFU.EX2 R49, R7 ;  /* 0x0000000700317308 */ /* 0x0000a20000000800 */
[----:B------:R-:W-:Y:S02]  /*12880*/  F2FP.BF16.F32.PACK_AB R8, R65, R64 ;  /* 0x000000404108723e */ /* 0x000fe400000010ff */
[----:B------:R-:W-:Y:S02]  /*12890*/  ISETP.LT.OR P1, PT, R2, R100, P0 ;  /* 0x000000640200720c */ /* 0x000fe40000721670 */
[----:B------:R-:W-:-:S02]  /*128a0*/  FSEL R2, R18, -INF , !P3 ;  /* 0xff80000012027808 */ /* 0x000fc40005800000 */
[----:B------:R-:W-:Y:S01]  /*128b0*/  FSEL R3, R19, -INF , !P1 ;  /* 0xff80000013037808 */ /* 0x000fe20004800000 */
[----:B------:R3:W-:Y:S01]  /*128c0*/  MUFU.EX2 R44, R4 ;  /* 0x00000004002c7308 */ /* 0x0007e20000000800 */
[----:B-1----:R-:W-:Y:S02]  /*128d0*/  F2FP.BF16.F32.PACK_AB R6, R73, R72 ;  /* 0x000000484906723e */ /* 0x002fe400000010ff */
[----:B----4-:R-:W-:Y:S01]  /*128e0*/  F2FP.BF16.F32.PACK_AB R16, R55, R54 ;  /* 0x000000363710723e */ /* 0x010fe200000010ff */
[----:B------:R-:W-:-:S04]  /*128f0*/  FFMA2 R2, R2.F32x2.HI_LO, R92.F32, R22.F32x2.HI_LO ;  /* 0x0000005c02027249 */ /* 0x000fc80001000016 */
[----:B------:R1:W4:Y:S01]  /*12900*/  MUFU.EX2 R45, R5 ;  /* 0x00000005002d7308 */ /* 0x0003220000000800 */
[----:B0-----:R-:W-:Y:S02]  /*12910*/  F2FP.BF16.F32.PACK_AB R7, R69, R68 ;  /* 0x000000444507723e */ /* 0x001fe400000010ff */
[----:B--2---:R-:W-:-:S05]  /*12920*/  F2FP.BF16.F32.PACK_AB R17, R49, R48 ;  /* 0x000000303111723e */ /* 0x004fca00000010ff */
[----:B------:R0:W-:Y:S01]  /*12930*/  MUFU.EX2 R42, R2 ;  /* 0x00000002002a7308 */ /* 0x0001e20000000800 */
[----:B---3--:R-:W-:-:S07]  /*12940*/  F2FP.BF16.F32.PACK_AB R4, R77, R76 ;  /* 0x0000004c4d04723e */ /* 0x008fce00000010ff */
[----:B------:R-:W2:Y:S01]  /*12950*/  MUFU.EX2 R43, R3 ;  /* 0x00000003002b7308 */ /* 0x000ea20000000800 */
[----:B-1----:R-:W-:Y:S02]  /*12960*/  F2FP.BF16.F32.PACK_AB R5, R75, R74 ;  /* 0x0000004a4b05723e */ /* 0x002fe400000010ff */
[----:B----4-:R-:W-:-:S03]  /*12970*/  F2FP.BF16.F32.PACK_AB R18, R45, R44 ;  /* 0x0000002c2d12723e */ /* 0x010fc600000010ff */
[----:B------:R1:W-:Y:S01]  /*12980*/  STS.128 [R99], R4 ;  /* 0x0000000463007388 */ /* 0x0003e20000000c00 */
[----:B0-----:R-:W-:-:S03]  /*12990*/  IMAD.U32 R2, R102, -0x80000000, RZ ;  /* 0x8000000066027824 */ /* 0x001fc600078e00ff */
[----:B------:R0:W-:Y:S04]  /*129a0*/  STS.128 [R98], R8 ;  /* 0x0000000862007388 */ /* 0x0001e80000000c00 */
[----:B------:R0:W-:Y:S01]  /*129b0*/  STS.128 [R97], R12 ;  /* 0x0000000c61007388 */ /* 0x0001e20000000c00 */
[----:B--2---:R-:W-:Y:S01]  /*129c0*/  F2FP.BF16.F32.PACK_AB R19, R43, R42 ;  /* 0x0000002a2b13723e */ /* 0x004fe200000010ff */
[----:B------:R-:W-:-:S04]  /*129d0*/  IMAD.U32 R3, R86, -0x80000000, RZ ;  /* 0x8000000056037824 */ /* 0x000fc800078e00ff */
[----:B------:R0:W-:Y:S01]  /*129e0*/  STS.128 [R96], R16 ;  /* 0x0000001060007388 */ /* 0x0001e20000000c00 */
[----:B------:R-:W-:Y:S01]  /*129f0*/  @!PT LDS RZ, [RZ] ;  /* 0x00000000fffff984 */ /* 0x000fe20000000800 */
[----:B------:R-:W-:Y:S01]  /*12a00*/  @!PT LDS RZ, [RZ] ;  /* 0x00000000fffff984 */ /* 0x000fe20000000800 */
[----:B------:R-:W-:Y:S01]  /*12a10*/  @!PT LDS RZ, [RZ] ;  /* 0x00000000fffff984 */ /* 0x000fe20000000800 */
[----:B------:R-:W-:Y:S01]  /*12a20*/  @!PT LDS RZ, [RZ] ;  /* 0x00000000fffff984 */ /* 0x000fe20000000800 */
[----:B------:R2:W-:Y:S06]  /*12a30*/  MEMBAR.ALL.CTA ;  /* 0x0000000000007992 */ /* 0x0005ec0000008000 */
[----:B--2---:R-:W2:Y:S01]  /*12a40*/  FENCE.VIEW.ASYNC.S ;  /* 0x00000000000073c6 */ /* 0x004ea20000000000 */
[----:B-1----:R-:W-:Y:S01]  /*12a50*/  IMAD.U32 R4, R84, -0x80000000, RZ ;  /* 0x8000000054047824 */ /* 0x002fe200078e00ff */
[----:B--2---:R-:W-:Y:S06]  /*12a60*/  BAR.SYNC.DEFER_BLOCKING 0x2, 0x100 ;  /* 0x0084000000007b1d */ /* 0x004fec0000010000 */
[----:B------:R0:W-:Y:S01]  /*12a70*/  SYNCS.ARRIVE.TRANS64.RED.ART0 RZ, [R90+URZ], R125 ;  /* 0x0000007d5aff79a7 */ /* 0x0001e200085004ff */
[----:B------:R0:W-:Y:S01]  /*12a80*/  SYNCS.ARRIVE.TRANS64.RED.ART0 RZ, [R89+URZ], R125 ;  /* 0x0000007d59ff79a7 */ /* 0x0001e200085004ff */
[----:B------:R0:W-:Y:S01]  /*12a90*/  SYNCS.ARRIVE.TRANS64.ART0 RZ, [R104+URZ+0x68], R125 ;  /* 0x0000687d68ff79a7 */ /* 0x0001e200085000ff */
[----:B------:R-:W1:Y:S02]  /*12aa0*/  SYNCS.PHASECHK.TRANS64.TRYWAIT P0, [R104+URZ+0x70], R4 ;  /* 0x00007004680075a7 */ /* 0x000e6400080011ff */
[----:B01----:R-:W-:Y:S05]  /*12ab0*/  @!P0 BRA `(.L_x_163) ;  /* 0x0000008800008947 */ /* 0x003fea0003800000 */
.L_x_353:
[----:B------:R-:W1:Y:S01]  /*12ac0*/  SYNCS.PHASECHK.TRANS64.TRYWAIT P0, [R104+URZ+0x90], R3 ;  /* 0x00009003680075a7 */ /* 0x000e6200080011ff */
[----:B------:R-:W-:Y:S01]  /*12ad0*/  LOP3.LUT R83, R83, 0x1, RZ, 0x3c, !PT ;  /* 0x0000000153537812 */ /* 0x000fe200078e3cff */
[----:B-1----:R-:W-:Y:S06]  /*12ae0*/  @!P0 BRA `(.L_x_164) ;  /* 0x00000088000c8947 */ /* 0x002fec0003800000 */
.L_x_355:
[----:B------:R-:W1:Y:S01]  /*12af0*/  SYNCS.PHASECHK.TRANS64.TRYWAIT P0, [R104+URZ+0xb8], R2 ;  /* 0x0000b802680075a7 */ /* 0x000e6200080011ff */
[----:B------:R-:W-:Y:S02]  /*12b00*/  LOP3.LUT R101, R101, 0x1, RZ, 0x3c, !PT ;  /* 0x0000000165657812 */ /* 0x000fe400078e3cff */
[----:B------:R-:W-:Y:S02]  /*12b10*/  LOP3.LUT R85, R85, 0x1, RZ, 0x3c, !PT ;  /* 0x0000000155557812 */ /* 0x000fe400078e3cff */
[----:B------:R-:W-:Y:S02]  /*12b20*/  LOP3.LUT R84, R84, 0x1, RZ, 0x3c, !PT ;  /* 0x0000000154547812 */ /* 0x000fe400078e3cff */
[----:B------:R-:W-:Y:S01]  /*12b30*/  LOP3.LUT R86, R86, 0x1, RZ, 0x3c, !PT ;  /* 0x0000000156567812 */ /* 0x000fe200078e3cff */
[----:B-1----:R-:W-:Y:S05]  /*12b40*/  @!P0 BRA `(.L_x_165) ;  /* 0x0000008800108947 */ /* 0x002fea0003800000 */
.L_x_357:
[----:B------:R-:W2:Y:S01]  /*12b50*/  LDS.128 R20, [R27+0x38280] ;  /* 0x038280001b147984 */ /* 0x000ea20000000c00 */
[----:B------:R-:W-:Y:S02]  /*12b60*/  R2UR UR6, R81 ;  /* 0x00000000510672ca */ /* 0x000fe400000e0000 */
[----:B------:R-:W-:Y:S02]  /*12b70*/  P2R R78, PR, RZ, 0x2 ;  /* 0x00000002ff4e7803 */ /* 0x000fe40000000000 */
[C---:B------:R-:W-:Y:S02]  /*12b80*/  LOP3.LUT P0, RZ, R0.reuse, 0x2000000, RZ, 0xc0, !PT ;  /* 0x0200000000ff7812 */ /* 0x040fe4000780c0ff */
[----:B------:R-:W-:Y:S02]  /*12b90*/  LOP3.LUT P1, RZ, R0, 0x4000000, RZ, 0xc0, !PT ;  /* 0x0400000000ff7812 */ /* 0x000fe4000782c0ff */
[----:B------:R-:W-:Y:S02]  /*12ba0*/  P2R R26, PR, RZ, 0x40 ;  /* 0x00000040ff1a7803 */ /* 0x000fe40000000000 */
[----:B------:R-:W-:-:S02]  /*12bb0*/  P2R R70, PR, RZ, 0x8 ;  /* 0x00000008ff467803 */ /* 0x000fc40000000000 */
[C---:B------:R-:W-:Y:S01]  /*12bc0*/  LOP3.LUT P6, RZ, R0.reuse, 0x800000, RZ, 0xc0, !PT ;  /* 0x0080000000ff7812 */ /* 0x040fe200078cc0ff */
[----:B0-----:R-:W2:Y:S01]  /*12bd0*/  LDTM.x16 R4, tmem[UR6+0x120] ;  /* 0x00012006000479ee */ /* 0x001ea20008240000 */
[C---:B------:R-:W-:Y:S02]  /*12be0*/  LOP3.LUT P3, RZ, R0.reuse, 0x1000000, RZ, 0xc0, !PT ;  /* 0x0100000000ff7812 */ /* 0x040fe4000786c0ff */
[----:B------:R-:W-:Y:S02]  /*12bf0*/  P2R R46, PR, RZ, 0x20 ;  /* 0x00000020ff2e7803 */ /* 0x000fe40000000000 */
[----:B------:R-:W-:Y:S02]  /*12c00*/  P2R R63, PR, RZ, 0x10 ;  /* 0x00000010ff3f7803 */ /* 0x000fe40000000000 */
[C---:B------:R-:W-:Y:S02]  /*12c10*/  LOP3.LUT P5, RZ, R0.reuse, 0x200000, RZ, 0xc0, !PT ;  /* 0x0020000000ff7812 */ /* 0x040fe400078ac0ff */
[----:B------:R-:W-:-:S02]  /*12c20*/  LOP3.LUT P4, RZ, R0, 0x400000, RZ, 0xc0, !PT ;  /* 0x0040000000ff7812 */ /* 0x000fc4000788c0ff */
[----:B------:R-:W-:Y:S02]  /*12c30*/  P2R R79, PR, RZ, 0x4 ;  /* 0x00000004ff4f7803 */ /* 0x000fe40000000000 */
[----:B------:R-:W-:Y:S02]  /*12c40*/  LOP3.LUT P2, RZ, R0, 0x4000, RZ, 0xc0, !PT ;  /* 0x0000400000ff7812 */ /* 0x000fe4000784c0ff */
[----:B------:R-:W-:Y:S01]  /*12c50*/  LOP3.LUT R102, R102, 0x1, RZ, 0x3c, !PT ;  /* 0x0000000166667812 */ /* 0x000fe200078e3cff */
[----:B-12---:R-:W-:-:S04]  /*12c60*/  FADD2 R2, R4.F32x2.HI_LO, R20.F32x2.HI_LO ;  /* 0x000000140402724b */ /* 0x006fc80000000000 */
[----:B------:R-:W-:-:S05]  /*12c70*/  FMUL2 R2, R2.F32x2.HI_LO, R76.F32x2.HI_LO ;  /* 0x0000004c0202724a */ /* 0x000fca0000000000 */
[----:B------:R-:W-:Y:S02]  /*12c80*/  FSEL R77, R2, RZ, !P1 ;  /* 0x000000ff024d7208 */ /* 0x000fe40004800000 */
[----:B------:R-:W-:Y:S01]  /*12c90*/  FSEL R76, R3, RZ, !P0 ;  /* 0x000000ff034c7208 */ /* 0x000fe20004000000 */
[----:B------:R-:W-:Y:S01]  /*12ca0*/  FADD2 R2, R6.F32x2.HI_LO, R22.F32x2.HI_LO ;  /* 0x000000160602724b */ /* 0x000fe20000000000 */
[C---:B------:R-:W-:Y:S01]  /*12cb0*/  LOP3.LUT P1, RZ, R0.reuse, 0x100000, RZ, 0xc0, !PT ;  /* 0x0010000000ff7812 */ /* 0x040fe2000782c0ff */
[----:B------:R-:W0:Y:S01]  /*12cc0*/  LDS.128 R4, [R27+0x38290] ;  /* 0x038290001b047984 */ /* 0x000e220000000c00 */
[----:B------:R-:W-:Y:S01]  /*12cd0*/  LOP3.LUT P0, RZ, R0, 0x80000, RZ, 0xc0, !PT ;  /* 0x0008000000ff7812 */ /* 0x000fe2000780c0ff */
[----:B------:R-:W-:-:S05]  /*12ce0*/  FMUL2 R2, R2.F32x2.HI_LO, R74.F32x2.HI_LO ;  /* 0x0000004a0202724a */ /* 0x000fca0000000000 */
[----:B------:R-:W-:Y:S02]  /*12cf0*/  FSEL R75, R2, RZ, !P3 ;  /* 0x000000ff024b7208 */ /* 0x000fe40005800000 */
[----:B------:R-:W-:Y:S02]  /*12d00*/  FSEL R74, R3, RZ, !P6 ;  /* 0x000000ff034a7208 */ /* 0x000fe40007000000 */
[C---:B------:R-:W-:Y:S02]  /*12d10*/  LOP3.LUT P6, RZ, R0.reuse, 0x20000, RZ, 0xc0, !PT ;  /* 0x0002000000ff7812 */ /* 0x040fe400078cc0ff */
[C---:B------:R-:W-:Y:S02]  /*12d20*/  LOP3.LUT P3, RZ, R0.reuse, 0x1000, RZ, 0xc0, !PT ;  /* 0x0000100000ff7812 */ /* 0x040fe4000786c0ff */
[----:B------:R-:W-:Y:S02]  /*12d30*/  P2R R20, PR, RZ, 0x40 ;  /* 0x00000040ff147803 */ /* 0x000fe40000000000 */
[----:B------:R-:W-:Y:S01]  /*12d40*/  LOP3.LUT P6, RZ, R0, 0x40000, RZ, 0xc0, !PT ;  /* 0x0004000000ff7812 */ /* 0x000fe200078cc0ff */
[----:B0-----:R-:W-:-:S04]  /*12d50*/  FADD2 R2, R8.F32x2.HI_LO, R4.F32x2.HI_LO ;  /* 0x000000040802724b */ /* 0x001fc80000000000 */
        /* <DEDUP_REMOVED lines=11> */
[----:B------:R-:W-:Y:S01]  /*12e10*/  LOP3.LUT P0, RZ, R0, 0x800, RZ, 0xc0, !PT ;  /* 0x0000080000ff7812 */ /* 0x000fe2000780c0ff */
[----:B0-----:R-:W-:-:S04]  /*12e20*/  FADD2 R2, R12.F32x2.HI_LO, R4.F32x2.HI_LO ;  /* 0x000000040c02724b */ /* 0x001fc80000000000 */
[----:B------:R-:W-:-:S05]  /*12e30*/  FMUL2 R2, R2.F32x2.HI_LO, R64.F32x2.HI_LO ;  /* 0x000000400202724a */ /* 0x000fca0000000000 */
[----:B------:R-:W-:Y:S02]  /*12e40*/  FSEL R62, R2, RZ, !P6 ;  /* 0x000000ff023e7208 */ /* 0x000fe40007000000 */
[----:B------:R-:W-:Y:S02]  /*12e50*/  ISETP.NE.AND P6, PT, R20, RZ, PT ;  /* 0x000000ff1400720c */ /* 0x000fe40003fc5270 */
[----:B------:R-:W-:Y:S02]  /*12e60*/  LDS.128 R20, [R27+0x38300] ;  /* 0x038300001b147984 */ /* 0x000fe40000000c00 */
[----:B------:R-:W-:Y:S01]  /*12e70*/  FSEL R47, R3, RZ, !P6 ;  /* 0x000000ff032f7208 */ /* 0x000fe20007000000 */
[----:B------:R-:W-:Y:S01]  /*12e80*/  FADD2 R2, R14.F32x2.HI_LO, R6.F32x2.HI_LO ;  /* 0x000000060e02724b */ /* 0x000fe20000000000 */
[----:B------:R-:W-:Y:S01]  /*12e90*/  LOP3.LUT P6, RZ, R0, 0x80, RZ, 0xc0, !PT ;  /* 0x0000008000ff7812 */ /* 0x000fe200078cc0ff */
[----:B------:R-:W0:Y:S02]  /*12ea0*/  LDS.128 R4, [R27+0x382b0] ;  /* 0x0382b0001b047984 */ /* 0x000e240000000c00 */
[----:B------:R-:W-:Y:S01]  /*12eb0*/  FMUL2 R2, R2.F32x2.HI_LO, R40.F32x2.HI_LO ;  /* 0x000000280202724a */ /* 0x000fe20000000000 */
[----:B------:R-:W-:-:S02]  /*12ec0*/  P2R R25, PR, RZ, 0x40 ;  /* 0x00000040ff197803 */ /* 0x000fc40000000000 */
[----:B------:R-:W-:Y:S02]  /*12ed0*/  LOP3.LUT P6, RZ, R0, 0x100, RZ, 0xc0, !PT ;  /* 0x0000010000ff7812 */ /* 0x000fe400078cc0ff */
[----:B------:R-:W-:Y:S02]  /*12ee0*/  FSEL R41, R2, RZ, !P5 ;  /* 0x000000ff02297208 */ /* 0x000fe40006800000 */
[----:B------:R-:W-:Y:S02]  /*12ef0*/  FSEL R40, R3, RZ, !P4 ;  /* 0x000000ff03287208 */ /* 0x000fe40006000000 */
[C---:B------:R-:W-:Y:S02]  /*12f00*/  LOP3.LUT P5, RZ, R0.reuse, 0x40, RZ, 0xc0, !PT ;  /* 0x0000004000ff7812 */ /* 0x040fe400078ac0ff */
[----:B------:R-:W-:Y:S01]  /*12f10*/  LOP3.LUT P4, RZ, R0, 0x10, RZ, 0xc0, !PT ;  /* 0x0000001000ff7812 */ /* 0x000fe2000788c0ff */
[----:B0-----:R-:W-:-:S04]  /*12f20*/  FADD2 R2, R16.F32x2.HI_LO, R4.F32x2.HI_LO ;  /* 0x000000041002724b */ /* 0x001fc80000000000 */
[----:B------:R-:W-:-:S05]  /*12f30*/  FMUL2 R2, R2.F32x2.HI_LO, R58.F32x2.HI_LO ;  /* 0x0000003a0202724a */ /* 0x000fca0000000000 */
[----:B------:R-:W-:Y:S02]  /*12f40*/  FSEL R39, R2, RZ, !P2 ;  /* 0x000000ff02277208 */ /* 0x000fe40005000000 */
[----:B------:R-:W-:Y:S01]  /*12f50*/  FSEL R35, R3, RZ, !P1 ;  /* 0x000000ff03237208 */ /* 0x000fe20004800000 */
[----:B------:R-:W-:Y:S01]  /*12f60*/  FADD2 R2, R18.F32x2.HI_LO, R6.F32x2.HI_LO ;  /* 0x000000061202724b */ /* 0x000fe20000000000 */
[C---:B------:R-:W-:Y:S01]  /*12f70*/  LOP3.LUT P2, RZ, R0.reuse, 0x400, RZ, 0xc0, !PT ;  /* 0x0000040000ff7812 */ /* 0x040fe2000784c0ff */
[----:B------:R-:W0:Y:S01]  /*12f80*/  LDTM.x16 R4, tmem[UR6+0x140] ;  /* 0x00014006000479ee */ /* 0x000e220008240000 */
        /* <DEDUP_REMOVED lines=16> */
[----:B------:R-:W-:-:S04]  /*13090*/  ISETP.NE.AND P6, PT, R25, RZ, PT ;  /* 0x000000ff1900720c */ /* 0x000fc80003fc5270 */
[----:B------:R-:W-:Y:S02]  /*130a0*/  FSEL R29, R3, RZ, !P6 ;  /* 0x000000ff031d7208 */ /* 0x000fe40007000000 */
[----:B------:R-:W-:Y:S01]  /*130b0*/  ISETP.NE.AND P6, PT, R26, RZ, PT ;  /* 0x000000ff1a00720c */ /* 0x000fe20003fc5270 */
[----:B0-----:R-:W-:-:S04]  /*130c0*/  FADD2 R2, R8.F32x2.HI_LO, R4.F32x2.HI_LO ;  /* 0x000000040802724b */ /* 0x001fc80000000000 */
[----:B------:R-:W-:-:S05]  /*130d0*/  FMUL2 R2, R2.F32x2.HI_LO, R60.F32x2.HI_LO ;  /* 0x0000003c0202724a */ /* 0x000fca0000000000 */
[----:B------:R-:W-:Y:S02]  /*130e0*/  FSEL R28, R2, RZ, !P5 ;  /* 0x000000ff021c7208 */ /* 0x000fe40006800000 */
[----:B------:R-:W-:Y:S01]  /*130f0*/  FSEL R26, R3, RZ, !P0 ;  /* 0x000000ff031a7208 */ /* 0x000fe20004000000 */
[----:B------:R-:W-:Y:S01]  /*13100*/  FADD2 R2, R10.F32x2.HI_LO, R6.F32x2.HI_LO ;  /* 0x000000060a02724b */ /* 0x000fe20000000000 */
[----:B------:R-:W-:Y:S01]  /*13110*/  LOP3.LUT P0, RZ, R0, 0x1, RZ, 0xc0, !PT ;  /* 0x0000000100ff7812 */ /* 0x000fe2000780c0ff */
[----:B------:R-:W0:Y:S01]  /*13120*/  LDS.128 R8, [R27+0x38320] ;  /* 0x038320001b087984 */ /* 0x000e220000000c00 */
[----:B------:R-:W-:Y:S01]  /*13130*/  ISETP.NE.AND P5, PT, R46, RZ, PT ;  /* 0x000000ff2e00720c */ /* 0x000fe20003fa5270 */
[----:B------:R-:W-:Y:S02]  /*13140*/  FMUL2 R2, R2.F32x2.HI_LO, R52.F32x2.HI_LO ;  /* 0x000000340202724a */ /* 0x000fe40000000000 */
[----:B------:R-:W1:Y:S01]  /*13150*/  LDS.128 R4, [R27+0x38330] ;  /* 0x038330001b047984 */ /* 0x000e620000000c00 */
[----:B------:R-:W-:Y:S01]  /*13160*/  NOP ;  /* 0x0000000000007918 */ /* 0x000fe20000000000 */
[----:B------:R2:W-:Y:S01]  /*13170*/  SYNCS.ARRIVE.TRANS64.RED.ART0 RZ, [R88+URZ], R125 ;  /* 0x0000007d58ff79a7 */ /* 0x0005e200085004ff */
[----:B------:R-:W-:-:S02]  /*13180*/  FSEL R25, R2, RZ, !P4 ;  /* 0x000000ff02197208 */ /* 0x000fc40006000000 */
[----:B------:R-:W-:Y:S02]  /*13190*/  FSEL R23, R3, RZ, !P3 ;  /* 0x000000ff03177208 */ /* 0x000fe40005800000 */
[----:B------:R-:W-:Y:S02]  /*131a0*/  ISETP.NE.AND P4, PT, R63, RZ, PT ;  /* 0x000000ff3f00720c */ /* 0x000fe40003f85270 */
[----:B------:R-:W-:Y:S01]  /*131b0*/  ISETP.NE.AND P3, PT, R70, RZ, PT ;  /* 0x000000ff4600720c */ /* 0x000fe20003f65270 */
[----:B0-----:R-:W-:Y:S01]  /*131c0*/  FADD2 R2, R12.F32x2.HI_LO, R8.F32x2.HI_LO ;  /* 0x000000080c02724b */ /* 0x001fe20000000000 */
[----:B------:R-:W-:Y:S02]  /*131d0*/  F2FP.BF16.F32.PACK_AB R13, R29, R30 ;  /* 0x0000001e1d0d723e */ /* 0x000fe400000010ff */
[----:B------:R-:W-:Y:S01]  /*131e0*/  F2FP.BF16.F32.PACK_AB R12, R31, R32 ;  /* 0x000000201f0c723e */ /* 0x000fe200000010ff */
[----:B------:R-:W-:Y:S02]  /*131f0*/  FMUL2 R2, R2.F32x2.HI_LO, R54.F32x2.HI_LO ;  /* 0x000000360202724a */ /* 0x000fe40000000000 */
[----:B-1----:R-:W-:-:S03]  /*13200*/  FADD2 R4, R16.F32x2.HI_LO, R4.F32x2.HI_LO ;  /* 0x000000041004724b */ /* 0x002fc60000000000 */
[----:B------:R-:W-:Y:S01]  /*13210*/  FSEL R22, R2, RZ, !P1 ;  /* 0x000000ff02167208 */ /* 0x000fe20004800000 */
[----:B------:R-:W-:Y:S01]  /*13220*/  FMUL2 R4, R4.F32x2.HI_LO, R44.F32x2.HI_LO ;  /* 0x0000002c0404724a */ /* 0x000fe20000000000 */
[----:B------:R-:W-:Y:S01]  /*13230*/  FSEL R21, R3, RZ, !P2 ;  /* 0x000000ff03157208 */ /* 0x000fe20005000000 */
[----:B------:R-:W-:Y:S01]  /*13240*/  FADD2 R2, R14.F32x2.HI_LO, R10.F32x2.HI_LO ;  /* 0x0000000a0e02724b */ /* 0x000fe20000000000 */
[----:B------:R-:W-:Y:S02]  /*13250*/  ISETP.NE.AND P1, PT, R78, RZ, PT ;  /* 0x000000ff4e00720c */ /* 0x000fe40003f25270 */
[----:B------:R-:W-:Y:S01]  /*13260*/  FSEL R20, R4, RZ, !P5 ;  /* 0x000000ff04147208 */ /* 0x000fe20006800000 */
[----:B------:R-:W-:Y:S01]  /*13270*/  FMUL2 R8, R2.F32x2.HI_LO, R48.F32x2.HI_LO ;  /* 0x000000300208724a */ /* 0x000fe20000000000 */
[----:B------:R-:W-:Y:S01]  /*13280*/  F2FP.BF16.F32.PACK_AB R4, R76, R77 ;  /* 0x0000004d4c04723e */ /* 0x000fe200000010ff */
[----:B------:R-:W-:Y:S01]  /*13290*/  FADD2 R2, R18.F32x2.HI_LO, R6.F32x2.HI_LO ;  /* 0x000000061202724b */ /* 0x000fe20000000000 */
[----:B------:R-:W-:-:S02]  /*132a0*/  FSEL R18, R5, RZ, !P4 ;  /* 0x000000ff05127208 */ /* 0x000fc40006000000 */
[----:B------:R-:W-:Y:S01]  /*132b0*/  FSEL R16, R8, RZ, !P0 ;  /* 0x000000ff08107208 */ /* 0x000fe20004000000 */
[----:B------:R-:W-:Y:S01]  /*132c0*/  FMUL2 R2, R2.F32x2.HI_LO, R42.F32x2.HI_LO ;  /* 0x0000002a0202724a */ /* 0x000fe20000000000 */
[----:B------:R-:W-:Y:S02]  /*132d0*/  FSEL R17, R9, RZ, !P6 ;  /* 0x000000ff09117208 */ /* 0x000fe40007000000 */
[----:B------:R-:W-:Y:S02]  /*132e0*/  F2FP.BF16.F32.PACK_AB R5, R74, R75 ;  /* 0x0000004b4a05723e */ /* 0x000fe400000010ff */
[----:B------:R-:W-:Y:S02]  /*132f0*/  FSEL R2, R2, RZ, !P3 ;  /* 0x000000ff02027208 */ /* 0x000fe40005800000 */
[----:B------:R-:W-:Y:S02]  /*13300*/  FSEL R3, R3, RZ, !P1 ;  /* 0x000000ff03037208 */ /* 0x000fe40004800000 */
[----:B------:R-:W-:-:S02]  /*13310*/  F2FP.BF16.F32.PACK_AB R7, R68, R69 ;  /* 0x000000454407723e */ /* 0x000fc400000010ff */
[----:B------:R-:W-:Y:S02]  /*13320*/  F2FP.BF16.F32.PACK_AB R6, R71, R72 ;  /* 0x000000484706723e */ /* 0x000fe400000010ff */
[----:B------:R-:W-:Y:S02]  /*13330*/  F2FP.BF16.F32.PACK_AB R9, R40, R41 ;  /* 0x000000292809723e */ /* 0x000fe400000010ff */
[----:B------:R-:W-:Y:S01]  /*13340*/  F2FP.BF16.F32.PACK_AB R8, R47, R62 ;  /* 0x0000003e2f08723e */ /* 0x000fe200000010ff */
[----:B------:R2:W-:Y:S01]  /*13350*/  STS.128 [R95], R4 ;  /* 0x000000045f007388 */ /* 0x0005e20000000c00 */
[----:B------:R-:W-:Y:S02]  /*13360*/  F2FP.BF16.F32.PACK_AB R11, R33, R34 ;  /* 0x00000022210b723e */ /* 0x000fe400000010ff */
[----:B------:R-:W-:Y:S02]  /*13370*/  F2FP.BF16.F32.PACK_AB R10, R35, R39 ;  /* 0x00000027230a723e */ /* 0x000fe400000010ff */
[----:B------:R-:W-:-:S02]  /*13380*/  F2FP.BF16.F32.PACK_AB R15, R23, R25 ;  /* 0x00000019170f723e */ /* 0x000fc400000010ff */
[----:B------:R-:W-:Y:S01]  /*13390*/  F2FP.BF16.F32.PACK_AB R14, R26, R28 ;  /* 0x0000001c1a0e723e */ /* 0x000fe200000010ff */
[----:B------:R2:W-:Y:S01]  /*133a0*/  STS.128 [R94], R8 ;  /* 0x000000085e007388 */ /* 0x0005e20000000c00 */
[----:B------:R-:W-:Y:S02]  /*133b0*/  F2FP.BF16.F32.PACK_AB R17, R17, R16 ;  /* 0x000000101111723e */ /* 0x000fe400000010ff */
[----:B------:R-:W-:Y:S01]  /*133c0*/  F2FP.BF16.F32.PACK_AB R16, R21, R22 ;  /* 0x000000161510723e */ /* 0x000fe200000010ff */
[----:B------:R2:W-:Y:S01]  /*133d0*/  STS.128 [R103], R12 ;  /* 0x0000000c67007388 */ /* 0x0005e20000000c00 */
[----:B------:R-:W-:Y:S01]  /*133e0*/  F2FP.BF16.F32.PACK_AB R19, R3, R2 ;  /* 0x000000020313723e */ /* 0x000fe200000010ff */
[----:B------:R-:W-:Y:S01]  /*133f0*/  VIADD R2, R82, 0x1 ;  /* 0x0000000152027836 */ /* 0x000fe20000000000 */
[----:B------:R-:W-:Y:S01]  /*13400*/  F2FP.BF16.F32.PACK_AB R18, R18, R20 ;  /* 0x000000141212723e */ /* 0x000fe200000010ff */
[C---:B------:R-:W-:Y:S01]  /*13410*/  VIADD R3, R36.reuse, 0xffffffff ;  /* 0xffffffff24037836 */ /* 0x040fe20000000000 */
[----:B------:R-:W-:-:S02]  /*13420*/  ISETP.GT.U32.AND P0, PT, R36, 0x1, PT ;  /* 0x000000012400780c */ /* 0x000fc40003f04070 */
[-C--:B------:R-:W-:Y:S01]  /*13430*/  ISETP.NE.AND P1, PT, R38, R2.reuse, PT ;  /* 0x000000022600720c */ /* 0x080fe20003f25270 */
[----:B------:R2:W-:Y:S01]  /*13440*/  STS.128 [R93], R16 ;  /* 0x000000105d007388 */ /* 0x0005e20000000c00 */
[----:B------:R-:W-:Y:S01]  /*13450*/  ISETP.NE.AND P2, PT, R79, RZ, PT ;  /* 0x000000ff4f00720c */ /* 0x000fe20003f45270 */
[----:B------:R-:W-:Y:S01]  /*13460*/  IMAD.MOV.U32 R36, RZ, RZ, R3 ;  /* 0x000000ffff247224 */ /* 0x000fe200078e0003 */
[----:B------:R-:W-:Y:S01]  /*13470*/  SEL R82, R37, R2, !P1 ;  /* 0x0000000225527207 */ /* 0x000fe20004800000 */
[----:B------:R-:W-:Y:S01]  /*13480*/  @!PT LDS RZ, [RZ] ;  /* 0x00000000fffff984 */ /* 0x000fe20000000800 */
[----:B------:R-:W-:Y:S01]  /*13490*/  @!PT LDS RZ, [RZ] ;  /* 0x00000000fffff984 */ /* 0x000fe20000000800 */
[----:B------:R-:W-:Y:S01]  /*134a0*/  @!PT LDS RZ, [RZ] ;  /* 0x00000000fffff984 */ /* 0x000fe20000000800 */
[----:B------:R-:W-:Y:S01]  /*134b0*/  @!PT LDS RZ, [RZ] ;  /* 0x00000000fffff984 */ /* 0x000fe20000000800 */
[----:B------:R0:W-:Y:S06]  /*134c0*/  MEMBAR.ALL.CTA ;  /* 0x0000000000007992 */ /* 0x0001ec0000008000 */
[----:B0-----:R-:W0:Y:S02]  /*134d0*/  FENCE.VIEW.ASYNC.S ;  /* 0x00000000000073c6 */ /* 0x001e240000000000 */
[----:B0-----:R-:W-:Y:S06]  /*134e0*/  BAR.SYNC.DEFER_BLOCKING 0x2, 0x100 ;  /* 0x0084000000007b1d */ /* 0x001fec0000010000 */
[----:B------:R2:W-:Y:S01]  /*134f0*/  SYNCS.ARRIVE.TRANS64.RED.ART0 RZ, [R87+URZ], R125 ;  /* 0x0000007d57ff79a7 */ /* 0x0005e200085004ff */
[----:B------:R2:W-:Y:S01]  /*13500*/  SYNCS.ARRIVE.TRANS64.ART0 RZ, [R104+URZ+0x78], R125 ;  /* 0x0000787d68ff79a7 */ /* 0x0005e200085000ff */
[----:B------:R-:W-:Y:S05]  /*13510*/  @P0 BRA `(.L_x_166) ;  /* 0xffffffe0006c0947 */ /* 0x000fea000383ffff */
[----:B------:R-:W3:Y:S01]  /*13520*/  LDL R110, [R1+0x110] ;  /* 0x00011000016e7983 */ /* 0x000ee20000100800 */
[----:B------:R-:W0:Y:S01]  /*13530*/  SYNCS.PHASECHK.TRANS64.TRYWAIT P0, [R104+URZ+0xc0], RZ ;  /* 0x0000c0ff680075a7 */ /* 0x000e2200080011ff */
[----:B--2---:R-:W-:Y:S01]  /*13540*/  SHF.L.U32 R103, R109, 0x5, RZ ;  /* 0x000000056d677819 */ /* 0x004fe200000006ff */
[----:B------:R-:W1:Y:S01]  /*13550*/  S2R R2, SR_CTAID.Y ;  /* 0x0000000000027919 */ /* 0x000e620000002600 */
[----:B------:R-:W2:Y:S08]  /*13560*/  LDC R3, c[0x0][0x88c] ;  /* 0x00022300ff037b82 */ /* 0x000eb00000000800 */
[----:B------:R-:W4:Y:S01]  /*13570*/  LDC R4, c[0x0][0x83c] ;  /* 0x00020f00ff047b82 */ /* 0x000f220000000800 */
[----:B-1----:R-:W-:Y:S01]  /*13580*/  IMAD.SHL.U32 R120, R2, 0x100, RZ ;  /* 0x0000010002787824 */ /* 0x002fe200078e00ff */
[----:B--2---:R-:W-:-:S03]  /*13590*/  ISETP.GE.AND P4, PT, R80, R3, PT ;  /* 0x000000035000720c */ /* 0x004fc60003f86270 */
[----:B----4-:R-:W-:Y:S02]  /*135a0*/  IMAD R2, R4, UR54, R120 ;  /* 0x0000003604027c24 */ /* 0x010fe4000f8e0278 */
[----:B---3--:R-:W-:-:S05]  /*135b0*/  IMAD.SHL.U32 R0, R110, 0x8000, RZ ;  /* 0x000080006e007824 */ /* 0x008fca00078e00ff */
[----:B------:R-:W-:-:S04]  /*135c0*/  LOP3.LUT R0, R0, 0x18000, RZ, 0xe2, !PT ;  /* 0x0001800000007812 */ /* 0x000fc800078ee2ff */
[----:B------:R-:W-:Y:S01]  /*135d0*/  LEA R3, R108, R0, 0xa ;  /* 0x000000006c037211 */ /* 0x000fe200078e50ff */
[----:B0-----:R-:W-:Y:S06]  /*135e0*/  @!P0 BRA `(.L_x_167) ;  /* 0x0000007c00808947 */ /* 0x001fec0003800000 */
.L_x_358:
[----:B------:R-:W-:Y:S02]  /*135f0*/  LEA R2, R107, R2, 0x11 ;  /* 0x000000026b027211 */ /* 0x000fe400078e88ff */
[----:B------:R-:W-:Y:S01]  /*13600*/  LOP3.LUT R103, R103, 0x20, RZ, 0xe2, !PT ;  /* 0x0000002067677812 */ /* 0x000fe200078ee2ff */
[----:B------:R-:W-:Y:S06]  /*13610*/  @P4 BRA `(.L_x_168) ;  /* 0x0000002000d04947 */ /* 0x000fec0003800000 */
[----:B------:R-:W-:Y:S01]  /*13620*/  IADD3 R0, PT, PT, R105, UR51, R106 ;  /* 0x0000003369007c10 */ /* 0x000fe2000fffe06a */
[----:B------:R-:W1:Y:S01]  /*13630*/  LDC R121, c[0x0][0x890] ;  /* 0x00022400ff797b82 */ /* 0x000e620000000800 */
[----:B------:R-:W-:Y:S01]  /*13640*/  IADD3 R3, P1, P0, R2, R3, R103 ;  /* 0x0000000302037210 */ /* 0x000fe2000783e067 */
[----:B------:R-:W-:Y:S01]  /*13650*/  BSSY.RECONVERGENT B0, `(.L_x_169) ;  /* 0x00000f0000007945 */ /* 0x000fe20003800200 */
[C---:B------:R-:W-:Y:S02]  /*13660*/  R2UR UR9, R0.reuse ;  /* 0x00000000000972ca */ /* 0x040fe400000e0000 */
[----:B------:R-:W-:Y:S02]  /*13670*/  SHF.R.S32.HI R6, RZ, 0x1f, R2 ;  /* 0x0000001fff067819 */ /* 0x000fe40000011402 */
[C---:B------:R-:W-:Y:S01]  /*13680*/  R2UR UR8, R0.reuse ;  /* 0x00000000000872ca */ /* 0x040fe200000e0000 */
[----:B------:R-:W2:Y:S01]  /*13690*/  LDC R122, c[0x0][0x88c] ;  /* 0x00022300ff7a7b82 */ /* 0x000ea20000000800 */
[----:B------:R-:W-:-:S02]  /*136a0*/  R2UR UR7, R0 ;  /* 0x00000000000772ca */ /* 0x000fc400000e0000 */
[----:B------:R-:W-:Y:S02]  /*136b0*/  R2UR UR6, R0 ;  /* 0x00000000000672ca */ /* 0x000fe400000e0000 */
[----:B------:R-:W-:-:S03]  /*136c0*/  IADD3.X R0, PT, PT, R6, RZ, RZ, P1, P0 ;  /* 0x000000ff06007210 */ /* 0x000fc60000fe04ff */
[----:B------:R-:W3:Y:S01]  /*136d0*/  LDTM.x32 R8, tmem[UR9] ;  /* 0x00000009000879ee */ /* 0x000ee200082c0000 */
[----:B------:R-:W4:Y:S03]  /*136e0*/  LDC.64 R4, c[0x0][0x828] ;  /* 0x00020a00ff047b82 */ /* 0x000f260000000a00 */
[----:B------:R-:W0:Y:S01]  /*136f0*/  LDTM.x32 R68, tmem[UR8+0x40] ;  /* 0x00004008004479ee */ /* 0x000e2200082c0000 */
[----:B-1----:R-:W-:-:S04]  /*13700*/  ISETP.GE.AND P0, PT, R103, R121, PT ;  /* 0x000000796700720c */ /* 0x002fc80003f06270 */
[----:B--2---:R-:W-:Y:S01]  /*13710*/  ISETP.GE.OR P0, PT, R100, R122, P0 ;  /* 0x0000007a6400720c */ /* 0x004fe20000706670 */
[----:B---3--:R-:W-:Y:S01]  /*13720*/  STL.64 [R1], R8 ;  /* 0x0000000801007387 */ /* 0x008fe20000100a00 */
[----:B----4-:R-:W-:Y:S01]  /*13730*/  IADD3 R2, P3, P2, R3, R4, R3 ;  /* 0x0000000403027210 */ /* 0x010fe20007a7e003 */
[----:B------:R-:W-:Y:S02]  /*13740*/  IMAD.MOV.U32 R119, RZ, RZ, R12 ;  /* 0x000000ffff777224 */ /* 0x000fe400078e000c */
[----:B------:R-:W-:Y:S01]  /*13750*/  STL.64 [R1+0x8], R10 ;  /* 0x0000080a01007387 */ /* 0x000fe20000100a00 */
[----:B------:R-:W-:-:S03]  /*13760*/  IADD3.X R3, PT, PT, R0, R5, R0, P3, P2 ;  /* 0x0000000500037210 */ /* 0x000fc60001fe4400 */
[----:B------:R-:W-:Y:S04]  /*13770*/  STL.64 [R1+0x10], R12 ;  /* 0x0000100c01007387 */ /* 0x000fe80000100a00 */
        /* <DEDUP_REMOVED lines=12> */
[----:B------:R1:W-:Y:S02]  /*13840*/  STL.64 [R1+0x78], R38 ;  /* 0x0000782601007387 */ /* 0x0003e40000100a00 */
[----:B-1----:R-:W1:Y:S01]  /*13850*/  LDTM.x32 R36, tmem[UR7+0x80] ;  /* 0x00008007002479ee */ /* 0x002e6200082c0000 */
[----:B------:R-:W2:Y:S01]  /*13860*/  LDTM.x32 R4, tmem[UR6+0xc0] ;  /* 0x0000c006000479ee */ /* 0x000ea200082c0000 */
[----:B0-----:R-:W-:Y:S05]  /*13870*/  @P0 BRA `(.L_x_170) ;  /* 0x0000000c00340947 */ /* 0x001fea0003800000 */
[----:B--2---:R0:W-:Y:S04]  /*13880*/  STL [R1+0x188], R32 ;  /* 0x0001882001007387 */ /* 0x0041e80000100800 */
[----:B0-----:R-:W2:Y:S04]  /*13890*/  LDL.LU R32, [R1+0x7c] ;  /* 0x00007c0001207983 */ /* 0x001ea80000300800 */
[----:B------:R0:W-:Y:S04]  /*138a0*/  STL [R1+0x184], R31 ;  /* 0x0001841f01007387 */ /* 0x0001e80000100800 */
[----:B0-----:R-:W2:Y:S04]  /*138b0*/  LDL.LU R31, [R1+0x78] ;  /* 0x00007800011f7983 */ /* 0x001ea80000300800 */
[----:B------:R0:W-:Y:S04]  /*138c0*/  STL [R1+0x180], R30 ;  /* 0x0001801e01007387 */ /* 0x0001e80000100800 */
[----:B0-----:R-:W3:Y:S04]  /*138d0*/  LDL.LU R30, [R1+0x74] ;  /* 0x00007400011e7983 */ /* 0x001ee80000300800 */
[----:B------:R0:W-:Y:S04]  /*138e0*/  STL [R1+0x17c], R29 ;  /* 0x00017c1d01007387 */ /* 0x0001e80000100800 */
[----:B0-----:R-:W3:Y:S04]  /*138f0*/  LDL.LU R29, [R1+0x70] ;  /* 0x00007000011d7983 */ /* 0x001ee80000300800 */
[----:B------:R0:W-:Y:S04]  /*13900*/  STL [R1+0x178], R28 ;  /* 0x0001781c01007387 */ /* 0x0001e80000100800 */
[----:B0-----:R-:W4:Y:S04]  /*13910*/  LDL.LU R28, [R1+0x6c] ;  /* 0x00006c00011c7983 */ /* 0x001f280000300800 */
[----:B------:R0:W-:Y:S04]  /*13920*/  STL [R1+0x174], R27 ;  /* 0x0001741b01007387 */ /* 0x0001e80000100800 */
[----:B0-----:R-:W4:Y:S04]  /*13930*/  LDL.LU R27, [R1+0x68] ;  /* 0x00006800011b7983 */ /* 0x001f280000300800 */
[----:B------:R0:W-:Y:S04]  /*13940*/  STL [R1+0x170], R26 ;  /* 0x0001701a01007387 */ /* 0x0001e80000100800 */
[----:B0-----:R-:W2:Y:S04]  /*13950*/  LDL.LU R26, [R1+0x64] ;  /* 0x00006400011a7983 */ /* 0x001ea80000300800 */
        /* <DEDUP_REMOVED lines=23> */
[----:B0-----:R-:W4:Y:S04]  /*13ad0*/  LDL.LU R14, [R1+0x2c] ;  /* 0x00002c00010e7983 */ /* 0x001f280000300800 */
        /* <DEDUP_REMOVED lines=13> */
[----:B0-----:R-:W4:Y:S04]  /*13bb0*/  LDL.LU R7, [R1] ;  /* 0x0000000001077983 */ /* 0x001f280000300800 */
[----:B------:R0:W-:Y:S04]  /*13bc0*/  STL [R1+0x120], R6 ;  /* 0x0001200601007387 */ /* 0x0001e80000100800 */
[----:B0-----:R-:W4:Y:S04]  /*13bd0*/  LDL.LU R6, [R1+0xc] ;  /* 0x00000c0001067983 */ /* 0x001f280000300800 */
[----:B------:R-:W4:Y:S04]  /*13be0*/  LDL.LU R121, [R1+0x8] ;  /* 0x0000080001797983 */ /* 0x000f280000300800 */
[----:B------:R-:W4:Y:S04]  /*13bf0*/  LDL.LU R120, [R1+0x14] ;  /* 0x0000140001787983 */ /* 0x000f280000300800 */
[----:B------:R0:W-:Y:S04]  /*13c00*/  STL.64 [R1+0x118], R4 ;  /* 0x0001180401007387 */ /* 0x0001e80000100a00 */
[----:B0-----:R-:W4:Y:S04]  /*13c10*/  LDL.LU R4, [R1+0x34] ;  /* 0x0000340001047983 */ /* 0x001f280000300800 */
[----:B------:R-:W4:Y:S01]  /*13c20*/  LDL.LU R5, [R1+0x30] ;  /* 0x0000300001057983 */ /* 0x000f220000300800 */
[----:B--2---:R-:W-:-:S02]  /*13c30*/  F2FP.BF16.F32.PACK_AB R118, R32, R31 ;  /* 0x0000001f2076723e */ /* 0x004fc400000010ff */
[----:B---3--:R-:W-:Y:S01]  /*13c40*/  F2FP.BF16.F32.PACK_AB R117, R30, R29 ;  /* 0x0000001d1e75723e */ /* 0x008fe200000010ff */
[----:B------:R0:W5:Y:S01]  /*13c50*/  LDL.LU R32, [R1+0x188] ;  /* 0x0001880001207983 */ /* 0x0001620000300800 */
[----:B----4-:R-:W-:-:S03]  /*13c60*/  F2FP.BF16.F32.PACK_AB R116, R28, R27 ;  /* 0x0000001b1c74723e */ /* 0x010fc600000010ff */
[----:B------:R0:W5:Y:S01]  /*13c70*/  LDL.LU R31, [R1+0x184] ;  /* 0x00018400011f7983 */ /* 0x0001620000300800 */
[----:B------:R-:W-:-:S03]  /*13c80*/  F2FP.BF16.F32.PACK_AB R115, R26, R25 ;  /* 0x000000191a73723e */ /* 0x000fc600000010ff */
[----:B------:R0:W5:Y:S04]  /*13c90*/  LDL.LU R30, [R1+0x180] ;  /* 0x00018000011e7983 */ /* 0x0001680000300800 */
        /* <DEDUP_REMOVED lines=18> */
[----:B------:R0:W5:Y:S04]  /*13dc0*/  LDL.LU R17, [R1+0x14c] ;  /* 0x00014c0001117983 */ /* 0x0001680000300800 */
[----:B------:R0:W5:Y:S04]  /*13dd0*/  LDL.LU R16, [R1+0x148] ;  /* 0x0001480001107983 */ /* 0x0001680000300800 */
[----:B------:R0:W5:Y:S04]  /*13de0*/  LDL.LU R15, [R1+0x144] ;  /* 0x00014400010f7983 */ /* 0x0001680000300800 */
        /* <DEDUP_REMOVED lines=12> */
[----:B------:R0:W5:Y:S01]  /*13eb0*/  LDL.LU R6, [R1+0x120] ;  /* 0x0001200001067983 */ /* 0x0001620000300800 */
[----:B------:R-:W3:Y:S01]  /*13ec0*/  LDC R121, c[0x0][0x890] ;  /* 0x00022400ff797b82 */ /* 0x000ee20000000800 */
[----:B------:R-:W-:-:S07]  /*13ed0*/  F2FP.BF16.F32.PACK_AB R109, R4, R5 ;  /* 0x00000005046d723e */ /* 0x000fce00000010ff */
[----:B------:R-:W2:Y:S02]  /*13ee0*/  LDC.64 R4, c[0x0][0x358] ;  /* 0x0000d600ff047b82 */ /* 0x000ea40000000a00 */
[C---:B--2---:R-:W-:Y:S02]  /*13ef0*/  R2UR UR10, R4.reuse ;  /* 0x00000000040a72ca */ /* 0x044fe400000e0000 */
[C---:B------:R-:W-:Y:S02]  /*13f00*/  R2UR UR11, R5.reuse ;  /* 0x00000000050b72ca */ /* 0x040fe400000e0000 */
        /* <DEDUP_REMOVED lines=10> */
[----:B------:R-:W-:Y:S02]  /*13fb0*/  R2UR UR12, R4 ;  /* 0x00000000040c72ca */ /* 0x000fe400000e0000 */
[----:B------:R-:W-:Y:S02]  /*13fc0*/  R2UR UR13, R5 ;  /* 0x00000000050d72ca */ /* 0x000fe400000e0000 */
[----:B------:R0:W5:Y:S04]  /*13fd0*/  LDL.LU.64 R4, [R1+0x118] ;  /* 0x0001180001047983 */ /* 0x0001680000300a00 */
[----:B------:R2:W-:Y:S01]  /*13fe0*/  STG.E.U16 desc[UR10][R2.64], R105 ;  /* 0x0000006902007986 */ /* 0x0005e2000c10150a */
[----:B------:R-:W-:Y:S01]  /*13ff0*/  F2FP.BF16.F32.PACK_AB R0, R120, R119 ;  /* 0x000000777800723e */ /* 0x000fe200000010ff */
[----:B------:R-:W-:-:S02]  /*14000*/  IMAD.MOV.U32 R119, RZ, RZ, R104 ;  /* 0x000000ffff777224 */ /* 0x000fc400078e0068 */
[----:B------:R-:W-:Y:S01]  /*14010*/  STG.E.U16 desc[UR8][R2.64+0x4], R104 ;  /* 0x0000046802007986 */ /* 0x000fe2000c101508 */
[----:B--2---:R-:W-:-:S05]  /*14020*/  SHF.R.U32.HI R105, RZ, 0x10, R105 ;  /* 0x00000010ff697819 */ /* 0x004fca0000011669 */
[----:B------:R2:W-:Y:S04]  /*14030*/  STG.E.U16 desc[UR18][R2.64+0x2], R105 ;  /* 0x0000026902007986 */ /* 0x0005e8000c101512 */
[----:B------:R-:W-:Y:S01]  /*14040*/  STG.E.U16 desc[UR14][R2.64+0x14], R108 ;  /* 0x0000146c02007986 */ /* 0x000fe2000c10150e */
[----:B--2---:R-:W2:Y:S03]  /*14050*/  LDC.64 R104, c[0x0][0x358] ;  /* 0x0000d600ff687b82 */ /* 0x004ea60000000a00 */
[----:B------:R-:W-:Y:S04]  /*14060*/  STG.E.U16 desc[UR12][R2.64+0x18], R109 ;  /* 0x0000186d02007986 */ /* 0x000fe8000c10150c */
[----:B------:R-:W-:Y:S04]  /*14070*/  STG.E.U16 desc[UR14][R2.64+0x2c], R114 ;  /* 0x00002c7202007986 */ /* 0x000fe8000c10150e */
[----:B------:R-:W-:Y:S04]  /*14080*/  STG.E.U16 desc[UR12][R2.64+0x30], R115 ;  /* 0x0000307302007986 */ /* 0x000fe8000c10150c */
[----:B------:R-:W-:Y:S04]  /*14090*/  STG.E.U16 desc[UR6][R2.64+0x8], R0 ;  /* 0x0000080002007986 */ /* 0x000fe8000c101506 */
[----:B------:R-:W-:Y:S01]  /*140a0*/  STG.E.U16 desc[UR10][R2.64+0x1c], R110 ;  /* 0x00001c6e02007986 */ /* 0x000fe2000c10150a */
[----:B--2---:R-:W-:-:S02]  /*140b0*/  R2UR UR14, R104 ;  /* 0x00000000680e72ca */ /* 0x004fc400000e0000 */
[C---:B------:R-:W-:Y:S02]  /*140c0*/  R2UR UR15, R105.reuse ;  /* 0x00000000690f72ca */ /* 0x040fe400000e0000 */
[C---:B------:R-:W-:Y:S02]  /*140d0*/  R2UR UR12, R104.reuse ;  /* 0x00000000680c72ca */ /* 0x040fe400000e0000 */
[----:B------:R-:W-:Y:S01]  /*140e0*/  R2UR UR13, R105 ;  /* 0x00000000690d72ca */ /* 0x000fe200000e0000 */
[----:B------:R-:W-:Y:S04]  /*140f0*/  STG.E.U16 desc[UR8][R2.64+0x20], R111 ;  /* 0x0000206f02007986 */ /* 0x000fe8000c101508 */
[----:B------:R-:W-:Y:S04]  /*14100*/  STG.E.U16 desc[UR6][R2.64+0x24], R112 ;  /* 0x0000247002007986 */ /* 0x000fe8000c101506 */
[----:B------:R-:W-:Y:S01]  /*14110*/  STG.E.U16 desc[UR10][R2.64+0x34], R116 ;  /* 0x0000347402007986 */ /* 0x000fe2000c10150a */
[----:B------:R-:W-:-:S02]  /*14120*/  R2UR UR10, R104 ;  /* 0x00000000680a72ca */ /* 0x000fc400000e0000 */
[C---:B------:R-:W-:Y:S01]  /*14130*/  R2UR UR11, R105.reuse ;  /* 0x00000000690b72ca */ /* 0x040fe200000e0000 */
[----:B------:R-:W-:Y:S01]  /*14140*/  STG.E.U16 desc[UR8][R2.64+0x38], R117 ;  /* 0x0000387502007986 */ /* 0x000fe2000c101508 */
[C---:B------:R-:W-:Y:S02]  /*14150*/  R2UR UR8, R104.reuse ;  /* 0x00000000680872ca */ /* 0x040fe400000e0000 */
[C---:B------:R-:W-:Y:S01]  /*14160*/  R2UR UR9, R105.reuse ;  /* 0x00000000690972ca */ /* 0x040fe200000e0000 */
[----:B------:R-:W-:Y:S01]  /*14170*/  STG.E.U16 desc[UR6][R2.64+0x3c], R118 ;  /* 0x00003c7602007986 */ /* 0x000fe2000c101506 */
[----:B------:R-:W-:Y:S01]  /*14180*/  R2UR UR6, R104 ;  /* 0x00000000680672ca */ /* 0x000fe200000e0000 */
[----:B------:R-:W-:Y:S01]  /*14190*/  IMAD.MOV.U32 R104, RZ, RZ, R107 ;  /* 0x000000ffff687224 */ /* 0x000fe200078e006b */
[----:B------:R-:W-:Y:S01]  /*141a0*/  R2UR UR7, R105 ;  /* 0x00000000690772ca */ /* 0x000fe200000e0000 */
[----:B------:R2:W-:Y:S01]  /*141b0*/  STG.E.U16 desc[UR18][R2.64+0xc], R106 ;  /* 0x00000c6a02007986 */ /* 0x0005e2000c101512 */
[----:B------:R-:W-:-:S03]  /*141c0*/  IMAD.MOV.U32 R105, RZ, RZ, R106 ;  /* 0x000000ffff697224 */ /* 0x000fc600078e006a */
[----:B------:R4:W-:Y:S01]  /*141d0*/  STG.E.U16 desc[UR16][R2.64+0x10], R107 ;  /* 0x0000106b02007986 */ /* 0x0009e2000c101510 */
[----:B--2---:R-:W-:Y:S02]  /*141e0*/  SHF.R.U32.HI R106, RZ, 0x10, R0 ;  /* 0x00000010ff6a7819 */ /* 0x004fe40000011600 */
[----:B----4-:R-:W-:-:S03]  /*141f0*/  SHF.R.U32.HI R107, RZ, 0x10, R119 ;  /* 0x00000010ff6b7819 */ /* 0x010fc60000011677 */
[----:B------:R-:W-:Y:S04]  /*14200*/  STG.E.U16 desc[UR12][R2.64+0xa], R106 ;  /* 0x00000a6a02007986 */ /* 0x000fe8000c10150c */
[----:B------:R2:W-:Y:S01]  /*14210*/  STG.E.U16 desc[UR14][R2.64+0x6], R107 ;  /* 0x0000066b02007986 */ /* 0x0005e2000c10150e */
[----:B------:R-:W-:Y:S02]  /*14220*/  SHF.R.U32.HI R105, RZ, 0x10, R105 ;  /* 0x00000010ff697819 */ /* 0x000fe40000011669 */
[----:B------:R-:W-:Y:S02]  /*14230*/  SHF.R.U32.HI R104, RZ, 0x10, R104 ;  /* 0x00000010ff687819 */ /* 0x000fe40000011668 */
[----:B------:R-:W-:Y:S01]  /*14240*/  SHF.R.U32.HI R0, RZ, 0x10, R108 ;  /* 0x00000010ff007819 */ /* 0x000fe2000001166c */
[----:B--2---:R-:W2:Y:S01]  /*14250*/  LDC.64 R106, c[0x0][0x358] ;  /* 0x0000d600ff6a7b82 */ /* 0x004ea20000000a00 */
[----:B------:R4:W-:Y:S04]  /*14260*/  STG.E.U16 desc[UR10][R2.64+0xe], R105 ;  /* 0x00000e6902007986 */ /* 0x0009e8000c10150a */
[----:B------:R1:W-:Y:S04]  /*14270*/  STG.E.U16 desc[UR8][R2.64+0x12], R104 ;  /* 0x0000126802007986 */ /* 0x0003e8000c101508 */
[----:B------:R0:W-:Y:S01]  /*14280*/  STG.E.U16 desc[UR6][R2.64+0x16], R0 ;  /* 0x0000160002007986 */ /* 0x0001e2000c101506 */
[----:B--2---:R-:W-:-:S02]  /*14290*/  R2UR UR15, R107 ;  /* 0x000000006b0f72ca */ /* 0x004fc400000e0000 */
[C---:B------:R-:W-:Y:S02]  /*142a0*/  R2UR UR13, R107.reuse ;  /* 0x000000006b0d72ca */ /* 0x040fe400000e0000 */
[C---:B------:R-:W-:Y:S02]  /*142b0*/  R2UR UR11, R107.reuse ;  /* 0x000000006b0b72ca */ /* 0x040fe400000e0000 */
[C---:B------:R-:W-:Y:S02]  /*142c0*/  R2UR UR9, R107.reuse ;  /* 0x000000006b0972ca */ /* 0x040fe400000e0000 */
[----:B------:R-:W-:Y:S02]  /*142d0*/  R2UR UR7, R107 ;  /* 0x000000006b0772ca */ /* 0x000fe400000e0000 */
[----:B------:R-:W-:Y:S02]  /*142e0*/  SHF.R.U32.HI R107, RZ, 0x10, R109 ;  /* 0x00000010ff6b7819 */ /* 0x000fe4000001166d */
[----:B------:R-:W2:Y:S01]  /*142f0*/  LDC.64 R108, c[0x0][0x358] ;  /* 0x0000d600ff6c7b82 */ /* 0x000ea20000000a00 */
[----:B------:R-:W-:-:S02]  /*14300*/  R2UR UR14, R106 ;  /* 0x000000006a0e72ca */ /* 0x000fc400000e0000 */
[C---:B------:R-:W-:Y:S02]  /*14310*/  R2UR UR12, R106.reuse ;  /* 0x000000006a0c72ca */ /* 0x040fe400000e0000 */
[C---:B------:R-:W-:Y:S02]  /*14320*/  R2UR UR10, R106.reuse ;  /* 0x000000006a0a72ca */ /* 0x040fe400000e0000 */
[C---:B------:R-:W-:Y:S02]  /*14330*/  R2UR UR8, R106.reuse ;  /* 0x000000006a0872ca */ /* 0x040fe400000e0000 */
[----:B------:R-:W-:Y:S02]  /*14340*/  R2UR UR6, R106 ;  /* 0x000000006a0672ca */ /* 0x000fe400000e0000 */
[----:B------:R-:W-:Y:S02]  /*14350*/  SHF.R.U32.HI R106, RZ, 0x10, R110 ;  /* 0x00000010ff6a7819 */ /* 0x000fe4000001166e */
[----:B----4-:R-:W-:-:S02]  /*14360*/  SHF.R.U32.HI R105, RZ, 0x10, R111 ;  /* 0x00000010ff697819 */ /* 0x010fc4000001166f */
[----:B-1----:R-:W-:Y:S02]  /*14370*/  SHF.R.U32.HI R104, RZ, 0x10, R112 ;  /* 0x00000010ff687819 */ /* 0x002fe40000011670 */
[----:B0-----:R-:W-:Y:S01]  /*14380*/  SHF.R.U32.HI R0, RZ, 0x10, R113 ;  /* 0x00000010ff007819 */ /* 0x001fe20000011671 */
[----:B------:R0:W-:Y:S04]  /*14390*/  STG.E.U16 desc[UR14][R2.64+0x1a], R107 ;  /* 0x00001a6b02007986 */ /* 0x0001e8000c10150e */
[----:B------:R1:W-:Y:S01]  /*143a0*/  STG.E.U16 desc[UR12][R2.64+0x1e], R106 ;  /* 0x00001e6a02007986 */ /* 0x0003e2000c10150c */
[----:B--2---:R-:W-:-:S03]  /*143b0*/  R2UR UR14, R108 ;  /* 0x000000006c0e72ca */ /* 0x004fc600000e0000 */
[----:B------:R2:W-:Y:S01]  /*143c0*/  STG.E.U16 desc[UR10][R2.64+0x22], R105 ;  /* 0x0000226902007986 */ /* 0x0005e2000c10150a */
[C---:B------:R-:W-:Y:S02]  /*143d0*/  R2UR UR15, R109.reuse ;  /* 0x000000006d0f72ca */ /* 0x040fe400000e0000 */
[C---:B------:R-:W-:Y:S01]  /*143e0*/  R2UR UR12, R108.reuse ;  /* 0x000000006c0c72ca */ /* 0x040fe200000e0000 */
[----:B------:R4:W-:Y:S01]  /*143f0*/  STG.E.U16 desc[UR8][R2.64+0x26], R104 ;  /* 0x0000266802007986 */ /* 0x0009e2000c101508 */
[C---:B------:R-:W-:Y:S02]  /*14400*/  R2UR UR13, R109.reuse ;  /* 0x000000006d0d72ca */ /* 0x040fe400000e0000 */
[C---:B------:R-:W-:Y:S01]  /*14410*/  R2UR UR10, R108.reuse ;  /* 0x000000006c0a72ca */ /* 0x040fe200000e0000 */
[----:B------:R3:W-:Y:S01]  /*14420*/  STG.E.U16 desc[UR6][R2.64+0x2a], R0 ;  /* 0x00002a0002007986 */ /* 0x0007e2000c101506 */
[C---:B------:R-:W-:Y:S02]  /*14430*/  R2UR UR11, R109.reuse ;  /* 0x000000006d0b72ca */ /* 0x040fe400000e0000 */
[----:B------:R-:W-:Y:S01]  /*14440*/  R2UR UR8, R108 ;  /* 0x000000006c0872ca */ /* 0x000fe200000e0000 */
[----:B------:R-:W3:Y:S01]  /*14450*/  S2R R120, SR_CTAID.Y ;  /* 0x0000000000787919 */ /* 0x000ee20000002600 */
[----:B------:R-:W-:-:S02]  /*14460*/  R2UR UR9, R109 ;  /* 0x000000006d0972ca */ /* 0x000fc400000e0000 */
[----:B------:R-:W-:Y:S02]  /*14470*/  R2UR UR6, R108 ;  /* 0x000000006c0672ca */ /* 0x000fe400000e0000 */
[----:B------:R-:W-:Y:S02]  /*14480*/  R2UR UR7, R109 ;  /* 0x000000006d0772ca */ /* 0x000fe400000e0000 */
[----:B0-----:R-:W-:Y:S02]  /*14490*/  SHF.R.U32.HI R107, RZ, 0x10, R114 ;  /* 0x00000010ff6b7819 */ /* 0x001fe40000011672 */
[----:B-1----:R-:W-:Y:S02]  /*144a0*/  SHF.R.U32.HI R106, RZ, 0x10, R115 ;  /* 0x00000010ff6a7819 */ /* 0x002fe40000011673 */
[----:B--2---:R-:W-:Y:S02]  /*144b0*/  SHF.R.U32.HI R105, RZ, 0x10, R116 ;  /* 0x00000010ff697819 */ /* 0x004fe40000011674 */
[----:B----4-:R-:W-:-:S02]  /*144c0*/  SHF.R.U32.HI R104, RZ, 0x10, R117 ;  /* 0x00000010ff687819 */ /* 0x010fc40000011675 */
[----:B---3--:R-:W-:Y:S01]  /*144d0*/  SHF.R.U32.HI R0, RZ, 0x10, R118 ;  /* 0x00000010ff007819 */ /* 0x008fe20000011676 */
[----:B------:R0:W-:Y:S04]  /*144e0*/  STG.E.U16 desc[UR16][R2.64+0x28], R113 ;  /* 0x0000287102007986 */ /* 0x0001e8000c101510 */
[----:B------:R0:W-:Y:S04]  /*144f0*/  STG.E.U16 desc[UR14][R2.64+0x2e], R107 ;  /* 0x00002e6b02007986 */ /* 0x0001e8000c10150e */
[----:B------:R0:W-:Y:S04]  /*14500*/  STG.E.U16 desc[UR12][R2.64+0x32], R106 ;  /* 0x0000326a02007986 */ /* 0x0001e8000c10150c */
[----:B------:R0:W-:Y:S04]  /*14510*/  STG.E.U16 desc[UR10][R2.64+0x36], R105 ;  /* 0x0000366902007986 */ /* 0x0001e8000c10150a */
[----:B------:R0:W-:Y:S04]  /*14520*/  STG.E.U16 desc[UR8][R2.64+0x3a], R104 ;  /* 0x00003a6802007986 */ /* 0x0001e8000c101508 */
[----:B------:R0:W-:Y:S01]  /*14530*/  STG.E.U16 desc[UR6][R2.64+0x3e], R0 ;  /* 0x00003e0002007986 */ /* 0x0001e2000c101506 */
[----:B------:R-:W-:-:S03]  /*14540*/  IMAD.SHL.U32 R120, R120, 0x100, RZ ;  /* 0x0000010078787824 */ /* 0x000fc600078e00ff */
.L_x_170:
[----:B------:R-:W-:Y:S05]  /*14550*/  BSYNC.RECONVERGENT B0 ;  /* 0x0000000000007941 */ /* 0x000fea0003800200 */
.L_x_169:
[C---:B0-----:R-:W-:Y:S01]  /*14560*/  LOP3.LUT R104, R103.reuse, 0x40, RZ, 0xfc, !PT ;  /* 0x0000004067687812 */ /* 0x041fe200078efcff */
[----:B------:R-:W0:Y:S01]  /*14570*/  LDC.64 R106, c[0x0][0x358] ;  /* 0x0000d600ff6a7b82 */ /* 0x000e220000000a00 */
[C---:B------:R-:W-:Y:S01]  /*14580*/  LOP3.LUT R0, R103.reuse, 0x80, RZ, 0xfc, !PT ;  /* 0x0000008067007812 */ /* 0x040fe200078efcff */
[----:B------:R-:W-:Y:S01]  /*14590*/  BSSY.RECONVERGENT B0, `(.L_x_171) ;  /* 0x0000066000007945 */ /* 0x000fe20003800200 */
[-C--:B------:R-:W-:Y:S02]  /*145a0*/  ISETP.GE.AND P1, PT, R104, R121.reuse, PT ;  /* 0x000000796800720c */ /* 0x080fe40003f26270 */
[----:B------:R-:W-:Y:S02]  /*145b0*/  LOP3.LUT R103, R103, 0xc0, RZ, 0xfc, !PT ;  /* 0x000000c067677812 */ /* 0x000fe400078efcff */
[----:B------:R-:W-:Y:S02]  /*145c0*/  ISETP.GE.OR P3, PT, R100, R122, P1 ;  /* 0x0000007a6400720c */ /* 0x000fe40000f66670 */
[----:B------:R-:W-:-:S02]  /*145d0*/  ISETP.GE.AND P0, PT, R0, R121, PT ;  /* 0x000000790000720c */ /* 0x000fc40003f06270 */
[----:B------:R-:W-:Y:S02]  /*145e0*/  ISETP.GE.AND P2, PT, R103, R121, PT ;  /* 0x000000796700720c */ /* 0x000fe40003f46270 */
[CC--:B------:R-:W-:Y:S02]  /*145f0*/  ISETP.GE.OR P1, PT, R100.reuse, R122.reuse, P0 ;  /* 0x0000007a6400720c */ /* 0x0c0fe40000726670 */
[----:B------:R-:W-:-:S05]  /*14600*/  ISETP.GE.OR P0, PT, R100, R122, P2 ;  /* 0x0000007a6400720c */ /* 0x000fca0001706670 */
[----:B------:R-:W-:Y:S08]  /*14610*/  @P3 BRA `(.L_x_172) ;  /* 0x0000000400743947 */ /* 0x000ff00003800000 */
[C---:B0-----:R-:W-:Y:S02]  /*14620*/  R2UR UR8, R106.reuse ;  /* 0x000000006a0872ca */ /* 0x041fe400000e0000 */
[C---:B------:R-:W-:Y:S02]  /*14630*/  R2UR UR9, R107.reuse ;  /* 0x000000006b0972ca */ /* 0x040fe400000e0000 */
[----:B------:R-:W-:Y:S02]  /*14640*/  R2UR UR6, R106 ;  /* 0x000000006a0672ca */ /* 0x000fe400000e0000 */
[----:B------:R-:W-:Y:S02]  /*14650*/  R2UR UR7, R107 ;  /* 0x000000006b0772ca */ /* 0x000fe400000e0000 */
[----:B------:R-:W-:Y:S02]  /*14660*/  F2FP.BF16.F32.PACK_AB R70, R71, R70 ;  /* 0x000000464746723e */ /* 0x000fe400000010ff */
[----:B------:R-:W-:-:S02]  /*14670*/  F2FP.BF16.F32.PACK_AB R72, R73, R72 ;  /* 0x000000484948723e */ /* 0x000fc400000010ff */
[C---:B------:R-:W-:Y:S02]  /*14680*/  R2UR UR16, R106.reuse ;  /* 0x000000006a1072ca */ /* 0x040fe400000e0000 */
[C---:B------:R-:W-:Y:S02]  /*14690*/  R2UR UR17, R107.reuse ;  /* 0x000000006b1172ca */ /* 0x040fe400000e0000 */
[----:B------:R-:W-:Y:S02]  /*146a0*/  R2UR UR14, R106 ;  /* 0x000000006a0e72ca */ /* 0x000fe400000e0000 */
[----:B------:R-:W-:Y:S02]  /*146b0*/  R2UR UR15, R107 ;  /* 0x000000006b0f72ca */ /* 0x000fe400000e0000 */
[----:B------:R-:W-:Y:S02]  /*146c0*/  F2FP.BF16.F32.PACK_AB R68, R69, R68 ;  /* 0x000000444544723e */ /* 0x000fe400000010ff */
[----:B------:R-:W-:-:S02]  /*146d0*/  PRMT R69, R70, 0x7610, R69 ;  /* 0x0000761046457816 */ /* 0x000fc40000000045 */
[----:B------:R-:W-:Y:S02]  /*146e0*/  PRMT R0, R72, 0x7610, R0 ;  /* 0x0000761048007816 */ /* 0x000fe40000000000 */
[----:B------:R-:W-:Y:S01]  /*146f0*/  F2FP.BF16.F32.PACK_AB R78, R79, R78 ;  /* 0x0000004e4f4e723e */ /* 0x000fe200000010ff */
[----:B------:R0:W-:Y:S01]  /*14700*/  STG.E.U16 desc[UR8][R2.64+0x84], R69 ;  /* 0x0000844502007986 */ /* 0x0001e2000c101508 */
[----:B------:R-:W-:Y:S02]  /*14710*/  F2FP.BF16.F32.PACK_AB R76, R77, R76 ;  /* 0x0000004c4d4c723e */ /* 0x000fe400000010ff */
[----:B------:R-:W-:Y:S01]  /*14720*/  R2UR UR18, R106 ;  /* 0x000000006a1272ca */ /* 0x000fe200000e0000 */
[----:B------:R3:W-:Y:S01]  /*14730*/  STG.E.U16 desc[UR6][R2.64+0x88], R0 ;  /* 0x0000880002007986 */ /* 0x0007e2000c101506 */
[----:B------:R-:W-:Y:S02]  /*14740*/  R2UR UR19, R107 ;  /* 0x000000006b1372ca */ /* 0x000fe400000e0000 */
[----:B------:R-:W-:-:S02]  /*14750*/  F2FP.BF16.F32.PACK_AB R74, R75, R74 ;  /* 0x0000004a4b4a723e */ /* 0x000fc400000010ff */
[----:B------:R-:W-:Y:S02]  /*14760*/  F2FP.BF16.F32.PACK_AB R86, R87, R86 ;  /* 0x000000565756723e */ /* 0x000fe400000010ff */
[----:B------:R-:W-:Y:S02]  /*14770*/  F2FP.BF16.F32.PACK_AB R84, R85, R84 ;  /* 0x000000545554723e */ /* 0x000fe400000010ff */
[----:B------:R-:W-:Y:S02]  /*14780*/  R2UR UR10, R106 ;  /* 0x000000006a0a72ca */ /* 0x000fe400000e0000 */
[----:B------:R-:W-:Y:S02]  /*14790*/  R2UR UR11, R107 ;  /* 0x000000006b0b72ca */ /* 0x000fe400000e0000 */
[----:B------:R-:W-:Y:S02]  /*147a0*/  PRMT R71, R74, 0x7610, R71 ;  /* 0x000076104a477816 */ /* 0x000fe40000000047 */
[----:B------:R-:W-:-:S02]  /*147b0*/  F2FP.BF16.F32.PACK_AB R82, R83, R82 ;  /* 0x000000525352723e */ /* 0x000fc400000010ff */
[----:B------:R-:W-:Y:S01]  /*147c0*/  F2FP.BF16.F32.PACK_AB R90, R91, R90 ;  /* 0x0000005a5b5a723e */ /* 0x000fe200000010ff */
[----:B------:R4:W-:Y:S01]  /*147d0*/  STG.E.U16 desc[UR18][R2.64+0x8c], R71 ;  /* 0x00008c4702007986 */ /* 0x0009e2000c101512 */
[----:B------:R-:W-:Y:S02]  /*147e0*/  F2FP.BF16.F32.PACK_AB R88, R89, R88 ;  /* 0x000000585958723e */ /* 0x000fe400000010ff */
[----:B------:R-:W-:Y:S02]  /*147f0*/  F2FP.BF16.F32.PACK_AB R96, R97, R96 ;  /* 0x000000606160723e */ /* 0x000fe400000010ff */
[----:B0-----:R-:W-:Y:S01]  /*14800*/  PRMT R69, R76, 0x7610, R69 ;  /* 0x000076104c457816 */ /* 0x001fe20000000045 */
[----:B------:R-:W-:Y:S01]  /*14810*/  STG.E.U16 desc[UR10][R2.64+0x80], R68 ;  /* 0x0000804402007986 */ /* 0x000fe2000c10150a */
[----:B------:R-:W-:Y:S02]  /*14820*/  F2FP.BF16.F32.PACK_AB R98, R99, R98 ;  /* 0x000000626362723e */ /* 0x000fe400000010ff */
[----:B---3--:R-:W-:Y:S01]  /*14830*/  PRMT R0, R78, 0x7610, R0 ;  /* 0x000076104e007816 */ /* 0x008fe20000000000 */
[----:B------:R0:W-:Y:S01]  /*14840*/  STG.E.U16 desc[UR16][R2.64+0x90], R69 ;  /* 0x0000904502007986 */ /* 0x0001e2000c101510 */
[----:B------:R-:W-:-:S02]  /*14850*/  R2UR UR12, R106 ;  /* 0x000000006a0c72ca */ /* 0x000fc400000e0000 */
[----:B------:R-:W-:Y:S01]  /*14860*/  R2UR UR13, R107 ;  /* 0x000000006b0d72ca */ /* 0x000fe200000e0000 */
[----:B------:R3:W-:Y:S01]  /*14870*/  STG.E.U16 desc[UR14][R2.64+0x94], R0 ;  /* 0x0000940002007986 */ /* 0x0007e2000c10150e */
[----:B------:R-:W-:Y:S02]  /*14880*/  F2FP.BF16.F32.PACK_AB R80, R81, R80 ;  /* 0x000000505150723e */ /* 0x000fe400000010ff */
[----:B------:R-:W-:Y:S02]  /*14890*/  F2FP.BF16.F32.PACK_AB R94, R95, R94 ;  /* 0x0000005e5f5e723e */ /* 0x000fe400000010ff */
[----:B------:R-:W-:Y:S02]  /*148a0*/  PRMT R73, R80, 0x7610, R73 ;  /* 0x0000761050497816 */ /* 0x000fe40000000049 */
[----:B------:R-:W-:-:S04]  /*148b0*/  F2FP.BF16.F32.PACK_AB R92, R93, R92 ;  /* 0x0000005c5d5c723e */ /* 0x000fc800000010ff */
[----:B------:R-:W-:Y:S01]  /*148c0*/  PRMT R75, R92, 0x7610, R75 ;  /* 0x000076105c4b7816 */ /* 0x000fe2000000004b */
[----:B------:R2:W-:Y:S01]  /*148d0*/  STG.E.U16 desc[UR12][R2.64+0x98], R73 ;  /* 0x0000984902007986 */ /* 0x0005e2000c10150c */
[----:B----4-:R-:W-:-:S03]  /*148e0*/  PRMT R71, R82, 0x7610, R71 ;  /* 0x0000761052477816 */ /* 0x010fc60000000047 */
[----:B------:R-:W-:Y:S04]  /*148f0*/  STG.E.U16 desc[UR12][R2.64+0xb0], R75 ;  /* 0x0000b04b02007986 */ /* 0x000fe8000c10150c */
[----:B------:R4:W-:Y:S01]  /*14900*/  STG.E.U16 desc[UR10][R2.64+0x9c], R71 ;  /* 0x00009c4702007986 */ /* 0x0009e2000c10150a */
[----:B0-----:R-:W-:Y:S02]  /*14910*/  PRMT R69, R84, 0x7610, R69 ;  /* 0x0000761054457816 */ /* 0x001fe40000000045 */
[----:B---3--:R-:W-:-:S03]  /*14920*/  PRMT R0, R86, 0x7610, R0 ;  /* 0x0000761056007816 */ /* 0x008fc60000000000 */
[----:B------:R0:W-:Y:S04]  /*14930*/  STG.E.U16 desc[UR8][R2.64+0xa0], R69 ;  /* 0x0000a04502007986 */ /* 0x0001e8000c101508 */
[----:B------:R3:W-:Y:S01]  /*14940*/  STG.E.U16 desc[UR6][R2.64+0xa4], R0 ;  /* 0x0000a40002007986 */ /* 0x0007e2000c101506 */
[----:B--2---:R-:W-:-:S05]  /*14950*/  PRMT R73, R94, 0x7610, R73 ;  /* 0x000076105e497816 */ /* 0x004fca0000000049 */
[----:B------:R-:W-:Y:S01]  /*14960*/  STG.E.U16 desc[UR10][R2.64+0xb4], R73 ;  /* 0x0000b44902007986 */ /* 0x000fe2000c10150a */
[----:B----4-:R-:W-:-:S05]  /*14970*/  PRMT R71, R96, 0x7610, R71 ;  /* 0x0000761060477816 */ /* 0x010fca0000000047 */
[----:B------:R2:W-:Y:S01]  /*14980*/  STG.E.U16 desc[UR8][R2.64+0xb8], R71 ;  /* 0x0000b84702007986 */ /* 0x0005e2000c101508 */
[----:B0-----:R-:W-:Y:S02]  /*14990*/  PRMT R69, R88, 0x7610, R69 ;  /* 0x0000761058457816 */ /* 0x001fe40000000045 */
[----:B---3--:R-:W-:-:S03]  /*149a0*/  PRMT R0, R90, 0x7610, R0 ;  /* 0x000076105a007816 */ /* 0x008fc60000000000 */
[----:B------:R0:W-:Y:S04]  /*149b0*/  STG.E.U16 desc[UR16][R2.64+0xa8], R69 ;  /* 0x0000a84502007986 */ /* 0x0001e8000c101510 */
[----:B------:R3:W-:Y:S01]  /*149c0*/  STG.E.U16 desc[UR14][R2.64+0xac], R0 ;  /* 0x0000ac0002007986 */ /* 0x0007e2000c10150e */
[----:B--2---:R-:W-:Y:S02]  /*149d0*/  SHF.R.U32.HI R71, RZ, 0x10, R70 ;  /* 0x00000010ff477819 */ /* 0x004fe40000011646 */
[----:B------:R-:W-:-:S03]  /*149e0*/  SHF.R.U32.HI R70, RZ, 0x10, R72 ;  /* 0x00000010ff467819 */ /* 0x000fc60000011648 */
[----:B------:R2:W-:Y:S01]  /*149f0*/  STG.E.U16 desc[UR14][R2.64+0x86], R71 ;  /* 0x0000864702007986 */ /* 0x0005e2000c10150e */
[----:B0-----:R-:W-:-:S03]  /*14a00*/  PRMT R69, R98, 0x7610, R69 ;  /* 0x0000761062457816 */ /* 0x001fc60000000045 */
[----:B------:R0:W-:Y:S01]  /*14a10*/  STG.E.U16 desc[UR12][R2.64+0x8a], R70 ;  /* 0x00008a4602007986 */ /* 0x0001e2000c10150c */
[----:B---3--:R-:W-:-:S03]  /*14a20*/  SHF.R.U32.HI R0, RZ, 0x10, R68 ;  /* 0x00000010ff007819 */ /* 0x008fc60000011644 */
[----:B------:R3:W-:Y:S01]  /*14a30*/  STG.E.U16 desc[UR6][R2.64+0xbc], R69 ;  /* 0x0000bc4502007986 */ /* 0x0007e2000c101506 */
[----:B------:R-:W-:-:S03]  /*14a40*/  SHF.R.U32.HI R68, RZ, 0x10, R76 ;  /* 0x00000010ff447819 */ /* 0x000fc6000001164c */
[----:B------:R4:W-:Y:S04]  /*14a50*/  STG.E.U16 desc[UR18][R2.64+0x82], R0 ;  /* 0x0000820002007986 */ /* 0x0009e8000c101512 */
[----:B------:R1:W-:Y:S01]  /*14a60*/  STG.E.U16 desc[UR8][R2.64+0x92], R68 ;  /* 0x0000924402007986 */ /* 0x0003e2000c101508 */
[----:B--2---:R-:W-:Y:S02]  /*14a70*/  SHF.R.U32.HI R71, RZ, 0x10, R80 ;  /* 0x00000010ff477819 */ /* 0x004fe40000011650 */
[----:B0-----:R-:W-:-:S03]  /*14a80*/  SHF.R.U32.HI R70, RZ, 0x10, R82 ;  /* 0x00000010ff467819 */ /* 0x001fc60000011652 */
[----:B------:R0:W-:Y:S01]  /*14a90*/  STG.E.U16 desc[UR14][R2.64+0x9a], R71 ;  /* 0x00009a4702007986 */ /* 0x0001e2000c10150e */
[----:B---3--:R-:W-:-:S03]  /*14aa0*/  SHF.R.U32.HI R69, RZ, 0x10, R74 ;  /* 0x00000010ff457819 */ /* 0x008fc6000001164a */
[----:B------:R2:W-:Y:S01]  /*14ab0*/  STG.E.U16 desc[UR12][R2.64+0x9e], R70 ;  /* 0x00009e4602007986 */ /* 0x0005e2000c10150c */
[----:B----4-:R-:W-:-:S03]  /*14ac0*/  SHF.R.U32.HI R0, RZ, 0x10, R78 ;  /* 0x00000010ff007819 */ /* 0x010fc6000001164e */
[----:B------:R3:W-:Y:S01]  /*14ad0*/  STG.E.U16 desc[UR10][R2.64+0x8e], R69 ;  /* 0x00008e4502007986 */ /* 0x0007e2000c10150a */
[----:B-1----:R-:W-:-:S03]  /*14ae0*/  SHF.R.U32.HI R68, RZ, 0x10, R86 ;  /* 0x00000010ff447819 */ /* 0x002fc60000011656 */
[----:B------:R1:W-:Y:S04]  /*14af0*/  STG.E.U16 desc[UR6][R2.64+0x96], R0 ;  /* 0x0000960002007986 */ /* 0x0003e8000c101506 */
[----:B------:R4:W-:Y:S01]  /*14b00*/  STG.E.U16 desc[UR8][R2.64+0xa6], R68 ;  /* 0x0000a64402007986 */ /* 0x0009e2000c101508 */
[----:B0-----:R-:W-:Y:S02]  /*14b10*/  SHF.R.U32.HI R71, RZ, 0x10, R90 ;  /* 0x00000010ff477819 */ /* 0x001fe4000001165a */
[----:B--2---:R-:W-:-:S03]  /*14b20*/  SHF.R.U32.HI R70, RZ, 0x10, R92 ;  /* 0x00000010ff467819 */ /* 0x004fc6000001165c */
[----:B------:R-:W-:Y:S01]  /*14b30*/  STG.E.U16 desc[UR14][R2.64+0xae], R71 ;  /* 0x0000ae4702007986 */ /* 0x000fe2000c10150e */
[----:B---3--:R-:W-:-:S03]  /*14b40*/  SHF.R.U32.HI R69, RZ, 0x10, R84 ;  /* 0x00000010ff457819 */ /* 0x008fc60000011654 */
[----:B------:R-:W-:Y:S01]  /*14b50*/  STG.E.U16 desc[UR12][R2.64+0xb2], R70 ;  /* 0x0000b24602007986 */ /* 0x000fe2000c10150c */
[----:B-1----:R-:W-:-:S03]  /*14b60*/  SHF.R.U32.HI R0, RZ, 0x10, R88 ;  /* 0x00000010ff007819 */ /* 0x002fc60000011658 */
[----:B------:R0:W-:Y:S01]  /*14b70*/  STG.E.U16 desc[UR10][R2.64+0xa2], R69 ;  /* 0x0000a24502007986 */ /* 0x0001e2000c10150a */
[----:B----4-:R-:W-:-:S03]  /*14b80*/  SHF.R.U32.HI R68, RZ, 0x10, R96 ;  /* 0x00000010ff447819 */ /* 0x010fc60000011660 */
[----:B------:R1:W-:Y:S04]  /*14b90*/  STG.E.U16 desc[UR6][R2.64+0xaa], R0 ;  /* 0x0000aa0002007986 */ /* 0x0003e8000c101506 */
[----:B------:R3:W-:Y:S01]  /*14ba0*/  STG.E.U16 desc[UR8][R2.64+0xba], R68 ;  /* 0x0000ba4402007986 */ /* 0x0007e2000c101508 */
[----:B0-----:R-:W-:Y:S02]  /*14bb0*/  SHF.R.U32.HI R69, RZ, 0x10, R94 ;  /* 0x00000010ff457819 */ /* 0x001fe4000001165e */
[----:B-1----:R-:W-:-:S03]  /*14bc0*/  SHF.R.U32.HI R0, RZ, 0x10, R98 ;  /* 0x00000010ff007819 */ /* 0x002fc60000011662 */
[----:B------:R3:W-:Y:S04]  /*14bd0*/  STG.E.U16 desc[UR10][R2.64+0xb6], R69 ;  /* 0x0000b64502007986 */ /* 0x0007e8000c10150a */
[----:B------:R3:W-:Y:S02]  /*14be0*/  STG.E.U16 desc[UR6][R2.64+0xbe], R0 ;  /* 0x0000be0002007986 */ /* 0x0007e4000c101506 */
.L_x_172:
[----:B------:R-:W-:Y:S05]  /*14bf0*/  BSYNC.RECONVERGENT B0 ;  /* 0x0000000000007941 */ /* 0x000fea0003800200 */
.L_x_171:
[----:B------:R-:W-:Y:S04]  /*14c00*/  BSSY.RECONVERGENT B0, `(.L_x_173) ;  /* 0x0000064000007945 */ /* 0x000fe80003800200 */
[----:B------:R-:W-:Y:S05]  /*14c10*/  @P1 BRA `(.L_x_174) ;  /* 0x0000000400881947 */ /* 0x000fea0003800000 */
[C---:B0-----:R-:W-:Y:S02]  /*14c20*/  R2UR UR6, R106.reuse ;  /* 0x000000006a0672ca */ /* 0x041fe400000e0000 */
[C---:B------:R-:W-:Y:S02]  /*14c30*/  R2UR UR7, R107.reuse ;  /* 0x000000006b0772ca */ /* 0x040fe400000e0000 */
[----:B------:R-:W-:Y:S02]  /*14c40*/  R2UR UR8, R106 ;  /* 0x000000006a0872ca */ /* 0x000fe400000e0000 */
[----:B------:R-:W-:Y:S02]  /*14c50*/  R2UR UR9, R107 ;  /* 0x000000006b0972ca */ /* 0x000fe400000e0000 */
[----:B-1----:R-:W-:Y:S02]  /*14c60*/  F2FP.BF16.F32.PACK_AB R40, R41, R40 ;  /* 0x000000282928723e */ /* 0x002fe400000010ff */
[----:B------:R-:W-:-:S02]  /*14c70*/  F2FP.BF16.F32.PACK_AB R38, R39, R38 ;  /* 0x000000262726723e */ /* 0x000fc400000010ff */
[C---:B------:R-:W-:Y:S02]  /*14c80*/  R2UR UR14, R106.reuse ;  /* 0x000000006a0e72ca */ /* 0x040fe400000e0000 */
[C---:B------:R-:W-:Y:S02]  /*14c90*/  R2UR UR15, R107.reuse ;  /* 0x000000006b0f72ca */ /* 0x040fe400000e0000 */
[----:B------:R-:W-:Y:S02]  /*14ca0*/  R2UR UR16, R106 ;  /* 0x000000006a1072ca */ /* 0x000fe400000e0000 */
[----:B------:R-:W-:Y:S02]  /*14cb0*/  R2UR UR17, R107 ;  /* 0x000000006b1172ca */ /* 0x000fe400000e0000 */
[----:B------:R-:W-:Y:S02]  /*14cc0*/  F2FP.BF16.F32.PACK_AB R36, R37, R36 ;  /* 0x000000242524723e */ /* 0x000fe400000010ff */
[----:B---3--:R-:W-:-:S02]  /*14cd0*/  PRMT R0, R40, 0x7610, R0 ;  /* 0x0000761028007816 */ /* 0x008fc40000000000 */
        /* <DEDUP_REMOVED lines=21> */
[----:B-1----:R-:W-:Y:S01]  /*14e30*/  PRMT R37, R44, 0x7610, R37 ;  /* 0x000076102c257816 */ /* 0x002fe20000000025 */
[----:B------:R0:W-:Y:S01]  /*14e40*/  STG.E.U16 desc[UR14][R2.64+0x114], R0 ;  /* 0x0001140002007986 */ /* 0x0001e2000c10150e */
[----:B------:R-:W-:-:S02]  /*14e50*/  R2UR UR12, R106 ;  /* 0x000000006a0c72ca */ /* 0x000fc400000e0000 */
[----:B------:R-:W-:Y:S01]  /*14e60*/  R2UR UR13, R107 ;  /* 0x000000006b0d72ca */ /* 0x000fe200000e0000 */
[----:B------:R1:W-:Y:S01]  /*14e70*/  STG.E.U16 desc[UR16][R2.64+0x110], R37 ;  /* 0x0001102502007986 */ /* 0x0003e2000c101510 */
[----:B------:R-:W-:Y:S02]  /*14e80*/  F2FP.BF16.F32.PACK_AB R48, R49, R48 ;  /* 0x000000303130723e */ /* 0x000fe400000010ff */
[----:B------:R-:W-:Y:S02]  /*14e90*/  F2FP.BF16.F32.PACK_AB R62, R63, R62 ;  /* 0x0000003e3f3e723e */ /* 0x000fe400000010ff */
[----:B------:R-:W-:Y:S02]  /*14ea0*/  F2FP.BF16.F32.PACK_AB R60, R61, R60 ;  /* 0x0000003c3d3c723e */ /* 0x000fe400000010ff */
[----:B------:R-:W-:Y:S02]  /*14eb0*/  PRMT R41, R48, 0x7610, R41 ;  /* 0x0000761030297816 */ /* 0x000fe40000000029 */
[----:B------:R-:W-:-:S03]  /*14ec0*/  PRMT R43, R60, 0x7610, R43 ;  /* 0x000076103c2b7816 */ /* 0x000fc6000000002b */
[----:B------:R4:W-:Y:S01]  /*14ed0*/  STG.E.U16 desc[UR12][R2.64+0x118], R41 ;  /* 0x0001182902007986 */ /* 0x0009e2000c10150c */
[----:B---3--:R-:W-:-:S03]  /*14ee0*/  PRMT R39, R50, 0x7610, R39 ;  /* 0x0000761032277816 */ /* 0x008fc60000000027 */
[----:B------:R-:W-:Y:S04]  /*14ef0*/  STG.E.U16 desc[UR12][R2.64+0x130], R43 ;  /* 0x0001302b02007986 */ /* 0x000fe8000c10150c */
[----:B------:R3:W-:Y:S01]  /*14f00*/  STG.E.U16 desc[UR10][R2.64+0x11c], R39 ;  /* 0x00011c2702007986 */ /* 0x0007e2000c10150a */
[----:B0-----:R-:W-:Y:S02]  /*14f10*/  PRMT R0, R54, 0x7610, R0 ;  /* 0x0000761036007816 */ /* 0x001fe40000000000 */
[----:B-1----:R-:W-:-:S03]  /*14f20*/  PRMT R37, R52, 0x7610, R37 ;  /* 0x0000761034257816 */ /* 0x002fc60000000025 */
[----:B------:R0:W-:Y:S04]  /*14f30*/  STG.E.U16 desc[UR6][R2.64+0x124], R0 ;  /* 0x0001240002007986 */ /* 0x0001e8000c101506 */
[----:B------:R1:W-:Y:S01]  /*14f40*/  STG.E.U16 desc[UR8][R2.64+0x120], R37 ;  /* 0x0001202502007986 */ /* 0x0003e2000c101508 */
[----:B----4-:R-:W-:-:S05]  /*14f50*/  PRMT R41, R62, 0x7610, R41 ;  /* 0x000076103e297816 */ /* 0x010fca0000000029 */
[----:B------:R-:W-:Y:S01]  /*14f60*/  STG.E.U16 desc[UR10][R2.64+0x134], R41 ;  /* 0x0001342902007986 */ /* 0x000fe2000c10150a */
[----:B---3--:R-:W-:-:S05]  /*14f70*/  PRMT R39, R64, 0x7610, R39 ;  /* 0x0000761040277816 */ /* 0x008fca0000000027 */
[----:B------:R3:W-:Y:S01]  /*14f80*/  STG.E.U16 desc[UR8][R2.64+0x138], R39 ;  /* 0x0001382702007986 */ /* 0x0007e2000c101508 */
[----:B0-----:R-:W-:Y:S02]  /*14f90*/  PRMT R0, R58, 0x7610, R0 ;  /* 0x000076103a007816 */ /* 0x001fe40000000000 */
[----:B-1----:R-:W-:-:S03]  /*14fa0*/  PRMT R37, R56, 0x7610, R37 ;  /* 0x0000761038257816 */ /* 0x002fc60000000025 */
[----:B------:R0:W-:Y:S04]  /*14fb0*/  STG.E.U16 desc[UR14][R2.64+0x12c], R0 ;  /* 0x00012c0002007986 */ /* 0x0001e8000c10150e */
[----:B------:R1:W-:Y:S01]  /*14fc0*/  STG.E.U16 desc[UR16][R2.64+0x128], R37 ;  /* 0x0001282502007986 */ /* 0x0003e2000c101510 */
[----:B---3--:R-:W-:Y:S02]  /*14fd0*/  SHF.R.U32.HI R39, RZ, 0x10, R38 ;  /* 0x00000010ff277819 */ /* 0x008fe40000011626 */
[----:B------:R-:W-:Y:S01]  /*14fe0*/  SHF.R.U32.HI R38, RZ, 0x10, R40 ;  /* 0x00000010ff267819 */ /* 0x000fe20000011628 */
[----:B------:R-:W-:Y:S02]  /*14ff0*/  IMAD.MOV.U32 R40, RZ, RZ, R66 ;  /* 0x000000ffff287224 */ /* 0x000fe400078e0042 */
[----:B------:R3:W-:Y:S01]  /*15000*/  STG.E.U16 desc[UR14][R2.64+0x106], R39 ;  /* 0x0001062702007986 */ /* 0x0007e2000c10150e */
[----:B0-----:R-:W-:-:S03]  /*15010*/  SHF.R.U32.HI R0, RZ, 0x10, R36 ;  /* 0x00000010ff007819 */ /* 0x001fc60000011624 */
[----:B------:R0:W-:Y:S01]  /*15020*/  STG.E.U16 desc[UR12][R2.64+0x10a], R38 ;  /* 0x00010a2602007986 */ /* 0x0001e2000c10150c */
[----:B------:R-:W-:Y:S02]  /*15030*/  SHF.R.U32.HI R36, RZ, 0x10, R44 ;  /* 0x00000010ff247819 */ /* 0x000fe4000001162c */
[----:B-1----:R-:W-:Y:S01]  /*15040*/  PRMT R37, R66, 0x7610, R37 ;  /* 0x0000761042257816 */ /* 0x002fe20000000025 */
[----:B------:R1:W-:Y:S04]  /*15050*/  STG.E.U16 desc[UR18][R2.64+0x102], R0 ;  /* 0x0001020002007986 */ /* 0x0003e8000c101512 */
[----:B------:R4:W-:Y:S04]  /*15060*/  STG.E.U16 desc[UR6][R2.64+0x13c], R37 ;  /* 0x00013c2502007986 */ /* 0x0009e8000c101506 */
[----:B------:R2:W-:Y:S01]  /*15070*/  STG.E.U16 desc[UR8][R2.64+0x112], R36 ;  /* 0x0001122402007986 */ /* 0x0005e2000c101508 */
[----:B---3--:R-:W-:-:S02]  /*15080*/  SHF.R.U32.HI R39, RZ, 0x10, R48 ;  /* 0x00000010ff277819 */ /* 0x008fc40000011630 */
[----:B0-----:R-:W-:-:S03]  /*15090*/  SHF.R.U32.HI R38, RZ, 0x10, R50 ;  /* 0x00000010ff267819 */ /* 0x001fc60000011632 */
[----:B------:R-:W-:Y:S01]  /*150a0*/  STG.E.U16 desc[UR14][R2.64+0x11a], R39 ;  /* 0x00011a2702007986 */ /* 0x000fe2000c10150e */
[----:B-1----:R-:W-:-:S03]  /*150b0*/  SHF.R.U32.HI R0, RZ, 0x10, R46 ;  /* 0x00000010ff007819 */ /* 0x002fc6000001162e */
[----:B------:R0:W-:Y:S01]  /*150c0*/  STG.E.U16 desc[UR12][R2.64+0x11e], R38 ;  /* 0x00011e2602007986 */ /* 0x0001e2000c10150c */
[----:B----4-:R-:W-:-:S03]  /*150d0*/  SHF.R.U32.HI R37, RZ, 0x10, R42 ;  /* 0x00000010ff257819 */ /* 0x010fc6000001162a */
[----:B------:R1:W-:Y:S01]  /*150e0*/  STG.E.U16 desc[UR6][R2.64+0x116], R0 ;  /* 0x0001160002007986 */ /* 0x0003e2000c101506 */
[----:B--2---:R-:W-:-:S03]  /*150f0*/  SHF.R.U32.HI R36, RZ, 0x10, R54 ;  /* 0x00000010ff247819 */ /* 0x004fc60000011636 */
[----:B------:R2:W-:Y:S04]  /*15100*/  STG.E.U16 desc[UR10][R2.64+0x10e], R37 ;  /* 0x00010e2502007986 */ /* 0x0005e8000c10150a */
[----:B------:R3:W-:Y:S01]  /*15110*/  STG.E.U16 desc[UR8][R2.64+0x126], R36 ;  /* 0x0001262402007986 */ /* 0x0007e2000c101508 */
[----:B0-----:R-:W-:Y:S01]  /*15120*/  IMAD.MOV.U32 R38, RZ, RZ, R60 ;  /* 0x000000ffff267224 */ /* 0x001fe200078e003c */
[----:B-1----:R-:W-:-:S04]  /*15130*/  SHF.R.U32.HI R0, RZ, 0x10, R56 ;  /* 0x00000010ff007819 */ /* 0x002fc80000011638 */
[----:B------:R-:W-:Y:S02]  /*15140*/  SHF.R.U32.HI R38, RZ, 0x10, R38 ;  /* 0x00000010ff267819 */ /* 0x000fe40000011626 */
[----:B--2---:R-:W-:Y:S01]  /*15150*/  SHF.R.U32.HI R37, RZ, 0x10, R52 ;  /* 0x00000010ff257819 */ /* 0x004fe20000011634 */
[----:B------:R0:W-:Y:S01]  /*15160*/  STG.E.U16 desc[UR6][R2.64+0x12a], R0 ;  /* 0x00012a0002007986 */ /* 0x0001e2000c101506 */
[----:B---3--:R-:W-:-:S03]  /*15170*/  IMAD.MOV.U32 R36, RZ, RZ, R64 ;  /* 0x000000ffff247224 */ /* 0x008fc600078e0040 */
[----:B------:R1:W-:Y:S02]  /*15180*/  STG.E.U16 desc[UR10][R2.64+0x122], R37 ;  /* 0x0001222502007986 */ /* 0x0003e4000c10150a */
[----:B------:R-:W-:Y:S02]  /*15190*/  SHF.R.U32.HI R36, RZ, 0x10, R36 ;  /* 0x00000010ff247819 */ /* 0x000fe40000011624 */
[----:B------:R4:W-:Y:S04]  /*151a0*/  STG.E.U16 desc[UR12][R2.64+0x132], R38 ;  /* 0x0001322602007986 */ /* 0x0009e8000c10150c */
[----:B------:R4:W-:Y:S01]  /*151b0*/  STG.E.U16 desc[UR8][R2.64+0x13a], R36 ;  /* 0x00013a2402007986 */ /* 0x0009e2000c101508 */
[----:B0-----:R-:W-:Y:S02]  /*151c0*/  IMAD.MOV.U32 R0, RZ, RZ, R58 ;  /* 0x000000ffff007224 */ /* 0x001fe400078e003a */
[----:B-1----:R-:W-:-:S03]  /*151d0*/  IMAD.MOV.U32 R37, RZ, RZ, R62 ;  /* 0x000000ffff257224 */ /* 0x002fc600078e003e */
[----:B------:R-:W-:Y:S02]  /*151e0*/  SHF.R.U32.HI R39, RZ, 0x10, R0 ;  /* 0x00000010ff277819 */ /* 0x000fe40000011600 */
[----:B------:R-:W-:Y:S02]  /*151f0*/  SHF.R.U32.HI R0, RZ, 0x10, R40 ;  /* 0x00000010ff007819 */ /* 0x000fe40000011628 */
[----:B------:R-:W-:Y:S01]  /*15200*/  SHF.R.U32.HI R37, RZ, 0x10, R37 ;  /* 0x00000010ff257819 */ /* 0x000fe20000011625 */
[----:B------:R4:W-:Y:S04]  /*15210*/  STG.E.U16 desc[UR14][R2.64+0x12e], R39 ;  /* 0x00012e2702007986 */ /* 0x0009e8000c10150e */
[----:B------:R4:W-:Y:S04]  /*15220*/  STG.E.U16 desc[UR10][R2.64+0x136], R37 ;  /* 0x0001362502007986 */ /* 0x0009e8000c10150a */
[----:B------:R4:W-:Y:S02]  /*15230*/  STG.E.U16 desc[UR6][R2.64+0x13e], R0 ;  /* 0x00013e0002007986 */ /* 0x0009e4000c101506 */
.L_x_174:
[----:B------:R-:W-:Y:S05]  /*15240*/  BSYNC.RECONVERGENT B0 ;  /* 0x0000000000007941 */ /* 0x000fea0003800200 */
.L_x_173:
[----:B------:R-:W-:Y:S04]  /*15250*/  BSSY.RECONVERGENT B0, `(.L_x_168) ;  /* 0x0000070000007945 */ /* 0x000fe80003800200 */
[----:B------:R-:W-:Y:S05]  /*15260*/  @P0 BRA `(.L_x_175) ;  /* 0x0000000400b80947 */ /* 0x000fea0003800000 */
[C---:B0-----:R-:W-:Y:S02]  /*15270*/  R2UR UR6, R106.reuse ;  /* 0x000000006a0672ca */ /* 0x041fe400000e0000 */
[----:B------:R-:W-:Y:S02]  /*15280*/  R2UR UR7, R107 ;  /* 0x000000006b0772ca */ /* 0x000fe400000e0000 */
[----:B--2--5:R-:W-:Y:S02]  /*15290*/  F2FP.BF16.F32.PACK_AB R8, R9, R8 ;  /* 0x000000080908723e */ /* 0x024fe400000010ff */
[C---:B------:R-:W-:Y:S02]  /*152a0*/  R2UR UR8, R106.reuse ;  /* 0x000000006a0872ca */ /* 0x040fe400000e0000 */
[----:B------:R-:W-:Y:S02]  /*152b0*/  R2UR UR9, R107 ;  /* 0x000000006b0972ca */ /* 0x000fe400000e0000 */
[----:B------:R-:W-:-:S02]  /*152c0*/  R2UR UR14, R106 ;  /* 0x000000006a0e72ca */ /* 0x000fc400000e0000 */
[----:B------:R-:W-:Y:S02]  /*152d0*/  R2UR UR15, R107 ;  /* 0x000000006b0f72ca */ /* 0x000fe400000e0000 */
[----:B---34-:R-:W-:Y:S02]  /*152e0*/  PRMT R0, R8, 0x7610, R0 ;  /* 0x0000761008007816 */ /* 0x018fe40000000000 */
[----:B------:R-:W-:Y:S02]  /*152f0*/  F2FP.BF16.F32.PACK_AB R7, R7, R6 ;  /* 0x000000060707723e */ /* 0x000fe400000010ff */
[----:B------:R-:W-:Y:S01]  /*15300*/  F2FP.BF16.F32.PACK_AB R14, R15, R14 ;  /* 0x0000000e0f0e723e */ /* 0x000fe200000010ff */
[----:B------:R0:W-:Y:S01]  /*15310*/  STG.E.U16 desc[UR6][R2.64+0x188], R0 ;  /* 0x0001880002007986 */ /* 0x0001e2000c101506 */
[----:B------:R-:W-:Y:S02]  /*15320*/  F2FP.BF16.F32.PACK_AB R11, R11, R10 ;  /* 0x0000000a0b0b723e */ /* 0x000fe400000010ff */
[----:B------:R-:W-:-:S02]  /*15330*/  R2UR UR16, R106 ;  /* 0x000000006a1072ca */ /* 0x000fc400000e0000 */
[----:B------:R-:W-:Y:S02]  /*15340*/  R2UR UR17, R107 ;  /* 0x000000006b1172ca */ /* 0x000fe400000e0000 */
[----:B------:R-:W-:Y:S02]  /*15350*/  F2FP.BF16.F32.PACK_AB R10, R5, R4 ;  /* 0x00000004050a723e */ /* 0x000fe400000010ff */
[----:B------:R-:W-:Y:S02]  /*15360*/  PRMT R4, R7, 0x7610, R4 ;  /* 0x0000761007047816 */ /* 0x000fe40000000004 */
[----:B------:R-:W-:Y:S02]  /*15370*/  R2UR UR10, R106 ;  /* 0x000000006a0a72ca */ /* 0x000fe400000e0000 */
[----:B------:R-:W-:Y:S01]  /*15380*/  R2UR UR11, R107 ;  /* 0x000000006b0b72ca */ /* 0x000fe200000e0000 */
[----:B------:R2:W-:Y:S01]  /*15390*/  STG.E.U16 desc[UR8][R2.64+0x184], R4 ;  /* 0x0001840402007986 */ /* 0x0005e2000c101508 */
[----:B------:R-:W-:-:S02]  /*153a0*/  F2FP.BF16.F32.PACK_AB R12, R13, R12 ;  /* 0x0000000c0d0c723e */ /* 0x000fc400000010ff */
[----:B------:R-:W-:Y:S02]  /*153b0*/  F2FP.BF16.F32.PACK_AB R22, R23, R22 ;  /* 0x000000161716723e */ /* 0x000fe400000010ff */
[----:B------:R-:W-:Y:S02]  /*153c0*/  R2UR UR18, R106 ;  /* 0x000000006a1272ca */ /* 0x000fe400000e0000 */
[----:B------:R-:W-:Y:S02]  /*153d0*/  R2UR UR19, R107 ;  /* 0x000000006b1372ca */ /* 0x000fe400000e0000 */
[----:B------:R-:W-:Y:S02]  /*153e0*/  F2FP.BF16.F32.PACK_AB R20, R21, R20 ;  /* 0x000000141514723e */ /* 0x000fe400000010ff */
[----:B------:R-:W-:Y:S02]  /*153f0*/  F2FP.BF16.F32.PACK_AB R26, R27, R26 ;  /* 0x0000001a1b1a723e */ /* 0x000fe400000010ff */
[----:B0-----:R-:W-:-:S02]  /*15400*/  PRMT R0, R14, 0x7610, R0 ;  /* 0x000076100e007816 */ /* 0x001fc40000000000 */
[----:B------:R-:W-:Y:S02]  /*15410*/  PRMT R5, R10, 0x7610, R5 ;  /* 0x000076100a057816 */ /* 0x000fe40000000005 */
[----:B------:R-:W-:Y:S01]  /*15420*/  F2FP.BF16.F32.PACK_AB R24, R25, R24 ;  /* 0x000000181918723e */ /* 0x000fe200000010ff */
[----:B------:R0:W-:Y:S01]  /*15430*/  STG.E.U16 desc[UR14][R2.64+0x194], R0 ;  /* 0x0001940002007986 */ /* 0x0001e2000c10150e */
[----:B------:R-:W-:Y:S02]  /*15440*/  R2UR UR12, R106 ;  /* 0x000000006a0c72ca */ /* 0x000fe400000e0000 */
[----:B------:R-:W-:Y:S01]  /*15450*/  R2UR UR13, R107 ;  /* 0x000000006b0d72ca */ /* 0x000fe200000e0000 */
[----:B------:R3:W-:Y:S01]  /*15460*/  STG.E.U16 desc[UR10][R2.64+0x180], R5 ;  /* 0x0001800502007986 */ /* 0x0007e2000c10150a */
[----:B------:R-:W-:Y:S02]  /*15470*/  F2FP.BF16.F32.PACK_AB R18, R19, R18 ;  /* 0x000000121312723e */ /* 0x000fe400000010ff */
[----:B------:R-:W-:-:S02]  /*15480*/  F2FP.BF16.F32.PACK_AB R16, R17, R16 ;  /* 0x000000101110723e */ /* 0x000fc400000010ff */
[----:B--2---:R-:W-:Y:S02]  /*15490*/  PRMT R4, R12, 0x7610, R4 ;  /* 0x000076100c047816 */ /* 0x004fe40000000004 */
[----:B------:R-:W-:Y:S02]  /*154a0*/  F2FP.BF16.F32.PACK_AB R34, R35, R34 ;  /* 0x000000222322723e */ /* 0x000fe400000010ff */
[----:B------:R-:W-:Y:S01]  /*154b0*/  F2FP.BF16.F32.PACK_AB R28, R29, R28 ;  /* 0x0000001c1d1c723e */ /* 0x000fe200000010ff */
[----:B------:R2:W-:Y:S01]  /*154c0*/  STG.E.U16 desc[UR16][R2.64+0x190], R4 ;  /* 0x0001900402007986 */ /* 0x0005e2000c101510 */
[----:B------:R-:W-:Y:S02]  /*154d0*/  F2FP.BF16.F32.PACK_AB R32, R33, R32 ;  /* 0x000000202120723e */ /* 0x000fe400000010ff */
[----:B------:R-:W-:Y:S02]  /*154e0*/  PRMT R6, R16, 0x7610, R6 ;  /* 0x0000761010067816 */ /* 0x000fe40000000006 */
[----:B------:R-:W-:-:S02]  /*154f0*/  F2FP.BF16.F32.PACK_AB R30, R31, R30 ;  /* 0x0000001e1f1e723e */ /* 0x000fc400000010ff */
[----:B------:R-:W-:Y:S01]  /*15500*/  PRMT R9, R28, 0x7610, R9 ;  /* 0x000076101c097816 */ /* 0x000fe20000000009 */
[----:B------:R4:W-:Y:S04]  /*15510*/  STG.E.U16 desc[UR12][R2.64+0x198], R6 ;  /* 0x0001980602007986 */ /* 0x0009e8000c10150c */
[----:B------:R1:W-:Y:S01]  /*15520*/  STG.E.U16 desc[UR12][R2.64+0x1b0], R9 ;  /* 0x0001b00902007986 */ /* 0x0003e2000c10150c */
[----:B0-----:R-:W-:Y:S02]  /*15530*/  PRMT R0, R22, 0x7610, R0 ;  /* 0x0000761016007816 */ /* 0x001fe40000000000 */
[----:B---3--:R-:W-:-:S03]  /*15540*/  PRMT R5, R11, 0x7610, R5 ;  /* 0x000076100b057816 */ /* 0x008fc60000000005 */
[----:B------:R0:W-:Y:S04]  /*15550*/  STG.E.U16 desc[UR6][R2.64+0x1a4], R0 ;  /* 0x0001a40002007986 */ /* 0x0001e8000c101506 */
[----:B------:R3:W-:Y:S01]  /*15560*/  STG.E.U16 desc[UR18][R2.64+0x18c], R5 ;  /* 0x00018c0502007986 */ /* 0x0007e2000c101512 */
[----:B--2---:R-:W-:-:S05]  /*15570*/  PRMT R4, R20, 0x7610, R4 ;  /* 0x0000761014047816 */ /* 0x004fca0000000004 */
[----:B------:R2:W-:Y:S01]  /*15580*/  STG.E.U16 desc[UR8][R2.64+0x1a0], R4 ;  /* 0x0001a00402007986 */ /* 0x0005e2000c101508 */
[----:B----4-:R-:W-:Y:S01]  /*15590*/  PRMT R6, R30, 0x7610, R6 ;  /* 0x000076101e067816 */ /* 0x010fe20000000006 */
[----:B-1----:R-:W-:-:S04]  /*155a0*/  IMAD.MOV.U32 R9, RZ, RZ, R14 ;  /* 0x000000ffff097224 */ /* 0x002fc800078e000e */
[----:B------:R-:W-:Y:S01]  /*155b0*/  STG.E.U16 desc[UR10][R2.64+0x1b4], R6 ;  /* 0x0001b40602007986 */ /* 0x000fe2000c10150a */
[----:B0-----:R-:W-:Y:S02]  /*155c0*/  PRMT R0, R26, 0x7610, R0 ;  /* 0x000076101a007816 */ /* 0x001fe40000000000 */
[----:B---3--:R-:W-:-:S03]  /*155d0*/  PRMT R5, R18, 0x7610, R5 ;  /* 0x0000761012057816 */ /* 0x008fc60000000005 */
[----:B------:R0:W-:Y:S04]  /*155e0*/  STG.E.U16 desc[UR14][R2.64+0x1ac], R0 ;  /* 0x0001ac0002007986 */ /* 0x0001e8000c10150e */
[----:B------:R1:W-:Y:S01]  /*155f0*/  STG.E.U16 desc[UR10][R2.64+0x19c], R5 ;  /* 0x00019c0502007986 */ /* 0x0003e2000c10150a */
[----:B--2---:R-:W-:-:S05]  /*15600*/  PRMT R4, R24, 0x7610, R4 ;  /* 0x0000761018047816 */ /* 0x004fca0000000004 */
[----:B------:R2:W-:Y:S01]  /*15610*/  STG.E.U16 desc[UR16][R2.64+0x1a8], R4 ;  /* 0x0001a80402007986 */ /* 0x0005e2000c101510 */
[----:B0-----:R-:W-:Y:S01]  /*15620*/  IMAD.MOV.U32 R0, RZ, RZ, R10 ;  /* 0x000000ffff007224 */ /* 0x001fe200078e000a */
[----:B-1----:R-:W-:-:S04]  /*15630*/  PRMT R5, R32, 0x7610, R5 ;  /* 0x0000761020057816 */ /* 0x002fc80000000005 */
[----:B------:R-:W-:Y:S01]  /*15640*/  SHF.R.U32.HI R0, RZ, 0x10, R0 ;  /* 0x00000010ff007819 */ /* 0x000fe20000011600 */
[----:B------:R0:W-:Y:S04]  /*15650*/  STG.E.U16 desc[UR8][R2.64+0x1b8], R5 ;  /* 0x0001b80502007986 */ /* 0x0001e8000c101508 */
[----:B------:R1:W-:Y:S01]  /*15660*/  STG.E.U16 desc[UR18][R2.64+0x182], R0 ;  /* 0x0001820002007986 */ /* 0x0003e2000c101512 */
[----:B--2---:R-:W-:-:S05]  /*15670*/  PRMT R4, R34, 0x7610, R4 ;  /* 0x0000761022047816 */ /* 0x004fca0000000004 */
[----:B------:R2:W-:Y:S01]  /*15680*/  STG.E.U16 desc[UR6][R2.64+0x1bc], R4 ;  /* 0x0001bc0402007986 */ /* 0x0005e2000c101506 */
[----:B0-----:R-:W-:Y:S02]  /*15690*/  IMAD.MOV.U32 R5, RZ, RZ, R11 ;  /* 0x000000ffff057224 */ /* 0x001fe400078e000b */
[----:B-1----:R-:W-:-:S03]  /*156a0*/  IMAD.MOV.U32 R0, RZ, RZ, R7 ;  /* 0x000000ffff007224 */ /* 0x002fc600078e0007 */
[----:B------:R-:W-:Y:S01]  /*156b0*/  SHF.R.U32.HI R5, RZ, 0x10, R5 ;  /* 0x00000010ff057819 */ /* 0x000fe20000011605 */
[----:B------:R-:W-:Y:S02]  /*156c0*/  IMAD.MOV.U32 R7, RZ, RZ, R12 ;  /* 0x000000ffff077224 */ /* 0x000fe400078e000c */
[----:B--2---:R-:W-:Y:S01]  /*156d0*/  IMAD.MOV.U32 R4, RZ, RZ, R8 ;  /* 0x000000ffff047224 */ /* 0x004fe200078e0008 */
[----:B------:R-:W-:Y:S01]  /*156e0*/  SHF.R.U32.HI R8, RZ, 0x10, R0 ;  /* 0x00000010ff087819 */ /* 0x000fe20000011600 */
[----:B------:R0:W-:Y:S01]  /*156f0*/  STG.E.U16 desc[UR10][R2.64+0x18e], R5 ;  /* 0x00018e0502007986 */ /* 0x0001e2000c10150a */
[----:B------:R-:W-:Y:S01]  /*15700*/  SHF.R.U32.HI R0, RZ, 0x10, R9 ;  /* 0x00000010ff007819 */ /* 0x000fe20000011609 */
[----:B------:R-:W-:Y:S01]  /*15710*/  IMAD.MOV.U32 R9, RZ, RZ, R24 ;  /* 0x000000ffff097224 */ /* 0x000fe200078e0018 */
[----:B------:R-:W-:Y:S01]  /*15720*/  SHF.R.U32.HI R6, RZ, 0x10, R4 ;  /* 0x00000010ff067819 */ /* 0x000fe20000011604 */
[----:B------:R-:W-:Y:S01]  /*15730*/  STG.E.U16 desc[UR14][R2.64+0x186], R8 ;  /* 0x0001860802007986 */ /* 0x000fe2000c10150e */
[----:B------:R-:W-:Y:S01]  /*15740*/  SHF.R.U32.HI R4, RZ, 0x10, R7 ;  /* 0x00000010ff047819 */ /* 0x000fe20000011607 */
[----:B------:R-:W-:-:S02]  /*15750*/  IMAD.MOV.U32 R7, RZ, RZ, R22 ;  /* 0x000000ffff077224 */ /* 0x000fc400078e0016 */
[----:B------:R1:W-:Y:S04]  /*15760*/  STG.E.U16 desc[UR6][R2.64+0x196], R0 ;  /* 0x0001960002007986 */ /* 0x0003e8000c101506 */
[----:B------:R2:W-:Y:S04]  /*15770*/  STG.E.U16 desc[UR8][R2.64+0x192], R4 ;  /* 0x0001920402007986 */ /* 0x0005e8000c101508 */
[----:B------:R3:W-:Y:S01]  /*15780*/  STG.E.U16 desc[UR12][R2.64+0x18a], R6 ;  /* 0x00018a0602007986 */ /* 0x0007e2000c10150c */
[----:B0-----:R-:W-:-:S05]  /*15790*/  IMAD.MOV.U32 R5, RZ, RZ, R20 ;  /* 0x000000ffff057224 */ /* 0x001fca00078e0014 */
[----:B------:R-:W-:Y:S01]  /*157a0*/  SHF.R.U32.HI R5, RZ, 0x10, R5 ;  /* 0x00000010ff057819 */ /* 0x000fe20000011605 */
[----:B-1----:R-:W-:-:S04]  /*157b0*/  IMAD.MOV.U32 R0, RZ, RZ, R16 ;  /* 0x000000ffff007224 */ /* 0x002fc800078e0010 */
[----:B------:R0:W-:Y:S01]  /*157c0*/  STG.E.U16 desc[UR10][R2.64+0x1a2], R5 ;  /* 0x0001a20502007986 */ /* 0x0001e2000c10150a */
[----:B--2---:R-:W-:Y:S01]  /*157d0*/  IMAD.MOV.U32 R4, RZ, RZ, R18 ;  /* 0x000000ffff047224 */ /* 0x004fe200078e0012 */
[----:B------:R-:W-:Y:S02]  /*157e0*/  SHF.R.U32.HI R8, RZ, 0x10, R0 ;  /* 0x00000010ff087819 */ /* 0x000fe40000011600 */
[----:B------:R-:W-:Y:S01]  /*157f0*/  SHF.R.U32.HI R0, RZ, 0x10, R9 ;  /* 0x00000010ff007819 */ /* 0x000fe20000011609 */
[----:B------:R-:W-:Y:S01]  /*15800*/  IMAD.MOV.U32 R9, RZ, RZ, R34 ;  /* 0x000000ffff097224 */ /* 0x000fe200078e0022 */
[----:B---3--:R-:W-:Y:S01]  /*15810*/  SHF.R.U32.HI R6, RZ, 0x10, R4 ;  /* 0x00000010ff067819 */ /* 0x008fe20000011604 */
[----:B------:R-:W-:Y:S01]  /*15820*/  STG.E.U16 desc[UR14][R2.64+0x19a], R8 ;  /* 0x00019a0802007986 */ /* 0x000fe2000c10150e */
[----:B------:R-:W-:Y:S01]  /*15830*/  SHF.R.U32.HI R4, RZ, 0x10, R7 ;  /* 0x00000010ff047819 */ /* 0x000fe20000011607 */
[----:B------:R-:W-:Y:S02]  /*15840*/  IMAD.MOV.U32 R7, RZ, RZ, R32 ;  /* 0x000000ffff077224 */ /* 0x000fe400078e0020 */
[----:B------:R1:W-:Y:S04]  /*15850*/  STG.E.U16 desc[UR6][R2.64+0x1aa], R0 ;  /* 0x0001aa0002007986 */ /* 0x0003e8000c101506 */
[----:B------:R2:W-:Y:S04]  /*15860*/  STG.E.U16 desc[UR8][R2.64+0x1a6], R4 ;  /* 0x0001a60402007986 */ /* 0x0005e8000c101508 */
[----:B------:R3:W-:Y:S01]  /*15870*/  STG.E.U16 desc[UR12][R2.64+0x19e], R6 ;  /* 0x00019e0602007986 */ /* 0x0007e2000c10150c */
[----:B0-----:R-:W-:-:S05]  /*15880*/  IMAD.MOV.U32 R5, RZ, RZ, R30 ;  /* 0x000000ffff057224 */ /* 0x001fca00078e001e */
[----:B------:R-:W-:-:S05]  /*15890*/  SHF.R.U32.HI R5, RZ, 0x10, R5 ;  /* 0x00000010ff057819 */ /* 0x000fca0000011605 */
[----:B------:R0:W-:Y:S01]  /*158a0*/  STG.E.U16 desc[UR10][R2.64+0x1b6], R5 ;  /* 0x0001b60502007986 */ /* 0x0001e2000c10150a */
[----:B-1----:R-:W-:Y:S02]  /*158b0*/  IMAD.MOV.U32 R0, RZ, RZ, R26 ;  /* 0x000000ffff007224 */ /* 0x002fe400078e001a */
[----:B--2---:R-:W-:-:S03]  /*158c0*/  IMAD.MOV.U32 R4, RZ, RZ, R28 ;  /* 0x000000ffff047224 */ /* 0x004fc600078e001c */
[----:B------:R-:W-:Y:S02]  /*158d0*/  SHF.R.U32.HI R8, RZ, 0x10, R0 ;  /* 0x00000010ff087819 */ /* 0x000fe40000011600 */
[----:B------:R-:W-:Y:S02]  /*158e0*/  SHF.R.U32.HI R0, RZ, 0x10, R9 ;  /* 0x00000010ff007819 */ /* 0x000fe40000011609 */
[----:B---3--:R-:W-:Y:S01]  /*158f0*/  SHF.R.U32.HI R6, RZ, 0x10, R4 ;  /* 0x00000010ff067819 */ /* 0x008fe20000011604 */
[----:B------:R0:W-:Y:S01]  /*15900*/  STG.E.U16 desc[UR14][R2.64+0x1ae], R8 ;  /* 0x0001ae0802007986 */ /* 0x0001e2000c10150e */
[----:B------:R-:W-:-:S03]  /*15910*/  SHF.R.U32.HI R4, RZ, 0x10, R7 ;  /* 0x00000010ff047819 */ /* 0x000fc60000011607 */
[----:B------:R0:W-:Y:S04]  /*15920*/  STG.E.U16 desc[UR12][R2.64+0x1b2], R6 ;  /* 0x0001b20602007986 */ /* 0x0001e8000c10150c */
[----:B------:R0:W-:Y:S04]  /*15930*/  STG.E.U16 desc[UR8][R2.64+0x1ba], R4 ;  /* 0x0001ba0402007986 */ /* 0x0001e8000c101508 */
[----:B------:R0:W-:Y:S02]  /*15940*/  STG.E.U16 desc[UR6][R2.64+0x1be], R0 ;  /* 0x0001be0002007986 */ /* 0x0001e4000c101506 */
.L_x_175:
[----:B------:R-:W-:Y:S05]  /*15950*/  BSYNC.RECONVERGENT B0 ;  /* 0x0000000000007941 */ /* 0x000fea0003800200 */
.L_x_168:
[----:B0--34-:R-:W0:Y:S01]  /*15960*/  S2R R0, SR_CgaCtaId ;  /* 0x0000000000007919 */ /* 0x019e220000008800 */
[----:B------:R-:W-:Y:S01]  /*15970*/  MOV R118, 0x400 ;  /* 0x0000040000767802 */ /* 0x000fe20000000f00 */
[----:B------:R-:W-:-:S03]  /*15980*/  NOP ;  /* 0x0000000000007918 */ /* 0x000fc60000000000 */
[----:B0-----:R-:W-:Y:S01]  /*15990*/  LEA R118, R0, R118, 0x18 ;  /* 0x0000007600767211 */ /* 0x001fe200078ec0ff */
[----:B------:R0:W-:Y:S04]  /*159a0*/  STL [R1+0xa0], R0 ;  /* 0x0000a00001007387 */ /* 0x0001e80000100800 */
[----:B0-----:R-:W-:-:S05]  /*159b0*/  VIADD R0, R118, 0xd0 ;  /* 0x000000d076007836 */ /* 0x001fca0000000000 */
[----:B------:R-:W-:-:S04]  /*159c0*/  PRMT R0, R123, 0x654, R0 ;  /* 0x000006547b007816 */ /* 0x000fc80000000000 */
[----:B------:R0:W-:Y:S01]  /*159d0*/  SYNCS.ARRIVE.TRANS64.RED.ART0 RZ, [R0+URZ], R125 ;  /* 0x0000007d00ff79a7 */ /* 0x0001e200085004ff */
[----:B------:R-:W3:Y:S02]  /*159e0*/  SYNCS.PHASECHK.TRANS64.TRYWAIT P0, [R118+URZ+0xc8], RZ ;  /* 0x0000c8ff760075a7 */ /* 0x000ee400080011ff */
[----:B0--3--:R-:W-:Y:S05]  /*159f0*/  @!P0 BRA `(.L_x_176) ;  /* 0x0000005800908947 */ /* 0x009fea0003800000 */
.L_x_359:
[----:B------:R-:W-:Y:S05]  /*15a00*/  @P4 BRA `(.L_x_177) ;  /* 0x0000002800204947 */ /* 0x000fea0003800000 */
[----:B--2--5:R-:W2:Y:S01]  /*15a10*/  S2R R6, SR_TID.X ;  /* 0x0000000000067919 */ /* 0x024ea20000002100 */
[----:B------:R-:W3:Y:S01]  /*15a20*/  LDC R3, c[0x0][0x824] ;  /* 0x00020900ff037b82 */ /* 0x000ee20000000800 */
[----:B------:R-:W-:Y:S01]  /*15a30*/  BSSY.RECONVERGENT B0, `(.L_x_178) ;  /* 0x00000e0000007945 */ /* 0x000fe20003800200 */
[----:B------:R-:W3:Y:S01]  /*15a40*/  S2R R8, SR_CTAID.Z ;  /* 0x0000000000087919 */ /* 0x000ee20000002700 */
[----:B------:R-:W4:Y:S05]  /*15a50*/  S2R R9, SR_CTAID.X ;  /* 0x0000000000097919 */ /* 0x000f2a0000002500 */
[----:B------:R-:W0:Y:S08]  /*15a60*/  LDC.64 R4, c[0x0][0x810] ;  /* 0x00020400ff047b82 */ /* 0x000e300000000a00 */
[----:B------:R-:W1:Y:S08]  /*15a70*/  LDC R11, c[0x0][0x890] ;  /* 0x00022400ff0b7b82 */ /* 0x000e700000000800 */
[----:B------:R-:W0:Y:S01]  /*15a80*/  LDC R10, c[0x0][0x88c] ;  /* 0x00022300ff0a7b82 */ /* 0x000e220000000800 */
[----:B--2---:R-:W-:-:S07]  /*15a90*/  SHF.R.U32.HI R2, RZ, 0x3, R6 ;  /* 0x00000003ff027819 */ /* 0x004fce0000011606 */
[----:B------:R-:W2:Y:S01]  /*15aa0*/  LDC R119, c[0x0][0x860] ;  /* 0x00021800ff777b82 */ /* 0x000ea20000000800 */
[----:B------:R-:W-:Y:S01]  /*15ab0*/  SHF.R.U32.HI R7, RZ, 0x2, R6 ;  /* 0x00000002ff077819 */ /* 0x000fe20000011606 */
[----:B---3--:R-:W-:Y:S01]  /*15ac0*/  IMAD R3, R8, R3, R120 ;  /* 0x0000000308037224 */ /* 0x008fe200078e0278 */
[----:B------:R-:W-:Y:S01]  /*15ad0*/  LOP3.LUT R8, R2, 0x10, RZ, 0xc0, !PT ;  /* 0x0000001002087812 */ /* 0x000fe200078ec0ff */
[C---:B------:R-:W-:Y:S01]  /*15ae0*/  IMAD R0, R6.reuse, 0x10000, R2 ;  /* 0x0001000006007824 */ /* 0x040fe200078e0202 */
[C---:B------:R-:W-:Y:S01]  /*15af0*/  LOP3.LUT R100, R6.reuse, 0x7f, RZ, 0xc0, !PT ;  /* 0x0000007f06647812 */ /* 0x040fe200078ec0ff */
[----:B------:R-:W-:Y:S01]  /*15b00*/  IMAD R2, R6, 0x400, R7 ;  /* 0x0000040006027824 */ /* 0x000fe200078e0207 */
[----:B------:R-:W-:Y:S01]  /*15b10*/  LOP3.LUT R124, R7, 0x20, RZ, 0xc0, !PT ;  /* 0x00000020077c7812 */ /* 0x000fe200078ec0ff */
[C---:B----4-:R-:W-:Y:S01]  /*15b20*/  IMAD R3, R9.reuse, 0x20000, R3 ;  /* 0x0002000009037824 */ /* 0x050fe200078e0203 */
[----:B------:R-:W-:Y:S01]  /*15b30*/  LOP3.LUT R0, R0, 0x600010, RZ, 0xc0, !PT ;  /* 0x0060001000007812 */ /* 0x000fe200078ec0ff */
[----:B------:R-:W-:Y:S01]  /*15b40*/  IMAD R100, R9, 0x80, R100 ;  /* 0x0000008009647824 */ /* 0x000fe200078e0264 */
[----:B------:R-:W-:-:S02]  /*15b50*/  LOP3.LUT R2, R2, 0x1fc20, RZ, 0xc0, !PT ;  /* 0x0001fc2002027812 */ /* 0x000fc400078ec0ff */
[----:B------:R-:W-:Y:S02]  /*15b60*/  IADD3 R0, PT, PT, R0, UR5, R8 ;  /* 0x0000000500007c10 */ /* 0x000fe4000fffe008 */
[----:B------:R-:W-:Y:S02]  /*15b70*/  IADD3 R2, P0, PT, R2, R3, RZ ;  /* 0x0000000302027210 */ /* 0x000fe40007f1e0ff */
[C---:B------:R-:W-:Y:S02]  /*15b80*/  R2UR UR9, R0.reuse ;  /* 0x00000000000972ca */ /* 0x040fe400000e0000 */
[C---:B------:R-:W-:Y:S02]  /*15b90*/  R2UR UR8, R0.reuse ;  /* 0x00000000000872ca */ /* 0x040fe400000e0000 */
[C---:B------:R-:W-:Y:S02]  /*15ba0*/  R2UR UR7, R0.reuse ;  /* 0x00000000000772ca */ /* 0x040fe400000e0000 */
[----:B------:R-:W-:-:S02]  /*15bb0*/  R2UR UR6, R0 ;  /* 0x00000000000672ca */ /* 0x000fc400000e0000 */
[----:B------:R-:W-:Y:S02]  /*15bc0*/  LEA.HI.X.SX32 R0, R3, RZ, 0x1, P0 ;  /* 0x000000ff03007211 */ /* 0x000fe400000f0eff */
[----:B0-----:R-:W-:Y:S02]  /*15bd0*/  IADD3 R2, P2, P1, R2, R4, R2 ;  /* 0x0000000402027210 */ /* 0x001fe4000795e002 */
[----:B-1----:R-:W-:Y:S02]  /*15be0*/  ISETP.GE.AND P0, PT, R124, R11, PT ;  /* 0x0000000b7c00720c */ /* 0x002fe40003f06270 */
[----:B------:R-:W-:Y:S02]  /*15bf0*/  IADD3.X R3, PT, PT, R0, R5, R0, P2, P1 ;  /* 0x0000000500037210 */ /* 0x000fe400017e2400 */
[----:B------:R-:W-:Y:S02]  /*15c00*/  ISETP.GE.OR P0, PT, R100, R10, P0 ;  /* 0x0000000a6400720c */ /* 0x000fe40000706670 */
[----:B------:R-:W0:Y:S01]  /*15c10*/  LDTM.x32 R4, tmem[UR9] ;  /* 0x00000009000479ee */ /* 0x000e2200082c0000 */
[----:B------:R-:W1:Y:S01]  /*15c20*/  LDTM.x32 R68, tmem[UR8+0x40] ;  /* 0x00004008004479ee */ /* 0x000e6200082c0000 */
[----:B------:R-:W3:Y:S01]  /*15c30*/  LDTM.x32 R36, tmem[UR7+0x80] ;  /* 0x00008007002479ee */ /* 0x000ee200082c0000 */
[----:B0-----:R-:W-:Y:S01]  /*15c40*/  STL.64 [R1+0x8], R6 ;  /* 0x0000080601007387 */ /* 0x001fe20000100a00 */
[----:B------:R-:W-:Y:S01]  /*15c50*/  IMAD.MOV.U32 R104, RZ, RZ, R4 ;  /* 0x000000ffff687224 */ /* 0x000fe200078e0004 */
[----:B------:R-:W-:Y:S01]  /*15c60*/  MOV R116, R5 ;  /* 0x0000000500747202 */ /* 0x000fe20000000f00 */
[----:B------:R-:W-:Y:S01]  /*15c70*/  IMAD.MOV.U32 R0, RZ, RZ, R10 ;  /* 0x000000ffff007224 */ /* 0x000fe200078e000a */
[----:B------:R-:W-:Y:S01]  /*15c80*/  STL.64 [R1+0x20], R12 ;  /* 0x0000200c01007387 */ /* 0x000fe20000100a00 */
        /* <DEDUP_REMOVED lines=12> */
[----:B------:R-:W-:-:S02]  /*15d50*/  IMAD.MOV.U32 R110, RZ, RZ, R25 ;  /* 0x000000ffff6e7224 */ /* 0x000fc400078e0019 */
[----:B------:R-:W-:Y:S01]  /*15d60*/  IMAD.MOV.U32 R108, RZ, RZ, R29 ;  /* 0x000000ffff6c7224 */ /* 0x000fe200078e001d */
[----:B------:R-:W-:Y:S01]  /*15d70*/  STL.64 [R1+0x48], R22 ;  /* 0x0000481601007387 */ /* 0x000fe20000100a00 */
[----:B------:R-:W-:Y:S02]  /*15d80*/  IMAD.MOV.U32 R107, RZ, RZ, R33 ;  /* 0x000000ffff6b7224 */ /* 0x000fe400078e0021 */
[----:B------:R-:W-:Y:S01]  /*15d90*/  IMAD.MOV.U32 R106, RZ, RZ, R35 ;  /* 0x000000ffff6a7224 */ /* 0x000fe200078e0023 */
[----:B------:R-:W-:Y:S01]  /*15da0*/  STL.64 [R1+0x50], R24 ;  /* 0x0000501801007387 */ /* 0x000fe20000100a00 */
[----:B------:R-:W-:Y:S02]  /*15db0*/  IMAD.MOV.U32 R105, RZ, RZ, R31 ;  /* 0x000000ffff697224 */ /* 0x000fe400078e001f */
[----:B------:R-:W-:Y:S01]  /*15dc0*/  IMAD.MOV.U32 R121, RZ, RZ, R9 ;  /* 0x000000ffff797224 */ /* 0x000fe200078e0009 */
[----:B------:R-:W-:Y:S01]  /*15dd0*/  STL.64 [R1+0x58], R26 ;  /* 0x0000581a01007387 */ /* 0x000fe20000100a00 */
[----:B------:R-:W-:-:S03]  /*15de0*/  IMAD.MOV.U32 R120, RZ, RZ, R6 ;  /* 0x000000ffff787224 */ /* 0x000fc600078e0006 */
[----:B------:R-:W-:Y:S04]  /*15df0*/  STL.64 [R1+0x60], R28 ;  /* 0x0000601c01007387 */ /* 0x000fe80000100a00 */
[----:B------:R-:W-:Y:S04]  /*15e00*/  STL.64 [R1+0x68], R30 ;  /* 0x0000681e01007387 */ /* 0x000fe80000100a00 */
[----:B------:R-:W-:Y:S04]  /*15e10*/  STL.64 [R1+0x70], R32 ;  /* 0x0000702001007387 */ /* 0x000fe80000100a00 */
[----:B------:R0:W-:Y:S02]  /*15e20*/  STL.64 [R1+0x78], R34 ;  /* 0x0000782201007387 */ /* 0x0001e40000100a00 */
[----:B0-----:R-:W0:Y:S01]  /*15e30*/  LDTM.x32 R4, tmem[UR6+0xc0] ;  /* 0x0000c006000479ee */ /* 0x001e2200082c0000 */
[----:B-123--:R-:W-:Y:S05]  /*15e40*/  @P0 BRA `(.L_x_179) ;  /* 0x0000000800780947 */ /* 0x00efea0003800000 */
[-C--:B------:R-:W-:Y:S01]  /*15e50*/  FMUL R0, R0, R119.reuse ;  /* 0x0000007700007220 */ /* 0x080fe20000400000 */
[-C--:B------:R-:W-:Y:S01]  /*15e60*/  FMUL R117, R117, R119.reuse ;  /* 0x0000007775757220 */ /* 0x080fe20000400000 */
[-C--:B------:R-:W-:Y:S01]  /*15e70*/  FMUL R104, R104, R119.reuse ;  /* 0x0000007768687220 */ /* 0x080fe20000400000 */
[-C--:B------:R-:W-:Y:S01]  /*15e80*/  FMUL R116, R116, R119.reuse ;  /* 0x0000007774747220 */ /* 0x080fe20000400000 */
[-C--:B------:R-:W-:Y:S01]  /*15e90*/  FMUL R103, R103, R119.reuse ;  /* 0x0000007767677220 */ /* 0x080fe20000400000 */
[----:B------:R-:W-:Y:S01]  /*15ea0*/  FMUL R115, R115, R119 ;  /* 0x0000007773737220 */ /* 0x000fe20000400000 */
[----:B0-----:R0:W-:Y:S01]  /*15eb0*/  STL.64 [R1+0x118], R4 ;  /* 0x0001180401007387 */ /* 0x0011e20000100a00 */
[----:B------:R-:W-:Y:S02]  /*15ec0*/  F2FP.BF16.F32.PACK_AB R117, R117, R0 ;  /* 0x000000007575723e */ /* 0x000fe400000010ff */
[----:B------:R-:W-:Y:S02]  /*15ed0*/  F2FP.BF16.F32.PACK_AB R116, R116, R104 ;  /* 0x000000687474723e */ /* 0x000fe400000010ff */
[----:B------:R-:W-:Y:S01]  /*15ee0*/  F2FP.BF16.F32.PACK_AB R115, R115, R103 ;  /* 0x000000677373723e */ /* 0x000fe200000010ff */
[----:B0-----:R-:W2:Y:S04]  /*15ef0*/  LDL.LU R4, [R1+0x70] ;  /* 0x0000700001047983 */ /* 0x001ea80000300800 */
[----:B------:R-:W3:Y:S04]  /*15f00*/  LDL.LU R5, [R1+0x78] ;  /* 0x0000780001057983 */ /* 0x000ee80000300800 */
[----:B------:R-:W4:Y:S04]  /*15f10*/  LDL.LU R0, [R1+0x40] ;  /* 0x0000400001007983 */ /* 0x000f280000300800 */
[----:B------:R-:W2:Y:S04]  /*15f20*/  LDL.LU R104, [R1+0x30] ;  /* 0x0000300001687983 */ /* 0x000ea80000300800 */
[----:B------:R-:W3:Y:S01]  /*15f30*/  LDL.LU R103, [R1+0x38] ;  /* 0x0000380001677983 */ /* 0x000ee20000300800 */
[-C--:B------:R-:W-:Y:S01]  /*15f40*/  FMUL R114, R114, R119.reuse ;  /* 0x0000007772727220 */ /* 0x080fe20000400000 */
[-C--:B------:R-:W-:Y:S01]  /*15f50*/  FMUL R113, R113, R119.reuse ;  /* 0x0000007771717220 */ /* 0x080fe20000400000 */
[-C--:B------:R-:W-:Y:S01]  /*15f60*/  FMUL R112, R112, R119.reuse ;  /* 0x0000007770707220 */ /* 0x080fe20000400000 */
[-C--:B----4-:R-:W-:Y:S01]  /*15f70*/  FMUL R0, R0, R119.reuse ;  /* 0x0000007700007220 */ /* 0x090fe20000400000 */
[-C--:B--2---:R-:W-:Y:S01]  /*15f80*/  FMUL R104, R104, R119.reuse ;  /* 0x0000007768687220 */ /* 0x084fe20000400000 */
[----:B---3--:R-:W-:-:S04]  /*15f90*/  FMUL R103, R103, R119 ;  /* 0x0000007767677220 */ /* 0x008fc80000400000 */
[----:B------:R-:W-:Y:S02]  /*15fa0*/  F2FP.BF16.F32.PACK_AB R114, R114, R104 ;  /* 0x000000687272723e */ /* 0x000fe400000010ff */
[----:B------:R-:W2:Y:S01]  /*15fb0*/  LDL.LU R104, [R1+0x48] ;  /* 0x0000480001687983 */ /* 0x000ea20000300800 */
[----:B------:R-:W-:Y:S02]  /*15fc0*/  F2FP.BF16.F32.PACK_AB R112, R112, R0 ;  /* 0x000000007070723e */ /* 0x000fe400000010ff */
[----:B------:R-:W-:Y:S02]  /*15fd0*/  F2FP.BF16.F32.PACK_AB R113, R113, R103 ;  /* 0x000000677171723e */ /* 0x000fe400000010ff */
[----:B------:R-:W3:Y:S04]  /*15fe0*/  LDL.LU R103, [R1+0x50] ;  /* 0x0000500001677983 */ /* 0x000ee80000300800 */
[----:B------:R-:W4:Y:S01]  /*15ff0*/  LDL.LU R0, [R1+0x58] ;  /* 0x0000580001007983 */ /* 0x000f220000300800 */
[-C--:B------:R-:W-:Y:S01]  /*16000*/  FMUL R109, R109, R119.reuse ;  /* 0x000000776d6d7220 */ /* 0x080fe20000400000 */
[-C--:B------:R-:W-:Y:S01]  /*16010*/  FMUL R111, R111, R119.reuse ;  /* 0x000000776f6f7220 */ /* 0x080fe20000400000 */
[-C--:B------:R-:W-:Y:S01]  /*16020*/  FMUL R106, R106, R119.reuse ;  /* 0x000000776a6a7220 */ /* 0x080fe20000400000 */
[-C--:B------:R-:W-:Y:S01]  /*16030*/  FMUL R110, R110, R119.reuse ;  /* 0x000000776e6e7220 */ /* 0x080fe20000400000 */
[----:B--2---:R-:W-:-:S05]  /*16040*/  FMUL R104, R104, R119 ;  /* 0x0000007768687220 */ /* 0x004fca0000400000 */
[----:B------:R-:W-:Y:S01]  /*16050*/  F2FP.BF16.F32.PACK_AB R111, R111, R104 ;  /* 0x000000686f6f723e */ /* 0x000fe200000010ff */
[-C--:B---3--:R-:W-:Y:S01]  /*16060*/  FMUL R103, R103, R119.reuse ;  /* 0x0000007767677220 */ /* 0x088fe20000400000 */
[----:B------:R-:W2:Y:S01]  /*16070*/  LDL.LU R104, [R1+0x60] ;  /* 0x0000600001687983 */ /* 0x000ea20000300800 */
[----:B----4-:R-:W-:-:S05]  /*16080*/  FMUL R0, R0, R119 ;  /* 0x0000007700007220 */ /* 0x010fca0000400000 */
[----:B------:R-:W-:Y:S01]  /*16090*/  F2FP.BF16.F32.PACK_AB R109, R109, R0 ;  /* 0x000000006d6d723e */ /* 0x000fe200000010ff */
[----:B------:R-:W-:-:S05]  /*160a0*/  FMUL R0, R5, R119 ;  /* 0x0000007705007220 */ /* 0x000fca0000400000 */
[----:B------:R-:W-:Y:S02]  /*160b0*/  F2FP.BF16.F32.PACK_AB R106, R106, R0 ;  /* 0x000000006a6a723e */ /* 0x000fe400000010ff */
[----:B------:R-:W3:Y:S01]  /*160c0*/  LDL.LU R0, [R1+0x68] ;  /* 0x0000680001007983 */ /* 0x000ee20000300800 */
[----:B------:R-:W-:Y:S01]  /*160d0*/  F2FP.BF16.F32.PACK_AB R110, R110, R103 ;  /* 0x000000676e6e723e */ /* 0x000fe200000010ff */
[-C--:B------:R-:W-:Y:S02]  /*160e0*/  FMUL R103, R4, R119.reuse ;  /* 0x0000007704677220 */ /* 0x080fe40000400000 */
[----:B------:R-:W0:Y:S01]  /*160f0*/  LDC.64 R4, c[0x0][0x358] ;  /* 0x0000d600ff047b82 */ /* 0x000e220000000a00 */
[-C--:B------:R-:W-:Y:S01]  /*16100*/  FMUL R105, R105, R119.reuse ;  /* 0x0000007769697220 */ /* 0x080fe20000400000 */
[-C--:B------:R-:W-:Y:S01]  /*16110*/  FMUL R108, R108, R119.reuse ;  /* 0x000000776c6c7220 */ /* 0x080fe20000400000 */
[----:B------:R-:W-:-:S05]  /*16120*/  FMUL R107, R107, R119 ;  /* 0x000000776b6b7220 */ /* 0x000fca0000400000 */
[----:B------:R-:W-:Y:S02]  /*16130*/  F2FP.BF16.F32.PACK_AB R107, R107, R103 ;  /* 0x000000676b6b723e */ /* 0x000fe400000010ff */
[C---:B0-----:R-:W-:Y:S02]  /*16140*/  R2UR UR10, R4.reuse ;  /* 0x00000000040a72ca */ /* 0x041fe400000e0000 */
        /* <DEDUP_REMOVED lines=10> */
[----:B------:R-:W-:Y:S01]  /*161f0*/  R2UR UR15, R5 ;  /* 0x00000000050f72ca */ /* 0x000fe200000e0000 */
[----:B--2---:R-:W-:-:S05]  /*16200*/  FMUL R104, R104, R119 ;  /* 0x0000007768687220 */ /* 0x004fca0000400000 */
[----:B------:R-:W-:Y:S01]  /*16210*/  F2FP.BF16.F32.PACK_AB R108, R108, R104 ;  /* 0x000000686c6c723e */ /* 0x000fe200000010ff */
[----:B---3--:R-:W-:-:S05]  /*16220*/  FMUL R0, R0, R119 ;  /* 0x0000007700007220 */ /* 0x008fca0000400000 */
[----:B------:R-:W-:Y:S02]  /*16230*/  F2FP.BF16.F32.PACK_AB R105, R105, R0 ;  /* 0x000000006969723e */ /* 0x000fe400000010ff */
[----:B------:R-:W-:Y:S02]  /*16240*/  PRMT R0, R108, 0x7610, R0 ;  /* 0x000076106c007816 */ /* 0x000fe40000000000 */
[----:B------:R-:W-:Y:S02]  /*16250*/  PRMT R103, R105, 0x7610, R103 ;  /* 0x0000761069677816 */ /* 0x000fe40000000067 */
[----:B------:R-:W-:Y:S01]  /*16260*/  PRMT R104, R107, 0x7610, R104 ;  /* 0x000076106b687816 */ /* 0x000fe20000000068 */
[----:B------:R0:W-:Y:S04]  /*16270*/  STG.E.U16 desc[UR8][R2.64+0x30], R0 ;  /* 0x0000300002007986 */ /* 0x0001e8000c101508 */
[----:B------:R1:W-:Y:S04]  /*16280*/  STG.E.U16 desc[UR10][R2.64+0x34], R103 ;  /* 0x0000346702007986 */ /* 0x0003e8000c10150a */
[----:B------:R2:W-:Y:S01]  /*16290*/  STG.E.U16 desc[UR12][R2.64+0x38], R104 ;  /* 0x0000386802007986 */ /* 0x0005e2000c10150c */
[----:B0-----:R-:W-:-:S02]  /*162a0*/  PRMT R0, R110, 0x7610, R0 ;  /* 0x000076106e007816 */ /* 0x001fc40000000000 */
[----:B-1----:R-:W-:Y:S02]  /*162b0*/  PRMT R103, R109, 0x7610, R103 ;  /* 0x000076106d677816 */ /* 0x002fe40000000067 */
[----:B--2---:R-:W-:-:S03]  /*162c0*/  PRMT R104, R112, 0x7610, R104 ;  /* 0x0000761070687816 */ /* 0x004fc60000000068 */
[----:B------:R0:W-:Y:S04]  /*162d0*/  STG.E.U16 desc[UR16][R2.64+0x2c], R103 ;  /* 0x00002c6702007986 */ /* 0x0001e8000c101510 */
[----:B------:R1:W-:Y:S04]  /*162e0*/  STG.E.U16 desc[UR6][R2.64+0x28], R0 ;  /* 0x0000280002007986 */ /* 0x0003e8000c101506 */
[----:B------:R2:W-:Y:S01]  /*162f0*/  STG.E.U16 desc[UR12][R2.64+0x20], R104 ;  /* 0x0000206802007986 */ /* 0x0005e2000c10150c */
[----:B0-----:R-:W-:Y:S02]  /*16300*/  PRMT R103, R113, 0x7610, R103 ;  /* 0x0000761071677816 */ /* 0x001fe40000000067 */
[----:B-1----:R-:W-:-:S03]  /*16310*/  PRMT R0, R114, 0x7610, R0 ;  /* 0x0000761072007816 */ /* 0x002fc60000000000 */
[----:B------:R0:W-:Y:S01]  /*16320*/  STG.E.U16 desc[UR10][R2.64+0x1c], R103 ;  /* 0x00001c6702007986 */ /* 0x0001e2000c10150a */
[----:B--2---:R-:W-:-:S03]  /*16330*/  PRMT R104, R115, 0x7610, R104 ;  /* 0x0000761073687816 */ /* 0x004fc60000000068 */
[----:B------:R1:W-:Y:S04]  /*16340*/  STG.E.U16 desc[UR8][R2.64+0x18], R0 ;  /* 0x0000180002007986 */ /* 0x0003e8000c101508 */
[----:B------:R2:W-:Y:S04]  /*16350*/  STG.E.U16 desc[UR6][R2.64+0x14], R104 ;  /* 0x0000146802007986 */ /* 0x0005e8000c101506 */
[----:B0-----:R-:W3:Y:S04]  /*16360*/  LDL.LU R103, [R1+0x20] ;  /* 0x0000200001677983 */ /* 0x001ee80000300800 */
[----:B-1----:R-:W4:Y:S04]  /*16370*/  LDL.LU R0, [R1+0x24] ;  /* 0x0000240001007983 */ /* 0x002f280000300800 */
[----:B--2---:R-:W2:Y:S04]  /*16380*/  LDL.LU R104, [R1+0xc] ;  /* 0x00000c0001687983 */ /* 0x004ea80000300800 */
[----:B------:R1:W5:Y:S01]  /*16390*/  LDL.LU.64 R4, [R1+0x118] ;  /* 0x0001180001047983 */ /* 0x0003620000300a00 */
[----:B------:R-:W-:-:S03]  /*163a0*/  FMUL R120, R120, R119 ;  /* 0x0000007778787220 */ /* 0x000fc60000400000 */
[----:B------:R0:W-:Y:S01]  /*163b0*/  STG.E.U16 desc[UR14][R2.64+0x3c], R106 ;  /* 0x00003c6a02007986 */ /* 0x0001e2000c10150e */
[-C--:B------:R-:W-:Y:S01]  /*163c0*/  FMUL R122, R122, R119.reuse ;  /* 0x000000777a7a7220 */ /* 0x080fe20000400000 */
[----:B------:R-:W-:Y:S01]  /*163d0*/  FMUL R121, R121, R119 ;  /* 0x0000007779797220 */ /* 0x000fe20000400000 */
[----:B0-----:R-:W-:-:S05]  /*163e0*/  SHF.R.U32.HI R106, RZ, 0x10, R106 ;  /* 0x00000010ff6a7819 */ /* 0x001fca000001166a */
[----:B------:R0:W-:Y:S04]  /*163f0*/  STG.E.U16 desc[UR8][R2.64+0x3e], R106 ;  /* 0x00003e6a02007986 */ /* 0x0001e8000c101508 */
[----:B------:R-:W-:Y:S04]  /*16400*/  STG.E.U16 desc[UR14][R2.64+0x24], R111 ;  /* 0x0000246f02007986 */ /* 0x000fe8000c10150e */
[----:B------:R-:W-:Y:S04]  /*16410*/  STG.E.U16 desc[UR10][R2.64], R116 ;  /* 0x0000007402007986 */ /* 0x000fe8000c10150a */
[----:B------:R-:W-:Y:S01]  /*16420*/  STG.E.U16 desc[UR6][R2.64+0xc], R117 ;  /* 0x00000c7502007986 */ /* 0x000fe2000c101506 */
[----:B--2---:R-:W-:-:S05]  /*16430*/  FMUL R104, R104, R119 ;  /* 0x0000007768687220 */ /* 0x004fca0000400000 */
[----:B------:R-:W-:Y:S01]  /*16440*/  F2FP.BF16.F32.PACK_AB R104, R104, R120 ;  /* 0x000000786868723e */ /* 0x000fe200000010ff */
[----:B------:R-:W-:Y:S02]  /*16450*/  IMAD.MOV.U32 R120, RZ, RZ, R107 ;  /* 0x000000ffff787224 */ /* 0x000fe400078e006b */
[----:B0-----:R-:W0:Y:S01]  /*16460*/  LDC.64 R106, c[0x0][0x358] ;  /* 0x0000d600ff6a7b82 */ /* 0x001e220000000a00 */
[-C--:B---3--:R-:W-:Y:S01]  /*16470*/  FMUL R103, R103, R119.reuse ;  /* 0x0000007767677220 */ /* 0x088fe20000400000 */
[----:B----4-:R-:W-:-:S05]  /*16480*/  FMUL R0, R0, R119 ;  /* 0x0000007700007220 */ /* 0x010fca0000400000 */
[----:B------:R-:W-:Y:S02]  /*16490*/  F2FP.BF16.F32.PACK_AB R0, R0, R103 ;  /* 0x000000670000723e */ /* 0x000fe400000010ff */
[----:B------:R-:W-:Y:S01]  /*164a0*/  F2FP.BF16.F32.PACK_AB R103, R121, R122 ;  /* 0x0000007a7967723e */ /* 0x000fe200000010ff */
[----:B------:R-:W-:Y:S04]  /*164b0*/  STG.E.U16 desc[UR12][R2.64+0x4], R104 ;  /* 0x0000046802007986 */ /* 0x000fe8000c10150c */
[----:B------:R-:W-:Y:S01]  /*164c0*/  STG.E.U16 desc[UR14][R2.64+0x8], R103 ;  /* 0x0000086702007986 */ /* 0x000fe2000c10150e */
[C---:B0-----:R-:W-:Y:S02]  /*164d0*/  R2UR UR14, R106.reuse ;  /* 0x000000006a0e72ca */ /* 0x041fe400000e0000 */
[----:B------:R-:W-:-:S02]  /*164e0*/  R2UR UR12, R106 ;  /* 0x000000006a0c72ca */ /* 0x000fc400000e0000 */
[C---:B------:R-:W-:Y:S02]  /*164f0*/  R2UR UR10, R106.reuse ;  /* 0x000000006a0a72ca */ /* 0x040fe400000e0000 */
[C---:B------:R-:W-:Y:S02]  /*16500*/  R2UR UR8, R106.reuse ;  /* 0x000000006a0872ca */ /* 0x040fe400000e0000 */
[----:B------:R-:W-:Y:S01]  /*16510*/  R2UR UR6, R106 ;  /* 0x000000006a0672ca */ /* 0x000fe200000e0000 */
[----:B------:R-:W-:Y:S01]  /*16520*/  IMAD.MOV.U32 R106, RZ, RZ, R109 ;  /* 0x000000ffff6a7224 */ /* 0x000fe200078e006d */
[----:B------:R-:W-:Y:S02]  /*16530*/  SHF.R.U32.HI R109, RZ, 0x10, R120 ;  /* 0x00000010ff6d7819 */ /* 0x000fe40000011678 */
[----:B------:R-:W0:Y:S01]  /*16540*/  LDC.64 R120, c[0x0][0x358] ;  /* 0x0000d600ff787b82 */ /* 0x000e220000000a00 */
[C---:B------:R-:W-:Y:S02]  /*16550*/  R2UR UR9, R107.reuse ;  /* 0x000000006b0972ca */ /* 0x040fe400000e0000 */
[----:B------:R-:W-:-:S02]  /*16560*/  R2UR UR7, R107 ;  /* 0x000000006b0772ca */ /* 0x000fc400000e0000 */
[C---:B------:R-:W-:Y:S02]  /*16570*/  R2UR UR15, R107.reuse ;  /* 0x000000006b0f72ca */ /* 0x040fe400000e0000 */
[C---:B------:R-:W-:Y:S02]  /*16580*/  R2UR UR13, R107.reuse ;  /* 0x000000006b0d72ca */ /* 0x040fe400000e0000 */
[----:B------:R-:W-:Y:S01]  /*16590*/  R2UR UR11, R107 ;  /* 0x000000006b0b72ca */ /* 0x000fe200000e0000 */
[----:B------:R-:W-:Y:S01]  /*165a0*/  IMAD.MOV.U32 R107, RZ, RZ, R108 ;  /* 0x000000ffff6b7224 */ /* 0x000fe200078e006c */
[----:B------:R-:W-:Y:S02]  /*165b0*/  SHF.R.U32.HI R108, RZ, 0x10, R105 ;  /* 0x00000010ff6c7819 */ /* 0x000fe40000011669 */
[----:B------:R-:W-:Y:S02]  /*165c0*/  SHF.R.U32.HI R106, RZ, 0x10, R106 ;  /* 0x00000010ff6a7819 */ /* 0x000fe4000001166a */
[----:B------:R-:W-:-:S03]  /*165d0*/  SHF.R.U32.HI R105, RZ, 0x10, R110 ;  /* 0x00000010ff697819 */ /* 0x000fc6000001166e */
[----:B------:R2:W-:Y:S01]  /*165e0*/  STG.E.U16 desc[UR8][R2.64+0x2e], R106 ;  /* 0x00002e6a02007986 */ /* 0x0005e2000c101508 */
[----:B------:R-:W-:-:S03]  /*165f0*/  SHF.R.U32.HI R107, RZ, 0x10, R107 ;  /* 0x00000010ff6b7819 */ /* 0x000fc6000001166b */
[----:B------:R3:W-:Y:S01]  /*16600*/  STG.E.U16 desc[UR6][R2.64+0x2a], R105 ;  /* 0x00002a6902007986 */ /* 0x0007e2000c101506 */
[C---:B0-----:R-:W-:Y:S02]  /*16610*/  R2UR UR8, R120.reuse ;  /* 0x00000000780872ca */ /* 0x041fe400000e0000 */
[C---:B------:R-:W-:Y:S02]  /*16620*/  R2UR UR9, R121.reuse ;  /* 0x00000000790972ca */ /* 0x040fe400000e0000 */
[C---:B------:R-:W-:Y:S02]  /*16630*/  R2UR UR6, R120.reuse ;  /* 0x00000000780672ca */ /* 0x040fe400000e0000 */
[C---:B------:R-:W-:Y:S01]  /*16640*/  R2UR UR7, R121.reuse ;  /* 0x00000000790772ca */ /* 0x040fe200000e0000 */
[----:B------:R0:W-:Y:S01]  /*16650*/  STG.E.U16 desc[UR14][R2.64+0x3a], R109 ;  /* 0x00003a6d02007986 */ /* 0x0001e2000c10150e */
[C---:B------:R-:W-:Y:S02]  /*16660*/  R2UR UR14, R120.reuse ;  /* 0x00000000780e72ca */ /* 0x040fe400000e0000 */
[----:B------:R-:W-:Y:S01]  /*16670*/  R2UR UR15, R121 ;  /* 0x00000000790f72ca */ /* 0x000fe200000e0000 */
[----:B------:R4:W-:Y:S01]  /*16680*/  STG.E.U16 desc[UR12][R2.64+0x36], R108 ;  /* 0x0000366c02007986 */ /* 0x0009e2000c10150c */
[----:B------:R-:W-:-:S02]  /*16690*/  R2UR UR12, R120 ;  /* 0x00000000780c72ca */ /* 0x000fc400000e0000 */
[C---:B------:R-:W-:Y:S01]  /*166a0*/  R2UR UR13, R121.reuse ;  /* 0x00000000790d72ca */ /* 0x040fe200000e0000 */
[----:B------:R1:W-:Y:S01]  /*166b0*/  STG.E.U16 desc[UR10][R2.64+0x32], R107 ;  /* 0x0000326b02007986 */ /* 0x0003e2000c10150a */
[----:B------:R-:W-:Y:S02]  /*166c0*/  R2UR UR10, R120 ;  /* 0x00000000780a72ca */ /* 0x000fe400000e0000 */
[----:B------:R-:W-:Y:S02]  /*166d0*/  R2UR UR11, R121 ;  /* 0x00000000790b72ca */ /* 0x000fe400000e0000 */
[----:B--2---:R-:W-:Y:S02]  /*166e0*/  SHF.R.U32.HI R106, RZ, 0x10, R114 ;  /* 0x00000010ff6a7819 */ /* 0x004fe40000011672 */
[----:B---3--:R-:W-:-:S03]  /*166f0*/  SHF.R.U32.HI R105, RZ, 0x10, R115 ;  /* 0x00000010ff697819 */ /* 0x008fc60000011673 */
[----:B------:R2:W-:Y:S01]  /*16700*/  STG.E.U16 desc[UR8][R2.64+0x1a], R106 ;  /* 0x00001a6a02007986 */ /* 0x0005e2000c101508 */
[----:B------:R-:W-:-:S03]  /*16710*/  SHF.R.U32.HI R104, RZ, 0x10, R104 ;  /* 0x00000010ff687819 */ /* 0x000fc60000011668 */
[----:B------:R3:W-:Y:S04]  /*16720*/  STG.E.U16 desc[UR6][R2.64+0x16], R105 ;  /* 0x0000166902007986 */ /* 0x0007e8000c101506 */
[----:B------:R3:W-:Y:S01]  /*16730*/  STG.E.U16 desc[UR16][R2.64+0x10], R0 ;  /* 0x0000100002007986 */ /* 0x0007e2000c101510 */
[----:B0-----:R-:W-:Y:S02]  /*16740*/  SHF.R.U32.HI R109, RZ, 0x10, R111 ;  /* 0x00000010ff6d7819 */ /* 0x001fe4000001166f */
[----:B----4-:R-:W-:Y:S02]  /*16750*/  SHF.R.U32.HI R108, RZ, 0x10, R112 ;  /* 0x00000010ff6c7819 */ /* 0x010fe40000011670 */
[----:B-1----:R-:W-:Y:S01]  /*16760*/  SHF.R.U32.HI R107, RZ, 0x10, R113 ;  /* 0x00000010ff6b7819 */ /* 0x002fe20000011671 */
[----:B------:R1:W-:Y:S04]  /*16770*/  STG.E.U16 desc[UR14][R2.64+0x26], R109 ;  /* 0x0000266d02007986 */ /* 0x0003e8000c10150e */
[----:B------:R1:W-:Y:S01]  /*16780*/  STG.E.U16 desc[UR12][R2.64+0x22], R108 ;  /* 0x0000226c02007986 */ /* 0x0003e2000c10150c */
[----:B--2---:R-:W-:-:S02]  /*16790*/  SHF.R.U32.HI R106, RZ, 0x10, R0 ;  /* 0x00000010ff6a7819 */ /* 0x004fc40000011600 */
[----:B---3--:R-:W-:Y:S02]  /*167a0*/  SHF.R.U32.HI R105, RZ, 0x10, R103 ;  /* 0x00000010ff697819 */ /* 0x008fe40000011667 */
[----:B------:R-:W-:Y:S02]  /*167b0*/  SHF.R.U32.HI R103, RZ, 0x10, R116 ;  /* 0x00000010ff677819 */ /* 0x000fe40000011674 */
[----:B------:R-:W-:Y:S01]  /*167c0*/  SHF.R.U32.HI R0, RZ, 0x10, R117 ;  /* 0x00000010ff007819 */ /* 0x000fe20000011675 */
[----:B------:R1:W-:Y:S04]  /*167d0*/  STG.E.U16 desc[UR10][R2.64+0x1e], R107 ;  /* 0x00001e6b02007986 */ /* 0x0003e8000c10150a */
[----:B------:R1:W-:Y:S04]  /*167e0*/  STG.E.U16 desc[UR14][R2.64+0x12], R106 ;  /* 0x0000126a02007986 */ /* 0x0003e8000c10150e */
[----:B------:R1:W-:Y:S04]  /*167f0*/  STG.E.U16 desc[UR12][R2.64+0xa], R105 ;  /* 0x00000a6902007986 */ /* 0x0003e8000c10150c */
[----:B------:R1:W-:Y:S04]  /*16800*/  STG.E.U16 desc[UR10][R2.64+0x6], R104 ;  /* 0x0000066802007986 */ /* 0x0003e8000c10150a */
[----:B------:R1:W-:Y:S04]  /*16810*/  STG.E.U16 desc[UR8][R2.64+0x2], R103 ;  /* 0x0000026702007986 */ /* 0x0003e8000c101508 */
[----:B------:R1:W-:Y:S02]  /*16820*/  STG.E.U16 desc[UR6][R2.64+0xe], R0 ;  /* 0x00000e0002007986 */ /* 0x0003e4000c101506 */
.L_x_179:
[----:B------:R-:W-:Y:S05]  /*16830*/  BSYNC.RECONVERGENT B0 ;  /* 0x0000000000007941 */ /* 0x000fea0003800200 */
.L_x_178:
[----:B-1----:R-:W1:Y:S01]  /*16840*/  LDC R106, c[0x0][0x890] ;  /* 0x00022400ff6a7b82 */ /* 0x002e620000000800 */
[C---:B------:R-:W-:Y:S01]  /*16850*/  LOP3.LUT R104, R124.reuse, 0x40, RZ, 0xfc, !PT ;  /* 0x000000407c687812 */ /* 0x040fe200078efcff */
[----:B------:R-:W-:Y:S01]  /*16860*/  BSSY.RECONVERGENT B0, `(.L_x_180) ;  /* 0x000007e000007945 */ /* 0x000fe20003800200 */
[C---:B------:R-:W-:Y:S02]  /*16870*/  LOP3.LUT R103, R124.reuse, 0x80, RZ, 0xfc, !PT ;  /* 0x000000807c677812 */ /* 0x040fe400078efcff */
[----:B------:R-:W-:-:S03]  /*16880*/  LOP3.LUT R0, R124, 0xc0, RZ, 0xfc, !PT ;  /* 0x000000c07c007812 */ /* 0x000fc600078efcff */
[----:B------:R-:W2:Y:S08]  /*16890*/  LDC R105, c[0x0][0x88c] ;  /* 0x00022300ff697b82 */ /* 0x000eb00000000800 */
[----:B------:R-:W3:Y:S01]  /*168a0*/  LDC.64 R108, c[0x0][0x358] ;  /* 0x0000d600ff6c7b82 */ /* 0x000ee20000000a00 */
[-C--:B-1----:R-:W-:Y:S02]  /*168b0*/  ISETP.GE.AND P1, PT, R104, R106.reuse, PT ;  /* 0x0000006a6800720c */ /* 0x082fe40003f26270 */
[----:B------:R-:W-:-:S02]  /*168c0*/  ISETP.GE.AND P0, PT, R103, R106, PT ;  /* 0x0000006a6700720c */ /* 0x000fc40003f06270 */
[----:B------:R-:W-:Y:S02]  /*168d0*/  ISETP.GE.AND P2, PT, R0, R106, PT ;  /* 0x0000006a0000720c */ /* 0x000fe40003f46270 */
[CC--:B--2---:R-:W-:Y:S02]  /*168e0*/  ISETP.GE.OR P3, PT, R100.reuse, R105.reuse, P1 ;  /* 0x000000696400720c */ /* 0x0c4fe40000f66670 */
[CC--:B------:R-:W-:Y:S02]  /*168f0*/  ISETP.GE.OR P1, PT, R100.reuse, R105.reuse, P0 ;  /* 0x000000696400720c */ /* 0x0c0fe40000726670 */
[----:B------:R-:W-:-:S09]  /*16900*/  ISETP.GE.OR P0, PT, R100, R105, P2 ;  /* 0x000000696400720c */ /* 0x000fd20001706670 */
[----:B---3--:R-:W-:Y:S05]  /*16910*/  @P3 BRA `(.L_x_181) ;  /* 0x0000000400c83947 */ /* 0x008fea0003800000 */
[-C--:B------:R-:W-:Y:S01]  /*16920*/  FMUL R96, R96, R119.reuse ;  /* 0x0000007760607220 */ /* 0x080fe20000400000 */
[-C--:B------:R-:W-:Y:S01]  /*16930*/  FMUL R97, R97, R119.reuse ;  /* 0x0000007761617220 */ /* 0x080fe20000400000 */
[-C--:B------:R-:W-:Y:S01]  /*16940*/  FMUL R98, R98, R119.reuse ;  /* 0x0000007762627220 */ /* 0x080fe20000400000 */
[-C--:B------:R-:W-:Y:S01]  /*16950*/  FMUL R99, R99, R119.reuse ;  /* 0x0000007763637220 */ /* 0x080fe20000400000 */
[----:B------:R-:W-:Y:S01]  /*16960*/  R2UR UR6, R108 ;  /* 0x000000006c0672ca */ /* 0x000fe200000e0000 */
[-C--:B------:R-:W-:Y:S01]  /*16970*/  FMUL R107, R75, R119.reuse ;  /* 0x000000774b6b7220 */ /* 0x080fe20000400000 */
[C---:B------:R-:W-:Y:S01]  /*16980*/  R2UR UR7, R109.reuse ;  /* 0x000000006d0772ca */ /* 0x040fe200000e0000 */
[-C--:B------:R-:W-:Y:S01]  /*16990*/  FMUL R103, R80, R119.reuse ;  /* 0x0000007750677220 */ /* 0x080fe20000400000 */
[----:B------:R-:W-:Y:S01]  /*169a0*/  R2UR UR8, R108 ;  /* 0x000000006c0872ca */ /* 0x000fe200000e0000 */
[-C--:B------:R-:W-:Y:S01]  /*169b0*/  FMUL R94, R94, R119.reuse ;  /* 0x000000775e5e7220 */ /* 0x080fe20000400000 */
[----:B------:R-:W-:Y:S01]  /*169c0*/  R2UR UR9, R109 ;  /* 0x000000006d0972ca */ /* 0x000fe200000e0000 */
[-C--:B------:R-:W-:Y:S01]  /*169d0*/  FMUL R0, R95, R119.reuse ;  /* 0x000000775f007220 */ /* 0x080fe20000400000 */
[----:B------:R-:W-:Y:S01]  /*169e0*/  F2FP.BF16.F32.PACK_AB R96, R97, R96 ;  /* 0x000000606160723e */ /* 0x000fe200000010ff */
[-C--:B------:R-:W-:Y:S01]  /*169f0*/  FMUL R75, R77, R119.reuse ;  /* 0x000000774d4b7220 */ /* 0x080fe20000400000 */
[----:B------:R-:W-:Y:S01]  /*16a00*/  F2FP.BF16.F32.PACK_AB R98, R99, R98 ;  /* 0x000000626362723e */ /* 0x000fe200000010ff */
        /* <DEDUP_REMOVED lines=9> */
[-C--:B------:R-:W-:Y:S01]  /*16aa0*/  FMUL R76, R69, R119.reuse ;  /* 0x00000077454c7220 */ /* 0x080fe20000400000 */
[----:B------:R-:W-:Y:S01]  /*16ab0*/  PRMT R68, R96, 0x7610, R68 ;  /* 0x0000761060447816 */ /* 0x000fe20000000044 */
[-C--:B------:R-:W-:Y:S01]  /*16ac0*/  FMUL R97, R82, R119.reuse ;  /* 0x0000007752617220 */ /* 0x080fe20000400000 */
[-C--:B------:R-:W-:Y:S01]  /*16ad0*/  FMUL R83, R83, R119.reuse ;  /* 0x0000007753537220 */ /* 0x080fe20000400000 */
[-C--:B------:R-:W-:Y:S01]  /*16ae0*/  FMUL R88, R88, R119.reuse ;  /* 0x0000007758587220 */ /* 0x080fe20000400000 */
[-C--:B------:R-:W-:Y:S01]  /*16af0*/  FMUL R70, R89, R119.reuse ;  /* 0x0000007759467220 */ /* 0x080fe20000400000 */
[-C--:B------:R-:W-:Y:S01]  /*16b00*/  FMUL R92, R92, R119.reuse ;  /* 0x000000775c5c7220 */ /* 0x080fe20000400000 */
[-C--:B------:R-:W-:Y:S01]  /*16b10*/  FMUL R93, R93, R119.reuse ;  /* 0x000000775d5d7220 */ /* 0x080fe20000400000 */
[----:B------:R-:W-:Y:S01]  /*16b20*/  PRMT R69, R98, 0x7610, R69 ;  /* 0x0000761062457816 */ /* 0x000fe20000000045 */
[-C--:B------:R-:W-:Y:S01]  /*16b30*/  FMUL R90, R90, R119.reuse ;  /* 0x000000775a5a7220 */ /* 0x080fe20000400000 */
[-C--:B------:R-:W-:Y:S01]  /*16b40*/  FMUL R91, R91, R119.reuse ;  /* 0x000000775b5b7220 */ /* 0x080fe20000400000 */
[----:B------:R-:W-:Y:S01]  /*16b50*/  F2FP.BF16.F32.PACK_AB R0, R0, R94 ;  /* 0x0000005e0000723e */ /* 0x000fe200000010ff */
[-C--:B------:R-:W-:Y:S01]  /*16b60*/  FMUL R104, R79, R119.reuse ;  /* 0x000000774f687220 */ /* 0x080fe20000400000 */
[----:B------:R-:W-:Y:S01]  /*16b70*/  F2FP.BF16.F32.PACK_AB R80, R80, R86 ;  /* 0x000000565050723e */ /* 0x000fe200000010ff */
[-C--:B------:R-:W-:Y:S01]  /*16b80*/  FMUL R105, R78, R119.reuse ;  /* 0x000000774e697220 */ /* 0x080fe20000400000 */
[----:B------:R-:W-:Y:S01]  /*16b90*/  R2UR UR10, R108 ;  /* 0x000000006c0a72ca */ /* 0x000fe200000e0000 */
[-C--:B------:R-:W-:Y:S01]  /*16ba0*/  FMUL R82, R72, R119.reuse ;  /* 0x0000007748527220 */ /* 0x080fe20000400000 */
[----:B------:R-:W-:Y:S01]  /*16bb0*/  R2UR UR11, R109 ;  /* 0x000000006d0b72ca */ /* 0x000fe200000e0000 */
[-C--:B------:R-:W-:Y:S01]  /*16bc0*/  FMUL R79, R73, R119.reuse ;  /* 0x00000077494f7220 */ /* 0x080fe20000400000 */
[----:B------:R1:W-:Y:S01]  /*16bd0*/  STG.E.U16 desc[UR6][R2.64+0xb8], R68 ;  /* 0x0000b84402007986 */ /* 0x0003e2000c101506 */
[-C--:B------:R-:W-:Y:S01]  /*16be0*/  FMUL R78, R71, R119.reuse ;  /* 0x00000077474e7220 */ /* 0x080fe20000400000 */
[----:B------:R-:W-:Y:S01]  /*16bf0*/  F2FP.BF16.F32.PACK_AB R70, R70, R88 ;  /* 0x000000584646723e */ /* 0x000fe200000010ff */
[----:B------:R-:W-:Y:S01]  /*16c00*/  FMUL R84, R84, R119 ;  /* 0x0000007754547220 */ /* 0x000fe20000400000 */
[----:B------:R2:W-:Y:S01]  /*16c10*/  STG.E.U16 desc[UR8][R2.64+0xbc], R69 ;  /* 0x0000bc4502007986 */ /* 0x0005e2000c101508 */
[----:B------:R-:W-:Y:S01]  /*16c20*/  F2FP.BF16.F32.PACK_AB R72, R83, R97 ;  /* 0x000000615348723e */ /* 0x000fe200000010ff */
[----:B------:R-:W-:Y:S01]  /*16c30*/  IMAD.MOV.U32 R83, RZ, RZ, R0 ;  /* 0x000000ffff537224 */ /* 0x000fe200078e0000 */
[----:B------:R-:W-:Y:S01]  /*16c40*/  PRMT R71, R80, 0x7610, R71 ;  /* 0x0000761050477816 */ /* 0x000fe20000000047 */
[-C--:B------:R-:W-:Y:S01]  /*16c50*/  FMUL R85, R85, R119.reuse ;  /* 0x0000007755557220 */ /* 0x080fe20000400000 */
[----:B------:R3:W-:Y:S01]  /*16c60*/  STG.E.U16 desc[UR14][R2.64+0xb4], R0 ;  /* 0x0000b40002007986 */ /* 0x0007e2000c10150e */
[----:B------:R-:W-:Y:S01]  /*16c70*/  F2FP.BF16.F32.PACK_AB R79, R79, R82 ;  /* 0x000000524f4f723e */ /* 0x000fe200000010ff */
[-C--:B------:R-:W-:Y:S01]  /*16c80*/  FMUL R100, R81, R119.reuse ;  /* 0x0000007751647220 */ /* 0x080fe20000400000 */
[----:B------:R-:W-:Y:S01]  /*16c90*/  FMUL R81, R74, R119 ;  /* 0x000000774a517220 */ /* 0x000fe20000400000 */
[----:B------:R4:W-:Y:S01]  /*16ca0*/  STG.E.U16 desc[UR8][R2.64+0xa8], R70 ;  /* 0x0000a84602007986 */ /* 0x0009e2000c101508 */
[----:B------:R-:W-:-:S02]  /*16cb0*/  F2FP.BF16.F32.PACK_AB R74, R104, R105 ;  /* 0x00000069684a723e */ /* 0x000fc400000010ff */
[----:B------:R-:W-:Y:S01]  /*16cc0*/  F2FP.BF16.F32.PACK_AB R73, R100, R103 ;  /* 0x000000676449723e */ /* 0x000fe200000010ff */
[----:B------:R0:W-:Y:S01]  /*16cd0*/  STG.E.U16 desc[UR6][R2.64+0xa4], R71 ;  /* 0x0000a44702007986 */ /* 0x0001e2000c101506 */
[----:B------:R-:W-:Y:S02]  /*16ce0*/  F2FP.BF16.F32.PACK_AB R76, R76, R77 ;  /* 0x0000004d4c4c723e */ /* 0x000fe400000010ff */
[----:B------:R-:W-:Y:S01]  /*16cf0*/  F2FP.BF16.F32.PACK_AB R77, R78, R106 ;  /* 0x0000006a4e4d723e */ /* 0x000fe200000010ff */
[----:B------:R-:W-:Y:S01]  /*16d00*/  STG.E.U16 desc[UR12][R2.64+0x9c], R72 ;  /* 0x00009c4802007986 */ /* 0x000fe2000c10150c */
[----:B------:R-:W-:Y:S02]  /*16d10*/  F2FP.BF16.F32.PACK_AB R78, R107, R81 ;  /* 0x000000516b4e723e */ /* 0x000fe400000010ff */
[----:B------:R-:W-:Y:S01]  /*16d20*/  SHF.R.U32.HI R81, RZ, 0x10, R98 ;  /* 0x00000010ff517819 */ /* 0x000fe20000011662 */
[----:B------:R-:W-:Y:S01]  /*16d30*/  STG.E.U16 desc[UR10][R2.64+0x98], R73 ;  /* 0x0000984902007986 */ /* 0x000fe2000c10150a */
[----:B------:R-:W-:-:S02]  /*16d40*/  F2FP.BF16.F32.PACK_AB R75, R75, R99 ;  /* 0x000000634b4b723e */ /* 0x000fc400000010ff */
[----:B-1----:R-:W-:Y:S01]  /*16d50*/  F2FP.BF16.F32.PACK_AB R68, R93, R92 ;  /* 0x0000005c5d44723e */ /* 0x002fe200000010ff */
[----:B------:R1:W-:Y:S01]  /*16d60*/  STG.E.U16 desc[UR12][R2.64+0xbe], R81 ;  /* 0x0000be5102007986 */ /* 0x0003e2000c10150c */
[----:B--2---:R-:W-:-:S03]  /*16d70*/  F2FP.BF16.F32.PACK_AB R69, R91, R90 ;  /* 0x0000005a5b45723e */ /* 0x004fc600000010ff */
[----:B------:R2:W-:Y:S01]  /*16d80*/  STG.E.U16 desc[UR12][R2.64+0xb0], R68 ;  /* 0x0000b04402007986 */ /* 0x0005e2000c10150c */
[----:B------:R-:W-:Y:S02]  /*16d90*/  IMAD.MOV.U32 R82, RZ, RZ, R68 ;  /* 0x000000ffff527224 */ /* 0x000fe400078e0044 */
[----:B---3--:R-:W-:Y:S01]  /*16da0*/  IMAD.MOV.U32 R0, RZ, RZ, R70 ;  /* 0x000000ffff007224 */ /* 0x008fe200078e0046 */
[----:B------:R3:W-:Y:S01]  /*16db0*/  STG.E.U16 desc[UR10][R2.64+0xac], R69 ;  /* 0x0000ac4502007986 */ /* 0x0007e2000c10150a */
[----:B----4-:R-:W-:-:S03]  /*16dc0*/  SHF.R.U32.HI R70, RZ, 0x10, R83 ;  /* 0x00000010ff467819 */ /* 0x010fc60000011653 */
[----:B------:R-:W-:Y:S01]  /*16dd0*/  STG.E.U16 desc[UR8][R2.64+0x94], R74 ;  /* 0x0000944a02007986 */ /* 0x000fe2000c101508 */
[----:B------:R-:W-:Y:S02]  /*16de0*/  SHF.R.U32.HI R0, RZ, 0x10, R0 ;  /* 0x00000010ff007819 */ /* 0x000fe40000011600 */
[----:B0-----:R-:W-:Y:S01]  /*16df0*/  F2FP.BF16.F32.PACK_AB R71, R85, R84 ;  /* 0x000000545547723e */ /* 0x001fe200000010ff */
[----:B------:R0:W-:Y:S04]  /*16e00*/  STG.E.U16 desc[UR12][R2.64+0xb6], R70 ;  /* 0x0000b64602007986 */ /* 0x0001e8000c10150c */
[----:B------:R4:W-:Y:S04]  /*16e10*/  STG.E.U16 desc[UR14][R2.64+0xa0], R71 ;  /* 0x0000a04702007986 */ /* 0x0009e8000c10150e */
[----:B------:R4:W-:Y:S01]  /*16e20*/  STG.E.U16 desc[UR6][R2.64+0xaa], R0 ;  /* 0x0000aa0002007986 */ /* 0x0009e2000c101506 */
[----:B-1----:R-:W-:-:S03]  /*16e30*/  SHF.R.U32.HI R81, RZ, 0x10, R96 ;  /* 0x00000010ff517819 */ /* 0x002fc60000011660 */
[----:B------:R-:W-:Y:S01]  /*16e40*/  STG.E.U16 desc[UR6][R2.64+0x90], R75 ;  /* 0x0000904b02007986 */ /* 0x000fe2000c101506 */
[----:B--2---:R-:W-:-:S03]  /*16e50*/  IMAD.MOV.U32 R68, RZ, RZ, R69 ;  /* 0x000000ffff447224 */ /* 0x004fc600078e0045 */
[----:B------:R-:W-:Y:S01]  /*16e60*/  STG.E.U16 desc[UR14][R2.64+0x80], R76 ;  /* 0x0000804c02007986 */ /* 0x000fe2000c10150e */
[----:B---3--:R-:W-:-:S03]  /*16e70*/  SHF.R.U32.HI R69, RZ, 0x10, R82 ;  /* 0x00000010ff457819 */ /* 0x008fc60000011652 */
[----:B------:R-:W-:Y:S01]  /*16e80*/  STG.E.U16 desc[UR10][R2.64+0x84], R77 ;  /* 0x0000844d02007986 */ /* 0x000fe2000c10150a */
[----:B------:R-:W-:-:S03]  /*16e90*/  SHF.R.U32.HI R68, RZ, 0x10, R68 ;  /* 0x00000010ff447819 */ /* 0x000fc60000011644 */
[----:B------:R1:W-:Y:S01]  /*16ea0*/  STG.E.U16 desc[UR10][R2.64+0xb2], R69 ;  /* 0x0000b24502007986 */ /* 0x0003e2000c10150a */
[----:B0-----:R-:W-:-:S03]  /*16eb0*/  IMAD.MOV.U32 R70, RZ, RZ, R71 ;  /* 0x000000ffff467224 */ /* 0x001fc600078e0047 */
[----:B------:R0:W-:Y:S01]  /*16ec0*/  STG.E.U16 desc[UR8][R2.64+0xae], R68 ;  /* 0x0000ae4402007986 */ /* 0x0001e2000c101508 */
[----:B----4-:R-:W-:-:S03]  /*16ed0*/  SHF.R.U32.HI R71, RZ, 0x10, R80 ;  /* 0x00000010ff477819 */ /* 0x010fc60000011650 */
[----:B------:R-:W-:Y:S01]  /*16ee0*/  STG.E.U16 desc[UR8][R2.64+0x88], R79 ;  /* 0x0000884f02007986 */ /* 0x000fe2000c101508 */
[----:B------:R-:W-:Y:S02]  /*16ef0*/  SHF.R.U32.HI R70, RZ, 0x10, R70 ;  /* 0x00000010ff467819 */ /* 0x000fe40000011646 */
[----:B------:R-:W-:Y:S01]  /*16f00*/  SHF.R.U32.HI R0, RZ, 0x10, R74 ;  /* 0x00000010ff007819 */ /* 0x000fe2000001164a */
[----:B------:R2:W-:Y:S04]  /*16f10*/  STG.E.U16 desc[UR14][R2.64+0xa6], R71 ;  /* 0x0000a64702007986 */ /* 0x0005e8000c10150e */
[----:B------:R3:W-:Y:S04]  /*16f20*/  STG.E.U16 desc[UR12][R2.64+0xa2], R70 ;  /* 0x0000a24602007986 */ /* 0x0007e8000c10150c */
[----:B------:R4:W-:Y:S04]  /*16f30*/  STG.E.U16 desc[UR6][R2.64+0x96], R0 ;  /* 0x0000960002007986 */ /* 0x0009e8000c101506 */
[----:B------:R-:W-:Y:S01]  /*16f40*/  STG.E.U16 desc[UR6][R2.64+0x8c], R78 ;  /* 0x00008c4e02007986 */ /* 0x000fe2000c101506 */
[----:B-1----:R-:W-:-:S03]  /*16f50*/  SHF.R.U32.HI R69, RZ, 0x10, R72 ;  /* 0x00000010ff457819 */ /* 0x002fc60000011648 */
[----:B------:R-:W-:Y:S01]  /*16f60*/  STG.E.U16 desc[UR14][R2.64+0xba], R81 ;  /* 0x0000ba5102007986 */ /* 0x000fe2000c10150e */
[----:B0-----:R-:W-:-:S03]  /*16f70*/  SHF.R.U32.HI R68, RZ, 0x10, R73 ;  /* 0x00000010ff447819 */ /* 0x001fc60000011649 */
[----:B------:R0:W-:Y:S04]  /*16f80*/  STG.E.U16 desc[UR10][R2.64+0x9e], R69 ;  /* 0x00009e4502007986 */ /* 0x0001e8000c10150a */
[----:B------:R1:W-:Y:S01]  /*16f90*/  STG.E.U16 desc[UR8][R2.64+0x9a], R68 ;  /* 0x00009a4402007986 */ /* 0x0003e2000c101508 */
[----:B--2---:R-:W-:Y:S02]  /*16fa0*/  SHF.R.U32.HI R71, RZ, 0x10, R75 ;  /* 0x00000010ff477819 */ /* 0x004fe4000001164b */
[----:B---3--:R-:W-:-:S03]  /*16fb0*/  SHF.R.U32.HI R70, RZ, 0x10, R76 ;  /* 0x00000010ff467819 */ /* 0x008fc6000001164c */
        /* <DEDUP_REMOVED lines=8> */
.L_x_181:
[----:B------:R-:W-:Y:S05]  /*17040*/  BSYNC.RECONVERGENT B0 ;  /* 0x0000000000007941 */ /* 0x000fea0003800200 */
.L_x_180:
[----:B------:R-:W-:Y:S04]  /*17050*/  BSSY.RECONVERGENT B0, `(.L_x_182) ;  /* 0x0000072000007945 */ /* 0x000fe80003800200 */
[----:B------:R-:W-:Y:S05]  /*17060*/  @P1 BRA `(.L_x_183) ;  /* 0x0000000400c01947 */ /* 0x000fea0003800000 */
[-C--:B------:R-:W-:Y:S01]  /*17070*/  FMUL R52, R52, R119.reuse ;  /* 0x0000007734347220 */ /* 0x080fe20000400000 */
[-C--:B------:R-:W-:Y:S01]  /*17080*/  FMUL R53, R53, R119.reuse ;  /* 0x0000007735357220 */ /* 0x080fe20000400000 */
[-C--:B------:R-:W-:Y:S01]  /*17090*/  FMUL R58, R58, R119.reuse ;  /* 0x000000773a3a7220 */ /* 0x080fe20000400000 */
[-C--:B------:R-:W-:Y:S01]  /*170a0*/  FMUL R59, R59, R119.reuse ;  /* 0x000000773b3b7220 */ /* 0x080fe20000400000 */
[----:B------:R-:W-:Y:S01]  /*170b0*/  R2UR UR6, R108 ;  /* 0x000000006c0672ca */ /* 0x000fe200000e0000 */
[-C--:B--2---:R-:W-:Y:S01]  /*170c0*/  FMUL R0, R51, R119.reuse ;  /* 0x0000007733007220 */ /* 0x084fe20000400000 */
        /* <DEDUP_REMOVED lines=10> */
[C---:B------:R-:W-:Y:S01]  /*17170*/  R2UR UR14, R108.reuse ;  /* 0x000000006c0e72ca */ /* 0x040fe200000e0000 */
[-C--:B------:R-:W-:Y:S01]  /*17180*/  FMUL R39, R43, R119.reuse ;  /* 0x000000772b277220 */ /* 0x080fe20000400000 */
[----:B------:R-:W-:Y:S01]  /*17190*/  R2UR UR15, R109 ;  /* 0x000000006d0f72ca */ /* 0x000fe200000e0000 */
[-C--:B------:R-:W-:Y:S01]  /*171a0*/  FMUL R43, R37, R119.reuse ;  /* 0x00000077252b7220 */ /* 0x080fe20000400000 */
[----:B------:R-:W-:Y:S01]  /*171b0*/  R2UR UR12, R108 ;  /* 0x000000006c0c72ca */ /* 0x000fe200000e0000 */
[-C--:B------:R-:W-:Y:S01]  /*171c0*/  FMUL R49, R49, R119.reuse ;  /* 0x0000007731317220 */ /* 0x080fe20000400000 */
[----:B------:R-:W-:Y:S01]  /*171d0*/  R2UR UR13, R109 ;  /* 0x000000006d0d72ca */ /* 0x000fe200000e0000 */
[-C--:B------:R-:W-:Y:S01]  /*171e0*/  FMUL R50, R50, R119.reuse ;  /* 0x0000007732327220 */ /* 0x080fe20000400000 */
[----:B------:R-:W-:Y:S01]  /*171f0*/  PRMT R36, R52, 0x7610, R36 ;  /* 0x0000761034247816 */ /* 0x000fe20000000024 */
[-C--:B------:R-:W-:Y:S01]  /*17200*/  FMUL R40, R44, R119.reuse ;  /* 0x000000772c287220 */ /* 0x080fe20000400000 */
[----:B------:R-:W-:Y:S01]  /*17210*/  PRMT R37, R58, 0x7610, R37 ;  /* 0x000076103a257816 */ /* 0x000fe20000000025 */
[-C--:B------:R-:W-:Y:S01]  /*17220*/  FMUL R38, R45, R119.reuse ;  /* 0x000000772d267220 */ /* 0x080fe20000400000 */
[-C--:B------:R-:W-:Y:S01]  /*17230*/  FMUL R46, R46, R119.reuse ;  /* 0x000000772e2e7220 */ /* 0x080fe20000400000 */
[-C--:B------:R-:W-:Y:S01]  /*17240*/  FMUL R47, R47, R119.reuse ;  /* 0x000000772f2f7220 */ /* 0x080fe20000400000 */
[----:B------:R-:W-:Y:S01]  /*17250*/  R2UR UR10, R108 ;  /* 0x000000006c0a72ca */ /* 0x000fe200000e0000 */
[-C--:B------:R-:W-:Y:S01]  /*17260*/  FMUL R42, R42, R119.reuse ;  /* 0x000000772a2a7220 */ /* 0x080fe20000400000 */
[----:B------:R-:W-:Y:S01]  /*17270*/  R2UR UR11, R109 ;  /* 0x000000006d0b72ca */ /* 0x000fe200000e0000 */
[----:B------:R1:W-:Y:S01]  /*17280*/  STG.E.U16 desc[UR6][R2.64+0x120], R36 ;  /* 0x0001202402007986 */ /* 0x0003e2000c101506 */
[----:B------:R-:W-:Y:S01]  /*17290*/  F2FP.BF16.F32.PACK_AB R0, R0, R50 ;  /* 0x000000320000723e */ /* 0x000fe200000010ff */
[-C--:B------:R-:W-:Y:S01]  /*172a0*/  FMUL R41, R41, R119.reuse ;  /* 0x0000007729297220 */ /* 0x080fe20000400000 */
[----:B------:R-:W-:Y:S01]  /*172b0*/  F2FP.BF16.F32.PACK_AB R38, R38, R40 ;  /* 0x000000282626723e */ /* 0x000fe200000010ff */
[----:B------:R2:W-:Y:S01]  /*172c0*/  STG.E.U16 desc[UR8][R2.64+0x12c], R37 ;  /* 0x00012c2502007986 */ /* 0x0005e2000c101508 */
[----:B------:R-:W-:Y:S01]  /*172d0*/  F2FP.BF16.F32.PACK_AB R39, R39, R42 ;  /* 0x0000002a2727723e */ /* 0x000fe200000010ff */
[----:B------:R-:W-:Y:S01]  /*172e0*/  FMUL R54, R54, R119 ;  /* 0x0000007736367220 */ /* 0x000fe20000400000 */
[----:B------:R-:W-:Y:S01]  /*172f0*/  F2FP.BF16.F32.PACK_AB R42, R43, R51 ;  /* 0x000000332b2a723e */ /* 0x000fe200000010ff */
[----:B------:R3:W-:Y:S01]  /*17300*/  STG.E.U16 desc[UR14][R2.64+0x11c], R0 ;  /* 0x00011c0002007986 */ /* 0x0007e2000c10150e */
[----:B------:R-:W-:-:S02]  /*17310*/  IMAD.MOV.U32 R51, RZ, RZ, R0 ;  /* 0x000000ffff337224 */ /* 0x000fc400078e0000 */
[----:B------:R-:W-:Y:S01]  /*17320*/  FMUL R55, R55, R119 ;  /* 0x0000007737377220 */ /* 0x000fe20000400000 */
[----:B------:R-:W-:Y:S01]  /*17330*/  F2FP.BF16.F32.PACK_AB R40, R41, R53 ;  /* 0x000000352928723e */ /* 0x000fe200000010ff */
[----:B------:R4:W-:Y:S01]  /*17340*/  STG.E.U16 desc[UR8][R2.64+0x110], R38 ;  /* 0x0001102602007986 */ /* 0x0009e2000c101508 */
[----:B------:R-:W-:Y:S01]  /*17350*/  F2FP.BF16.F32.PACK_AB R41, R59, R68 ;  /* 0x000000443b29723e */ /* 0x000fe200000010ff */
[-C--:B------:R-:W-:Y:S01]  /*17360*/  FMUL R61, R61, R119.reuse ;  /* 0x000000773d3d7220 */ /* 0x080fe20000400000 */
[----:B------:R-:W-:Y:S01]  /*17370*/  F2FP.BF16.F32.PACK_AB R43, R55, R54 ;  /* 0x00000036372b723e */ /* 0x000fe200000010ff */
[-C--:B------:R-:W-:Y:S01]  /*17380*/  FMUL R56, R56, R119.reuse ;  /* 0x0000007738387220 */ /* 0x080fe20000400000 */
[-C--:B------:R-:W-:Y:S01]  /*17390*/  FMUL R45, R57, R119.reuse ;  /* 0x00000077392d7220 */ /* 0x080fe20000400000 */
[-C--:B------:R-:W-:Y:S01]  /*173a0*/  FMUL R44, R60, R119.reuse ;  /* 0x000000773c2c7220 */ /* 0x080fe20000400000 */
[-C--:B------:R-:W-:Y:S01]  /*173b0*/  FMUL R62, R62, R119.reuse ;  /* 0x000000773e3e7220 */ /* 0x080fe20000400000 */
[-C--:B------:R-:W-:Y:S01]  /*173c0*/  FMUL R63, R63, R119.reuse ;  /* 0x000000773f3f7220 */ /* 0x080fe20000400000 */
[-C--:B------:R-:W-:Y:S01]  /*173d0*/  FMUL R64, R64, R119.reuse ;  /* 0x0000007740407220 */ /* 0x080fe20000400000 */
[-C--:B------:R-:W-:Y:S01]  /*173e0*/  FMUL R65, R65, R119.reuse ;  /* 0x0000007741417220 */ /* 0x080fe20000400000 */
[-C--:B------:R-:W-:Y:S01]  /*173f0*/  FMUL R66, R66, R119.reuse ;  /* 0x0000007742427220 */ /* 0x080fe20000400000 */
[----:B------:R-:W-:Y:S01]  /*17400*/  FMUL R67, R67, R119 ;  /* 0x0000007743437220 */ /* 0x000fe20000400000 */
[----:B------:R0:W-:Y:S01]  /*17410*/  STG.E.U16 desc[UR6][R2.64+0x10c], R39 ;  /* 0x00010c2702007986 */ /* 0x0001e2000c101506 */
[----:B------:R-:W-:-:S02]  /*17420*/  F2FP.BF16.F32.PACK_AB R45, R45, R56 ;  /* 0x000000382d2d723e */ /* 0x000fc400000010ff */
[----:B-1----:R-:W-:Y:S01]  /*17430*/  F2FP.BF16.F32.PACK_AB R36, R49, R48 ;  /* 0x000000303124723e */ /* 0x002fe200000010ff */
[----:B------:R-:W-:Y:S01]  /*17440*/  STG.E.U16 desc[UR14][R2.64+0x108], R40 ;  /* 0x0001082802007986 */ /* 0x000fe2000c10150e */
[----:B------:R-:W-:Y:S02]  /*17450*/  SHF.R.U32.HI R49, RZ, 0x10, R58 ;  /* 0x00000010ff317819 */ /* 0x000fe4000001163a */
[----:B--2---:R-:W-:Y:S01]  /*17460*/  F2FP.BF16.F32.PACK_AB R37, R47, R46 ;  /* 0x0000002e2f25723e */ /* 0x004fe200000010ff */
[----:B------:R1:W-:Y:S01]  /*17470*/  STG.E.U16 desc[UR12][R2.64+0x118], R36 ;  /* 0x0001182402007986 */ /* 0x0003e2000c10150c */
[----:B------:R-:W-:Y:S01]  /*17480*/  IMAD.MOV.U32 R50, RZ, RZ, R36 ;  /* 0x000000ffff327224 */ /* 0x000fe200078e0024 */
[----:B------:R-:W-:Y:S01]  /*17490*/  F2FP.BF16.F32.PACK_AB R44, R61, R44 ;  /* 0x0000002c3d2c723e */ /* 0x000fe200000010ff */
[----:B---3--:R-:W-:Y:S01]  /*174a0*/  IMAD.MOV.U32 R0, RZ, RZ, R38 ;  /* 0x000000ffff007224 */ /* 0x008fe200078e0026 */
[----:B------:R2:W-:Y:S01]  /*174b0*/  STG.E.U16 desc[UR10][R2.64+0x114], R37 ;  /* 0x0001142502007986 */ /* 0x0005e2000c10150a */
[----:B------:R-:W-:-:S02]  /*174c0*/  F2FP.BF16.F32.PACK_AB R46, R63, R62 ;  /* 0x0000003e3f2e723e */ /* 0x000fc400000010ff */
[----:B----4-:R-:W-:Y:S01]  /*174d0*/  SHF.R.U32.HI R38, RZ, 0x10, R51 ;  /* 0x00000010ff267819 */ /* 0x010fe20000011633 */
[----:B------:R3:W-:Y:S01]  /*174e0*/  STG.E.U16 desc[UR14][R2.64+0x12e], R49 ;  /* 0x00012e3102007986 */ /* 0x0007e2000c10150e */
[----:B------:R-:W-:Y:S02]  /*174f0*/  SHF.R.U32.HI R0, RZ, 0x10, R0 ;  /* 0x00000010ff007819 */ /* 0x000fe40000011600 */
[----:B------:R-:W-:Y:S01]  /*17500*/  F2FP.BF16.F32.PACK_AB R47, R65, R64 ;  /* 0x00000040412f723e */ /* 0x000fe200000010ff */
[----:B------:R4:W-:Y:S01]  /*17510*/  STG.E.U16 desc[UR12][R2.64+0x11e], R38 ;  /* 0x00011e2602007986 */ /* 0x0009e2000c10150c */
[----:B------:R-:W-:-:S03]  /*17520*/  F2FP.BF16.F32.PACK_AB R48, R67, R66 ;  /* 0x000000424330723e */ /* 0x000fc600000010ff */
[----:B------:R4:W-:Y:S01]  /*17530*/  STG.E.U16 desc[UR6][R2.64+0x112], R0 ;  /* 0x0001120002007986 */ /* 0x0009e2000c101506 */
[----:B0-----:R-:W-:-:S03]  /*17540*/  SHF.R.U32.HI R39, RZ, 0x10, R39 ;  /* 0x00000010ff277819 */ /* 0x001fc60000011627 */
[----:B------:R-:W-:Y:S04]  /*17550*/  STG.E.U16 desc[UR12][R2.64+0x104], R41 ;  /* 0x0001042902007986 */ /* 0x000fe8000c10150c */
[----:B------:R0:W-:Y:S01]  /*17560*/  STG.E.U16 desc[UR14][R2.64+0x10e], R39 ;  /* 0x00010e2702007986 */ /* 0x0001e2000c10150e */
[----:B-1----:R-:W-:-:S03]  /*17570*/  IMAD.MOV.U32 R36, RZ, RZ, R37 ;  /* 0x000000ffff247224 */ /* 0x002fc600078e0025 */
[----:B------:R-:W-:Y:S01]  /*17580*/  STG.E.U16 desc[UR10][R2.64+0x100], R42 ;  /* 0x0001002a02007986 */ /* 0x000fe2000c10150a */
[----:B--2---:R-:W-:-:S03]  /*17590*/  SHF.R.U32.HI R37, RZ, 0x10, R50 ;  /* 0x00000010ff257819 */ /* 0x004fc60000011632 */
[----:B------:R-:W-:Y:S01]  /*175a0*/  STG.E.U16 desc[UR8][R2.64+0x124], R43 ;  /* 0x0001242b02007986 */ /* 0x000fe2000c101508 */
[----:B------:R-:W-:Y:S02]  /*175b0*/  SHF.R.U32.HI R36, RZ, 0x10, R36 ;  /* 0x00000010ff247819 */ /* 0x000fe40000011624 */
[----:B---3--:R-:W-:Y:S01]  /*175c0*/  SHF.R.U32.HI R49, RZ, 0x10, R52 ;  /* 0x00000010ff317819 */ /* 0x008fe20000011634 */
[----:B------:R1:W-:Y:S01]  /*175d0*/  STG.E.U16 desc[UR10][R2.64+0x11a], R37 ;  /* 0x00011a2502007986 */ /* 0x0003e2000c10150a */
[----:B----4-:R-:W-:-:S03]  /*175e0*/  SHF.R.U32.HI R38, RZ, 0x10, R40 ;  /* 0x00000010ff267819 */ /* 0x010fc60000011628 */
[----:B------:R2:W-:Y:S01]  /*175f0*/  STG.E.U16 desc[UR8][R2.64+0x116], R36 ;  /* 0x0001162402007986 */ /* 0x0005e2000c101508 */
[----:B------:R-:W-:-:S03]  /*17600*/  SHF.R.U32.HI R0, RZ, 0x10, R43 ;  /* 0x00000010ff007819 */ /* 0x000fc6000001162b */
[----:B------:R3:W-:Y:S04]  /*17610*/  STG.E.U16 desc[UR12][R2.64+0x10a], R38 ;  /* 0x00010a2602007986 */ /* 0x0007e8000c10150c */
[----:B------:R4:W-:Y:S01]  /*17620*/  STG.E.U16 desc[UR6][R2.64+0x126], R0 ;  /* 0x0001260002007986 */ /* 0x0009e2000c101506 */
[----:B0-----:R-:W-:-:S03]  /*17630*/  SHF.R.U32.HI R39, RZ, 0x10, R45 ;  /* 0x00000010ff277819 */ /* 0x001fc6000001162d */
[----:B------:R-:W-:Y:S04]  /*17640*/  STG.E.U16 desc[UR6][R2.64+0x128], R45 ;  /* 0x0001282d02007986 */ /* 0x000fe8000c101506 */
[----:B------:R-:W-:Y:S04]  /*17650*/  STG.E.U16 desc[UR12][R2.64+0x130], R44 ;  /* 0x0001302c02007986 */ /* 0x000fe8000c10150c */
[----:B------:R-:W-:Y:S01]  /*17660*/  STG.E.U16 desc[UR10][R2.64+0x134], R46 ;  /* 0x0001342e02007986 */ /* 0x000fe2000c10150a */
[----:B-1----:R-:W-:-:S03]  /*17670*/  SHF.R.U32.HI R37, RZ, 0x10, R41 ;  /* 0x00000010ff257819 */ /* 0x002fc60000011629 */
[----:B------:R-:W-:Y:S01]  /*17680*/  STG.E.U16 desc[UR8][R2.64+0x138], R47 ;  /* 0x0001382f02007986 */ /* 0x000fe2000c101508 */
[----:B--2---:R-:W-:-:S03]  /*17690*/  SHF.R.U32.HI R36, RZ, 0x10, R42 ;  /* 0x00000010ff247819 */ /* 0x004fc6000001162a */
[----:B------:R0:W-:Y:S01]  /*176a0*/  STG.E.U16 desc[UR10][R2.64+0x106], R37 ;  /* 0x0001062502007986 */ /* 0x0001e2000c10150a */
[----:B---3--:R-:W-:-:S03]  /*176b0*/  SHF.R.U32.HI R38, RZ, 0x10, R44 ;  /* 0x00000010ff267819 */ /* 0x008fc6000001162c */
[----:B------:R1:W-:Y:S01]  /*176c0*/  STG.E.U16 desc[UR8][R2.64+0x102], R36 ;  /* 0x0001022402007986 */ /* 0x0003e2000c101508 */
[----:B----4-:R-:W-:-:S03]  /*176d0*/  SHF.R.U32.HI R0, RZ, 0x10, R48 ;  /* 0x00000010ff007819 */ /* 0x010fc60000011630 */
[----:B------:R3:W-:Y:S04]  /*176e0*/  STG.E.U16 desc[UR6][R2.64+0x13c], R48 ;  /* 0x00013c3002007986 */ /* 0x0007e8000c101506 */
[----:B------:R3:W-:Y:S04]  /*176f0*/  STG.E.U16 desc[UR14][R2.64+0x122], R49 ;  /* 0x0001223102007986 */ /* 0x0007e8000c10150e */
[----:B------:R3:W-:Y:S04]  /*17700*/  STG.E.U16 desc[UR14][R2.64+0x12a], R39 ;  /* 0x00012a2702007986 */ /* 0x0007e8000c10150e */
[----:B------:R3:W-:Y:S04]  /*17710*/  STG.E.U16 desc[UR12][R2.64+0x132], R38 ;  /* 0x0001322602007986 */ /* 0x0007e8000c10150c */
[----:B------:R3:W-:Y:S01]  /*17720*/  STG.E.U16 desc[UR6][R2.64+0x13e], R0 ;  /* 0x00013e0002007986 */ /* 0x0007e2000c101506 */
[----:B0-----:R-:W-:-:S02]  /*17730*/  SHF.R.U32.HI R37, RZ, 0x10, R46 ;  /* 0x00000010ff257819 */ /* 0x001fc4000001162e */
[----:B-1----:R-:W-:-:S03]  /*17740*/  SHF.R.U32.HI R36, RZ, 0x10, R47 ;  /* 0x00000010ff247819 */ /* 0x002fc6000001162f */
[----:B------:R3:W-:Y:S04]  /*17750*/  STG.E.U16 desc[UR10][R2.64+0x136], R37 ;  /* 0x0001362502007986 */ /* 0x0007e8000c10150a */
[----:B------:R3:W-:Y:S02]  /*17760*/  STG.E.U16 desc[UR8][R2.64+0x13a], R36 ;  /* 0x00013a2402007986 */ /* 0x0007e4000c101508 */
.L_x_183:
[----:B------:R-:W-:Y:S05]  /*17770*/  BSYNC.RECONVERGENT B0 ;  /* 0x0000000000007941 */ /* 0x000fea0003800200 */
.L_x_182:
[----:B------:R-:W-:Y:S04]  /*17780*/  BSSY.RECONVERGENT B0, `(.L_x_177) ;  /* 0x00000b0000007945 */ /* 0x000fe80003800200 */
[----:B------:R-:W-:Y:S05]  /*17790*/  @P0 BRA `(.L_x_184) ;  /* 0x0000000800b80947 */ /* 0x000fea0003800000 */
[-C--:B0-----:R-:W-:Y:S01]  /*177a0*/  FMUL R26, R26, R119.reuse ;  /* 0x000000771a1a7220 */ /* 0x081fe20000400000 */
[-C--:B------:R-:W-:Y:S01]  /*177b0*/  FMUL R27, R27, R119.reuse ;  /* 0x000000771b1b7220 */ /* 0x080fe20000400000 */
[-C--:B------:R-:W-:Y:S01]  /*177c0*/  FMUL R32, R32, R119.reuse ;  /* 0x0000007720207220 */ /* 0x080fe20000400000 */
[-C--:B------:R-:W-:Y:S01]  /*177d0*/  FMUL R33, R33, R119.reuse ;  /* 0x0000007721217220 */ /* 0x080fe20000400000 */
[----:B------:R-:W-:Y:S01]  /*177e0*/  R2UR UR68, R108 ;  /* 0x000000006c4472ca */ /* 0x000fe200000e0000 */
[-C--:B-----5:R-:W-:Y:S01]  /*177f0*/  FMUL R5, R5, R119.reuse ;  /* 0x0000007705057220 */ /* 0x0a0fe20000400000 */
[----:B------:R-:W-:Y:S01]  /*17800*/  R2UR UR69, R109 ;  /* 0x000000006d4572ca */ /* 0x000fe200000e0000 */
[-C--:B------:R-:W-:Y:S01]  /*17810*/  FMUL R10, R10, R119.reuse ;  /* 0x000000770a0a7220 */ /* 0x080fe20000400000 */
[----:B---3--:R-:W-:Y:S01]  /*17820*/  F2FP.BF16.F32.PACK_AB R36, R27, R26 ;  /* 0x0000001a1b24723e */ /* 0x008fe200000010ff */
        /* <DEDUP_REMOVED lines=13> */
[----:B------:R-:W-:Y:S01]  /*17900*/  R2UR UR51, R109 ;  /* 0x000000006d3372ca */ /* 0x000fe200000e0000 */
[-C--:B------:R-:W-:Y:S01]  /*17910*/  FMUL R7, R9, R119.reuse ;  /* 0x0000007709077220 */ /* 0x080fe20000400000 */
[----:B--2---:R-:W-:Y:S01]  /*17920*/  PRMT R0, R36, 0x7610, R0 ;  /* 0x0000761024007816 */ /* 0x004fe20000000000 */
[-C--:B------:R-:W-:Y:S01]  /*17930*/  FMUL R12, R12, R119.reuse ;  /* 0x000000770c0c7220 */ /* 0x080fe20000400000 */
[-C--:B------:R-:W-:Y:S01]  /*17940*/  FMUL R8, R13, R119.reuse ;  /* 0x000000770d087220 */ /* 0x080fe20000400000 */
[----:B------:R-:W-:Y:S01]  /*17950*/  R2UR UR44, R108 ;  /* 0x000000006c2c72ca */ /* 0x000fe200000e0000 */
[-C--:B------:R-:W-:Y:S01]  /*17960*/  FMUL R16, R16, R119.reuse ;  /* 0x0000007710107220 */ /* 0x080fe20000400000 */
[----:B------:R-:W-:Y:S01]  /*17970*/  R2UR UR45, R109 ;  /* 0x000000006d2d72ca */ /* 0x000fe200000e0000 */
[-C--:B------:R-:W-:Y:S01]  /*17980*/  FMUL R17, R17, R119.reuse ;  /* 0x0000007711117220 */ /* 0x080fe20000400000 */
[----:B------:R-:W-:Y:S01]  /*17990*/  R2UR UR52, R108 ;  /* 0x000000006c3472ca */ /* 0x000fe200000e0000 */
[----:B------:R0:W-:Y:S01]  /*179a0*/  STG.E.U16 desc[UR68][R2.64+0x1ac], R0 ;  /* 0x0001ac0002007986 */ /* 0x0001e2000c101544 */
        /* <DEDUP_REMOVED lines=8> */
[----:B------:R-:W-:Y:S01]  /*17a30*/  F2FP.BF16.F32.PACK_AB R5, R5, R26 ;  /* 0x0000001a0505723e */ /* 0x000fe200000010ff */
[----:B------:R-:W-:Y:S01]  /*17a40*/  FMUL R18, R18, R119 ;  /* 0x0000007712127220 */ /* 0x000fe20000400000 */
[----:B------:R-:W-:Y:S01]  /*17a50*/  F2FP.BF16.F32.PACK_AB R7, R7, R11 ;  /* 0x0000000b0707723e */ /* 0x000fe200000010ff */
[----:B------:R1:W-:Y:S01]  /*17a60*/  STG.E.U16 desc[UR70][R2.64+0x1b8], R4 ;  /* 0x0001b80402007986 */ /* 0x0003e2000c101546 */
[----:B------:R-:W-:Y:S01]  /*17a70*/  R2UR UR58, R108 ;  /* 0x000000006c3a72ca */ /* 0x000fe200000e0000 */
[-C--:B------:R-:W-:Y:S01]  /*17a80*/  FMUL R14, R14, R119.reuse ;  /* 0x000000770e0e7220 */ /* 0x080fe20000400000 */
[----:B------:R-:W-:Y:S01]  /*17a90*/  R2UR UR59, R109 ;  /* 0x000000006d3b72ca */ /* 0x000fe200000e0000 */
[----:B------:R2:W-:Y:S01]  /*17aa0*/  STG.E.U16 desc[UR62][R2.64+0x180], R5 ;  /* 0x0001800502007986 */ /* 0x0005e2000c10153e */
[----:B------:R-:W-:Y:S01]  /*17ab0*/  F2FP.BF16.F32.PACK_AB R8, R8, R12 ;  /* 0x0000000c0808723e */ /* 0x000fe200000010ff */
[-C--:B------:R-:W-:Y:S01]  /*17ac0*/  FMUL R9, R15, R119.reuse ;  /* 0x000000770f097220 */ /* 0x080fe20000400000 */
[----:B------:R-:W-:Y:S01]  /*17ad0*/  R2UR UR48, R108 ;  /* 0x000000006c3072ca */ /* 0x000fe200000e0000 */
[----:B------:R-:W-:Y:S01]  /*17ae0*/  STG.E.U16 desc[UR52][R2.64+0x188], R7 ;  /* 0x0001880702007986 */ /* 0x000fe2000c101534 */
[----:B------:R-:W-:Y:S01]  /*17af0*/  R2UR UR49, R109 ;  /* 0x000000006d3172ca */ /* 0x000fe200000e0000 */
[-C--:B------:R-:W-:Y:S01]  /*17b00*/  FMUL R24, R24, R119.reuse ;  /* 0x0000007718187220 */ /* 0x080fe20000400000 */
[----:B------:R-:W-:Y:S01]  /*17b10*/  R2UR UR34, R108 ;  /* 0x000000006c2272ca */ /* 0x000fe200000e0000 */
[-C--:B------:R-:W-:Y:S01]  /*17b20*/  FMUL R25, R25, R119.reuse ;  /* 0x0000007719197220 */ /* 0x080fe20000400000 */
[----:B------:R-:W-:Y:S01]  /*17b30*/  R2UR UR35, R109 ;  /* 0x000000006d2372ca */ /* 0x000fe200000e0000 */
[-C--:B------:R-:W-:Y:S01]  /*17b40*/  FMUL R13, R28, R119.reuse ;  /* 0x000000771c0d7220 */ /* 0x080fe20000400000 */
[----:B0-----:R-:W-:Y:S01]  /*17b50*/  F2FP.BF16.F32.PACK_AB R0, R27, R10 ;  /* 0x0000000a1b00723e */ /* 0x001fe200000010ff */
[-C--:B------:R-:W-:Y:S01]  /*17b60*/  FMUL R31, R31, R119.reuse ;  /* 0x000000771f1f7220 */ /* 0x080fe20000400000 */
[C---:B------:R-:W-:Y:S01]  /*17b70*/  R2UR UR24, R108.reuse ;  /* 0x000000006c1872ca */ /* 0x040fe200000e0000 */
[-C--:B------:R-:W-:Y:S01]  /*17b80*/  FMUL R35, R35, R119.reuse ;  /* 0x0000007723237220 */ /* 0x080fe20000400000 */
[----:B------:R-:W-:Y:S01]  /*17b90*/  R2UR UR25, R109 ;  /* 0x000000006d1972ca */ /* 0x000fe200000e0000 */
[----:B------:R0:W-:Y:S01]  /*17ba0*/  STG.E.U16 desc[UR50][R2.64+0x18c], R0 ;  /* 0x00018c0002007986 */ /* 0x0001e2000c101532 */
[----:B------:R-:W-:Y:S01]  /*17bb0*/  F2FP.BF16.F32.PACK_AB R10, R17, R16 ;  /* 0x00000010110a723e */ /* 0x000fe200000010ff */
[----:B------:R-:W-:Y:S01]  /*17bc0*/  IMAD.MOV.U32 R17, RZ, RZ, R5 ;  /* 0x000000ffff117224 */ /* 0x000fe200078e0005 */
[----:B------:R-:W-:Y:S01]  /*17bd0*/  R2UR UR60, R108 ;  /* 0x000000006c3c72ca */ /* 0x000fe200000e0000 */
[----:B------:R-:W-:Y:S01]  /*17be0*/  IMAD.MOV.U32 R16, RZ, RZ, R32 ;  /* 0x000000ffff107224 */ /* 0x000fe200078e0020 */
[C---:B------:R-:W-:Y:S01]  /*17bf0*/  R2UR UR61, R109.reuse ;  /* 0x000000006d3d72ca */ /* 0x040fe200000e0000 */
[-C--:B------:R-:W-:Y:S01]  /*17c00*/  FMUL R30, R30, R119.reuse ;  /* 0x000000771e1e7220 */ /* 0x080fe20000400000 */
[----:B-1----:R-:W-:Y:S01]  /*17c10*/  PRMT R4, R8, 0x7610, R4 ;  /* 0x0000761008047816 */ /* 0x002fe20000000004 */
[----:B------:R-:W-:Y:S01]  /*17c20*/  FMUL R15, R34, R119 ;  /* 0x00000077220f7220 */ /* 0x000fe20000400000 */
[----:B------:R-:W-:Y:S01]  /*17c30*/  R2UR UR56, R108 ;  /* 0x000000006c3872ca */ /* 0x000fe200000e0000 */
[----:B--2---:R-:W-:Y:S01]  /*17c40*/  IMAD.MOV.U32 R5, RZ, RZ, R7 ;  /* 0x000000ffff057224 */ /* 0x004fe200078e0007 */
[----:B------:R-:W-:Y:S01]  /*17c50*/  R2UR UR57, R109 ;  /* 0x000000006d3972ca */ /* 0x000fe200000e0000 */
[----:B------:R1:W-:Y:S01]  /*17c60*/  STG.E.U16 desc[UR44][R2.64+0x190], R4 ;  /* 0x0001900402007986 */ /* 0x0003e2000c10152c */
[----:B------:R-:W-:-:S02]  /*17c70*/  F2FP.BF16.F32.PACK_AB R23, R23, R22 ;  /* 0x000000161717723e */ /* 0x000fc400000010ff */
[----:B------:R-:W-:Y:S02]  /*17c80*/  F2FP.BF16.F32.PACK_AB R11, R21, R20 ;  /* 0x00000014150b723e */ /* 0x000fe400000010ff */
[C---:B------:R-:W-:Y:S02]  /*17c90*/  R2UR UR32, R108.reuse ;  /* 0x000000006c2072ca */ /* 0x040fe400000e0000 */
[C---:B------:R-:W-:Y:S02]  /*17ca0*/  R2UR UR33, R109.reuse ;  /* 0x000000006d2172ca */ /* 0x040fe400000e0000 */
[C---:B------:R-:W-:Y:S02]  /*17cb0*/  R2UR UR30, R108.reuse ;  /* 0x000000006c1e72ca */ /* 0x040fe400000e0000 */
[----:B------:R-:W-:Y:S02]  /*17cc0*/  R2UR UR31, R109 ;  /* 0x000000006d1f72ca */ /* 0x000fe400000e0000 */
[----:B------:R-:W-:-:S02]  /*17cd0*/  R2UR UR26, R108 ;  /* 0x000000006c1a72ca */ /* 0x000fc400000e0000 */
[----:B0-----:R-:W-:Y:S02]  /*17ce0*/  SHF.R.U32.HI R0, RZ, 0x10, R0 ;  /* 0x00000010ff007819 */ /* 0x001fe40000011600 */
[C---:B------:R-:W-:Y:S02]  /*17cf0*/  R2UR UR27, R109.reuse ;  /* 0x000000006d1b72ca */ /* 0x040fe400000e0000 */
[----:B------:R-:W-:Y:S01]  /*17d00*/  F2FP.BF16.F32.PACK_AB R6, R6, R19 ;  /* 0x000000130606723e */ /* 0x000fe200000010ff */
[----:B------:R0:W-:Y:S01]  /*17d10*/  STG.E.U16 desc[UR46][R2.64+0x18e], R0 ;  /* 0x00018e0002007986 */ /* 0x0001e2000c10152e */
[C---:B------:R-:W-:Y:S02]  /*17d20*/  R2UR UR66, R108.reuse ;  /* 0x000000006c4272ca */ /* 0x040fe400000e0000 */
[----:B------:R-:W-:Y:S01]  /*17d30*/  R2UR UR67, R109 ;  /* 0x000000006d4372ca */ /* 0x000fe200000e0000 */
[----:B------:R2:W-:Y:S01]  /*17d40*/  STG.E.U16 desc[UR58][R2.64+0x184], R6 ;  /* 0x0001840602007986 */ /* 0x0005e2000c10153a */
[----:B------:R-:W-:-:S02]  /*17d50*/  R2UR UR42, R108 ;  /* 0x000000006c2a72ca */ /* 0x000fc400000e0000 */
[C---:B------:R-:W-:Y:S02]  /*17d60*/  R2UR UR43, R109.reuse ;  /* 0x000000006d2b72ca */ /* 0x040fe400000e0000 */
[----:B------:R-:W-:Y:S02]  /*17d70*/  R2UR UR40, R108 ;  /* 0x000000006c2872ca */ /* 0x000fe400000e0000 */
[----:B------:R-:W-:Y:S02]  /*17d80*/  R2UR UR41, R109 ;  /* 0x000000006d2972ca */ /* 0x000fe400000e0000 */
[----:B------:R-:W-:Y:S02]  /*17d90*/  SHF.R.U32.HI R5, RZ, 0x10, R5 ;  /* 0x00000010ff057819 */ /* 0x000fe40000011605 */
[----:B-1----:R-:W-:Y:S02]  /*17da0*/  F2FP.BF16.F32.PACK_AB R4, R29, R18 ;  /* 0x000000121d04723e */ /* 0x002fe400000010ff */
[----:B------:R-:W-:Y:S01]  /*17db0*/  PRMT R12, R23, 0x7610, R12 ;  /* 0x00007610170c7816 */ /* 0x000fe2000000000c */
[----:B------:R1:W-:Y:S01]  /*17dc0*/  STG.E.U16 desc[UR48][R2.64+0x18a], R5 ;  /* 0x00018a0502007986 */ /* 0x0003e2000c101530 */
[----:B------:R-:W-:-:S02]  /*17dd0*/  SHF.R.U32.HI R7, RZ, 0x10, R17 ;  /* 0x00000010ff077819 */ /* 0x000fc40000011611 */
[----:B------:R-:W-:Y:S01]  /*17de0*/  R2UR UR38, R108 ;  /* 0x000000006c2672ca */ /* 0x000fe200000e0000 */
[----:B------:R3:W-:Y:S01]  /*17df0*/  STG.E.U16 desc[UR34][R2.64+0x19c], R4 ;  /* 0x00019c0402007986 */ /* 0x0007e2000c101522 */
[----:B------:R-:W-:Y:S02]  /*17e00*/  R2UR UR39, R109 ;  /* 0x000000006d2772ca */ /* 0x000fe400000e0000 */
[----:B------:R-:W-:Y:S01]  /*17e10*/  F2FP.BF16.F32.PACK_AB R9, R9, R14 ;  /* 0x0000000e0909723e */ /* 0x000fe200000010ff */
[----:B------:R4:W-:Y:S01]  /*17e20*/  STG.E.U16 desc[UR24][R2.64+0x1a4], R12 ;  /* 0x0001a40c02007986 */ /* 0x0009e2000c101518 */
[----:B0-----:R-:W-:Y:S01]  /*17e30*/  IMAD.MOV.U32 R0, RZ, RZ, R11 ;  /* 0x000000ffff007224 */ /* 0x001fe200078e000b */
[----:B------:R-:W-:Y:S02]  /*17e40*/  F2FP.BF16.F32.PACK_AB R13, R33, R13 ;  /* 0x0000000d210d723e */ /* 0x000fe400000010ff */
[----:B------:R0:W-:Y:S01]  /*17e50*/  STG.E.U16 desc[UR60][R2.64+0x182], R7 ;  /* 0x0001820702007986 */ /* 0x0001e2000c10153c */
[----:B--2---:R-:W-:-:S02]  /*17e60*/  SHF.R.U32.HI R6, RZ, 0x10, R6 ;  /* 0x00000010ff067819 */ /* 0x004fc40000011606 */
[----:B------:R-:W-:Y:S01]  /*17e70*/  SHF.R.U32.HI R0, RZ, 0x10, R0 ;  /* 0x00000010ff007819 */ /* 0x000fe20000011600 */
[----:B------:R-:W-:Y:S01]  /*17e80*/  STG.E.U16 desc[UR40][R2.64+0x194], R9 ;  /* 0x0001940902007986 */ /* 0x000fe2000c101528 */
[----:B------:R-:W-:Y:S02]  /*17e90*/  SHF.R.U32.HI R16, RZ, 0x10, R16 ;  /* 0x00000010ff107819 */ /* 0x000fe40000011610 */
[----:B------:R-:W-:Y:S01]  /*17ea0*/  F2FP.BF16.F32.PACK_AB R14, R31, R30 ;  /* 0x0000001e1f0e723e */ /* 0x000fe200000010ff */
[----:B------:R-:W-:Y:S01]  /*17eb0*/  STG.E.U16 desc[UR56][R2.64+0x186], R6 ;  /* 0x0001860602007986 */ /* 0x000fe2000c101538 */
[----:B------:R-:W-:Y:S02]  /*17ec0*/  F2FP.BF16.F32.PACK_AB R15, R35, R15 ;  /* 0x0000000f230f723e */ /* 0x000fe400000010ff */
[----:B------:R-:W-:Y:S01]  /*17ed0*/  R2UR UR64, R108 ;  /* 0x000000006c4072ca */ /* 0x000fe200000e0000 */
[----:B------:R2:W-:Y:S01]  /*17ee0*/  STG.E.U16 desc[UR26][R2.64+0x1a2], R0 ;  /* 0x0001a20002007986 */ /* 0x0005e2000c10151a */
[----:B------:R-:W-:-:S02]  /*17ef0*/  R2UR UR65, R109 ;  /* 0x000000006d4172ca */ /* 0x000fc400000e0000 */
[----:B-1----:R-:W-:Y:S01]  /*17f00*/  SHF.R.U32.HI R5, RZ, 0x10, R10 ;  /* 0x00000010ff057819 */ /* 0x002fe2000001160a */
[----:B------:R1:W-:Y:S01]  /*17f10*/  STG.E.U16 desc[UR66][R2.64+0x1ba], R16 ;  /* 0x0001ba1002007986 */ /* 0x0003e2000c101542 */
[C---:B------:R-:W-:Y:S02]  /*17f20*/  R2UR UR36, R108.reuse ;  /* 0x000000006c2472ca */ /* 0x040fe400000e0000 */
[----:B---3--:R-:W-:Y:S01]  /*17f30*/  SHF.R.U32.HI R4, RZ, 0x10, R4 ;  /* 0x00000010ff047819 */ /* 0x008fe20000011604 */
[----:B------:R3:W-:Y:S01]  /*17f40*/  STG.E.U16 desc[UR32][R2.64+0x19a], R5 ;  /* 0x00019a0502007986 */ /* 0x0007e2000c101520 */
[----:B------:R-:W-:Y:S02]  /*17f50*/  R2UR UR37, R109 ;  /* 0x000000006d2572ca */ /* 0x000fe400000e0000 */
[----:B----4-:R-:W-:Y:S01]  /*17f60*/  F2FP.BF16.F32.PACK_AB R12, R25, R24 ;  /* 0x00000018190c723e */ /* 0x010fe200000010ff */
[----:B------:R4:W-:Y:S01]  /*17f70*/  STG.E.U16 desc[UR30][R2.64+0x19e], R4 ;  /* 0x00019e0402007986 */ /* 0x0009e2000c10151e */
[----:B------:R-:W-:-:S02]  /*17f80*/  R2UR UR28, R108 ;  /* 0x000000006c1c72ca */ /* 0x000fc400000e0000 */
[----:B0-----:R-:W-:Y:S02]  /*17f90*/  SHF.R.U32.HI R7, RZ, 0x10, R8 ;  /* 0x00000010ff077819 */ /* 0x001fe40000011608 */
[C---:B------:R-:W-:Y:S02]  /*17fa0*/  R2UR UR29, R109.reuse ;  /* 0x000000006d1d72ca */ /* 0x040fe400000e0000 */
[C---:B------:R-:W-:Y:S01]  /*17fb0*/  R2UR UR22, R108.reuse ;  /* 0x000000006c1672ca */ /* 0x040fe200000e0000 */
[----:B------:R0:W-:Y:S01]  /*17fc0*/  STG.E.U16 desc[UR42][R2.64+0x192], R7 ;  /* 0x0001920702007986 */ /* 0x0001e2000c10152a */
[C---:B------:R-:W-:Y:S02]  /*17fd0*/  R2UR UR23, R109.reuse ;  /* 0x000000006d1772ca */ /* 0x040fe400000e0000 */
[----:B------:R-:W-:Y:S01]  /*17fe0*/  R2UR UR20, R108 ;  /* 0x000000006c1472ca */ /* 0x000fe200000e0000 */
[----:B------:R-:W-:Y:S01]  /*17ff0*/  STG.E.U16 desc[UR36][R2.64+0x198], R10 ;  /* 0x0001980a02007986 */ /* 0x000fe2000c101524 */
[----:B------:R-:W-:-:S02]  /*18000*/  R2UR UR21, R109 ;  /* 0x000000006d1572ca */ /* 0x000fc400000e0000 */
[C---:B------:R-:W-:Y:S01]  /*18010*/  R2UR UR18, R108.reuse ;  /* 0x000000006c1272ca */ /* 0x040fe200000e0000 */
[----:B--2---:R-:W-:Y:S01]  /*18020*/  IMAD.MOV.U32 R0, RZ, RZ, R13 ;  /* 0x000000ffff007224 */ /* 0x004fe200078e000d */
[C---:B------:R-:W-:Y:S01]  /*18030*/  R2UR UR19, R109.reuse ;  /* 0x000000006d1372ca */ /* 0x040fe200000e0000 */
[----:B------:R-:W-:Y:S01]  /*18040*/  STG.E.U16 desc[UR28][R2.64+0x1a0], R11 ;  /* 0x0001a00b02007986 */ /* 0x000fe2000c10151c */
[C---:B------:R-:W-:Y:S01]  /*18050*/  R2UR UR16, R108.reuse ;  /* 0x000000006c1072ca */ /* 0x040fe200000e0000 */
[----:B-1----:R-:W-:Y:S01]  /*18060*/  IMAD.MOV.U32 R16, RZ, RZ, R36 ;  /* 0x000000ffff107224 */ /* 0x002fe200078e0024 */
[C---:B------:R-:W-:Y:S02]  /*18070*/  R2UR UR17, R109.reuse ;  /* 0x000000006d1172ca */ /* 0x040fe400000e0000 */
[C---:B------:R-:W-:Y:S01]  /*18080*/  R2UR UR14, R108.reuse ;  /* 0x000000006c0e72ca */ /* 0x040fe200000e0000 */
[----:B---3--:R-:W-:Y:S01]  /*18090*/  IMAD.MOV.U32 R5, RZ, RZ, R12 ;  /* 0x000000ffff057224 */ /* 0x008fe200078e000c */
[C---:B------:R-:W-:Y:S01]  /*180a0*/  R2UR UR15, R109.reuse ;  /* 0x000000006d0f72ca */ /* 0x040fe200000e0000 */
[----:B------:R-:W-:Y:S01]  /*180b0*/  STG.E.U16 desc[UR20][R2.64+0x1a8], R12 ;  /* 0x0001a80c02007986 */ /* 0x000fe2000c101514 */
[----:B------:R-:W-:Y:S01]  /*180c0*/  R2UR UR12, R108 ;  /* 0x000000006c0c72ca */ /* 0x000fe200000e0000 */
[----:B----4-:R-:W-:Y:S01]  /*180d0*/  IMAD.MOV.U32 R4, RZ, RZ, R23 ;  /* 0x000000ffff047224 */ /* 0x010fe200078e0017 */
[----:B------:R-:W-:-:S02]  /*180e0*/  R2UR UR13, R109 ;  /* 0x000000006d0d72ca */ /* 0x000fc400000e0000 */
[C---:B------:R-:W-:Y:S02]  /*180f0*/  R2UR UR10, R108.reuse ;  /* 0x000000006c0a72ca */ /* 0x040fe400000e0000 */
[C---:B------:R-:W-:Y:S01]  /*18100*/  R2UR UR11, R109.reuse ;  /* 0x000000006d0b72ca */ /* 0x040fe200000e0000 */
[----:B------:R-:W-:Y:S01]  /*18110*/  STG.E.U16 desc[UR16][R2.64+0x1b0], R13 ;  /* 0x0001b00d02007986 */ /* 0x000fe2000c101510 */
[C---:B------:R-:W-:Y:S01]  /*18120*/  R2UR UR8, R108.reuse ;  /* 0x000000006c0872ca */ /* 0x040fe200000e0000 */
[----:B0-----:R-:W-:Y:S01]  /*18130*/  IMAD.MOV.U32 R7, RZ, RZ, R14 ;  /* 0x000000ffff077224 */ /* 0x001fe200078e000e */
[C---:B------:R-:W-:Y:S02]  /*18140*/  R2UR UR9, R109.reuse ;  /* 0x000000006d0972ca */ /* 0x040fe400000e0000 */
[----:B------:R-:W-:Y:S02]  /*18150*/  R2UR UR6, R108 ;  /* 0x000000006c0672ca */ /* 0x000fe400000e0000 */
[----:B------:R-:W-:Y:S01]  /*18160*/  R2UR UR7, R109 ;  /* 0x000000006d0772ca */ /* 0x000fe200000e0000 */
[----:B------:R-:W-:Y:S01]  /*18170*/  STG.E.U16 desc[UR12][R2.64+0x1b4], R14 ;  /* 0x0001b40e02007986 */ /* 0x000fe2000c10150c */
[----:B------:R-:W-:Y:S01]  /*18180*/  SHF.R.U32.HI R6, RZ, 0x10, R9 ;  /* 0x00000010ff067819 */ /* 0x000fe20000011609 */
[----:B------:R-:W-:Y:S01]  /*18190*/  IMAD.MOV.U32 R9, RZ, RZ, R15 ;  /* 0x000000ffff097224 */ /* 0x000fe200078e000f */
[----:B------:R-:W-:-:S02]  /*181a0*/  SHF.R.U32.HI R8, RZ, 0x10, R4 ;  /* 0x00000010ff087819 */ /* 0x000fc40000011604 */
[----:B------:R-:W-:Y:S01]  /*181b0*/  SHF.R.U32.HI R16, RZ, 0x10, R16 ;  /* 0x00000010ff107819 */ /* 0x000fe20000011610 */
[----:B------:R0:W-:Y:S01]  /*181c0*/  STG.E.U16 desc[UR38][R2.64+0x196], R6 ;  /* 0x0001960602007986 */ /* 0x0001e2000c101526 */
[----:B------:R-:W-:-:S03]  /*181d0*/  SHF.R.U32.HI R4, RZ, 0x10, R7 ;  /* 0x00000010ff047819 */ /* 0x000fc60000011607 */
[----:B------:R1:W-:Y:S04]  /*181e0*/  STG.E.U16 desc[UR8][R2.64+0x1bc], R15 ;  /* 0x0001bc0f02007986 */ /* 0x0003e8000c101508 */
[----:B------:R1:W-:Y:S04]  /*181f0*/  STG.E.U16 desc[UR64][R2.64+0x1ae], R16 ;  /* 0x0001ae1002007986 */ /* 0x0003e8000c101540 */
[----:B------:R1:W-:Y:S04]  /*18200*/  STG.E.U16 desc[UR22][R2.64+0x1a6], R8 ;  /* 0x0001a60802007986 */ /* 0x0003e8000c101516 */
[----:B------:R1:W-:Y:S01]  /*18210*/  STG.E.U16 desc[UR10][R2.64+0x1b6], R4 ;  /* 0x0001b60402007986 */ /* 0x0003e2000c10150a */
[----:B0-----:R-:W-:-:S02]  /*18220*/  SHF.R.U32.HI R6, RZ, 0x10, R5 ;  /* 0x00000010ff067819 */ /* 0x001fc40000011605 */
[----:B------:R-:W-:Y:S02]  /*18230*/  SHF.R.U32.HI R5, RZ, 0x10, R0 ;  /* 0x00000010ff057819 */ /* 0x000fe40000011600 */
[----:B------:R-:W-:Y:S01]  /*18240*/  SHF.R.U32.HI R0, RZ, 0x10, R9 ;  /* 0x00000010ff007819 */ /* 0x000fe20000011609 */
[----:B------:R1:W-:Y:S04]  /*18250*/  STG.E.U16 desc[UR18][R2.64+0x1aa], R6 ;  /* 0x0001aa0602007986 */ /* 0x0003e8000c101512 */
[----:B------:R1:W-:Y:S04]  /*18260*/  STG.E.U16 desc[UR14][R2.64+0x1b2], R5 ;  /* 0x0001b20502007986 */ /* 0x0003e8000c10150e */
[----:B------:R1:W-:Y:S02]  /*18270*/  STG.E.U16 desc[UR6][R2.64+0x1be], R0 ;  /* 0x0001be0002007986 */ /* 0x0003e4000c101506 */
.L_x_184:
[----:B------:R-:W-:Y:S05]  /*18280*/  BSYNC.RECONVERGENT B0 ;  /* 0x0000000000007941 */ /* 0x000fea0003800200 */
.L_x_177:
[----:B-123--:R-:W-:Y:S01]  /*18290*/  VIADD R0, R118, 0xd8 ;  /* 0x000000d876007836 */ /* 0x00efe20000000000 */
[----:B0----5:R-:W-:Y:S01]  /*182a0*/  SHF.L.U32 R4, R101, 0x1f, RZ ;  /* 0x0000001f65047819 */ /* 0x021fe200000006ff */
[----:B------:R-:W-:Y:S01]  /*182b0*/  NOP ;  /* 0x0000000000007918 */ /* 0x000fe20000000000 */
[----:B------:R-:W-:Y:S02]  /*182c0*/  IMAD.U32 R2, R102, -0x80000000, RZ ;  /* 0x8000000066027824 */ /* 0x000fe400078e00ff */
[----:B------:R-:W-:-:S04]  /*182d0*/  PRMT R0, R123, 0x654, R0 ;  /* 0x000006547b007816 */ /* 0x000fc80000000000 */
[----:B------:R0:W-:Y:S01]  /*182e0*/  SYNCS.ARRIVE.TRANS64.RED.ART0 RZ, [R0+URZ], R125 ;  /* 0x0000007d00ff79a7 */ /* 0x0001e200085004ff */
[----:B------:R-:W1:Y:S02]  /*182f0*/  SYNCS.PHASECHK.TRANS64.TRYWAIT P0, [R118+URZ+0xa8], R4 ;  /* 0x0000a804760075a7 */ /* 0x000e6400080011ff */
[----:B01----:R-:W-:Y:S05]  /*18300*/  @!P0 BRA `(.L_x_185) ;  /* 0x0000003000608947 */ /* 0x003fea0003800000 */
.L_x_361:
[----:B------:R-:W1:Y:S02]  /*18310*/  SYNCS.PHASECHK.TRANS64.TRYWAIT P0, [R118+URZ+0xb8], R2 ;  /* 0x0000b802760075a7 */ /* 0x000e6400080011ff */
[----:B-1----:R-:W-:Y:S05]  /*18320*/  @!P0 BRA `(.L_x_186) ;  /* 0x0000003000708947 */ /* 0x002fea0003800000 */
.L_x_363:
[----:B------:R-:W-:Y:S06]  /*18330*/  BAR.SYNC.DEFER_BLOCKING 0x3, 0x100 ;  /* 0x00c4000000007b1d */ /* 0x000fec0000010000 */
[----:B------:R-:W-:Y:S05]  /*18340*/  BRA `(.L_x_21) ;  /* 0x0000000000087947 */ /* 0x000fea0003800000 */
.L_x_158:
[----:B------:R-:W-:-:S08]  /*18350*/  NOP ;  /* 0x0000000000007918 */ /* 0x000fd00000000000 */
[----:B------:R-:W0:-:S00]  /*18360*/  USETMAXREG.DEALLOC.CTAPOOL 0x60 ;  /* 0x00000060000079c8 */ /* 0x000e0000080e0500 */
.L_x_21:
[----:B01--4-:R-:W4:Y:S01]  /*18370*/  LDL.LU R2, [R1+0x110] ;  /* 0x0001100001027983 */ /* 0x013f220000300800 */
[----:B--2---:R-:W0:Y:S02]  /*18380*/  LDC R0, c[0x0][0x36c] ;  /* 0x0000db00ff007b82 */ /* 0x004e240000000800 */
[----:B0-----:R-:W-:Y:S02]  /*18390*/  ISETP.EQ.U32.AND P1, PT, R0, 0x1, PT ;  /* 0x000000010000780c */ /* 0x001fe40003f22070 */
[----:B----4-:R-:W-:-:S11]  /*183a0*/  ISETP.NE.AND P0, PT, R2, 0x9, PT ;  /* 0x000000090200780c */ /* 0x010fd60003f05270 */
[----:B------:R-:W-:Y:S05]  /*183b0*/  @!P1 BRA `(.L_x_187) ;  /* 0x0000000000309947 */ /* 0x000fea0003800000 */
[----:B------:R-:W-:Y:S05]  /*183c0*/  WARPSYNC.ALL ;  /* 0x0000000000007948 */ /* 0x000fea0003800000 */
[----:B------:R-:W-:Y:S01]  /*183d0*/  NOP ;  /* 0x0000000000007918 */ /* 0x000fe20000000000 */
        /* <DEDUP_REMOVED lines=10> */
.L_x_187:
[----:B------:R-:W-:Y:S05]  /*18480*/  WARPSYNC.ALL ;  /* 0x0000000000007948 */ /* 0x000fea0003800000 */
[----:B------:R-:W-:Y:S01]  /*18490*/  NOP ;  /* 0x0000000000007918 */ /* 0x000fe20000000000 */
.L_x_188:
[----:B------:R-:W-:Y:S05]  /*184a0*/  @!P1 BRA `(.L_x_189) ;  /* 0x00000000000c9947 */ /* 0x000fea0003800000 */
[----:B------:R-:W-:Y:S01]  /*184b0*/  UCGABAR_WAIT ;  /* 0x0000000000007dc7 */ /* 0x000fe20008000000 */
[----:B------:R-:W-:Y:S01]  /*184c0*/  CCTL.IVALL ;  /* 0x00000000ff00798f */ /* 0x000fe20002000000 */
[----:B------:R-:W-:Y:S05]  /*184d0*/  BRA `(.L_x_190) ;  /* 0x0000000000047947 */ /* 0x000fea0003800000 */
.L_x_189:
[----:B------:R-:W-:Y:S06]  /*184e0*/  BAR.SYNC.DEFER_BLOCKING 0x0 ;  /* 0x0000000000007b1d */ /* 0x000fec0000010000 */
.L_x_190:
[----:B------:R-:W-:Y:S05]  /*184f0*/  @P0 EXIT ;  /* 0x000000000000094d */ /* 0x000fea0003800000 */
[----:B------:R0:W2:Y:S01]  /*18500*/  LDL.LU R7, [R1+0xa0] ;  /* 0x0000a00001077983 */ /* 0x0000a20000300800 */
[----:B------:R-:W-:Y:S02]  /*18510*/  ELECT P0, URZ, PT ;  /* 0x0000000000ff782f */ /* 0x000fe40003800000 */
[----:B------:R-:W-:Y:S01]  /*18520*/  MOV R3, 0x400 ;  /* 0x0000040000037802 */ /* 0x000fe20000000f00 */
[----:B------:R-:W-:Y:S01]  /*18530*/  IMAD.MOV.U32 R4, RZ, RZ, 0x1 ;  /* 0x00000001ff047424 */ /* 0x000fe200078e00ff */
[----:B------:R-:W1:Y:S01]  /*18540*/  S2R R6, SR_CgaCtaId ;  /* 0x0000000000067919 */ /* 0x000e620000008800 */
[----:B------:R-:W-:Y:S08]  /*18550*/  UVIRTCOUNT.DEALLOC.SMPOOL 0x80 ;  /* 0x000000800000784c */ /* 0x000ff00000000000 */
[----:B------:R-:W-:-:S02]  /*18560*/  @P0 MOV R0, 0x40 ;  /* 0x0000004000000802 */ /* 0x000fc40000000f00 */
[----:B-1----:R-:W-:-:S05]  /*18570*/  LEA R3, R6, R3, 0x18 ;  /* 0x0000000306037211 */ /* 0x002fca00078ec0ff */
[----:B------:R-:W-:Y:S02]  /*18580*/  VIADD R5, R3, 0xe8 ;  /* 0x000000e803057836 */ /* 0x000fe40000000000 */
[----:B--2---:R-:W-:-:S05]  /*18590*/  @P0 IMAD.MOV.U32 R7, RZ, RZ, R6 ;  /* 0x000000ffff070224 */ /* 0x004fca00078e0006 */
[C---:B------:R-:W-:Y:S01]  /*185a0*/  LOP3.LUT R2, R7.reuse, 0x1, RZ, 0x3c, !PT ;  /* 0x0000000107027812 */ /* 0x040fe200078e3cff */
[----:B------:R1:W-:Y:S01]  /*185b0*/  @P0 STL [R1+0xa0], R7 ;  /* 0x0000a00701000387 */ /* 0x0003e20000100800 */
[----:B------:R-:W-:Y:S02]  /*185c0*/  @P0 LEA R0, R7, R0, 0x18 ;  /* 0x0000000007000211 */ /* 0x000fe400078ec0ff */
[----:B------:R-:W-:-:S03]  /*185d0*/  PRMT R2, R2, 0x654, R5 ;  /* 0x0000065402027816 */ /* 0x000fc60000000005 */
[----:B------:R0:W-:Y:S01]  /*185e0*/  @P0 STS.U8 [R0], R4 ;  /* 0x0000000400000388 */ /* 0x0001e20000000000 */
[----:B-1----:R-:W-:-:S04]  /*185f0*/  IMAD.MOV.U32 R7, RZ, RZ, 0x1 ;  /* 0x00000001ff077424 */ /* 0x002fc800078e00ff */
[----:B------:R0:W-:Y:S01]  /*18600*/  SYNCS.ARRIVE.TRANS64.RED.ART0 RZ, [R2+URZ], R7 ;  /* 0x0000000702ff79a7 */ /* 0x0001e200085004ff */
[----:B------:R-:W1:Y:S02]  /*18610*/  SYNCS.PHASECHK.TRANS64.TRYWAIT P0, [R3+URZ+0xe8], RZ ;  /* 0x0000e8ff030075a7 */ /* 0x000e6400080011ff */
[----:B01----:R-:W-:Y:S05]  /*18620*/  @!P0 BRA `(.L_x_191) ;  /* 0x0000002c00c88947 */ /* 0x003fea0003800000 */
.L_x_364:
[----:B------:R-:W-:Y:S01]  /*18630*/  NOP ;  /* 0x0000000000007918 */ /* 0x000fe20000000000 */
[----:B0-----:R-:W-:Y:S01]  /*18640*/  MOV R3, 0x50 ;  /* 0x0000005000037802 */ /* 0x001fe20000000f00 */
[----:B------:R-:W-:Y:S02]  /*18650*/  IMAD.U32 R0, RZ, RZ, UR5 ;  /* 0x00000005ff007e24 */ /* 0x000fe4000f8e00ff */
[----:B------:R-:W-:Y:S01]  /*18660*/  IMAD.MOV.U32 R5, RZ, RZ, 0xffff ;  /* 0x0000ffffff057424 */ /* 0x000fe200078e00ff */
[----:B------:R-:W-:Y:S02]  /*18670*/  LEA R3, R6, R3, 0x18 ;  /* 0x0000000306037211 */ /* 0x000fe400078ec0ff */
[----:B------:R-:W-:-:S03]  /*18680*/  LOP3.LUT R0, R0, 0xffff, RZ, 0xc0, !PT ;  /* 0x0000ffff00007812 */ /* 0x000fc600078ec0ff */
[----:B------:R-:W0:Y:S01]  /*18690*/  LDS R2, [R3] ;  /* 0x0000000003027984 */ /* 0x000e220000000800 */
[----:B------:R-:W-:-:S04]  /*186a0*/  SHF.R.U32.HI R0, RZ, 0x5, R0 ;  /* 0x00000005ff007819 */ /* 0x000fc80000011600 */
[----:B------:R-:W-:Y:S01]  /*186b0*/  SHF.L.U32 R5, R5, R0, RZ ;  /* 0x0000000005057219 */ /* 0x000fe200000006ff */
[----:B------:R-:W-:-:S05]  /*186c0*/  VIADD R4, R0, 0x10 ;  /* 0x0000001000047836 */ /* 0x000fca0000000000 */
[----:B------:R-:W-:-:S04]  /*186d0*/  SHF.L.U32 R0, R7, R4, RZ ;  /* 0x0000000407007219 */ /* 0x000fc800000006ff */
[----:B------:R-:W-:-:S04]  /*186e0*/  LOP3.LUT R0, R0, R5, RZ, 0xfc, !PT ;  /* 0x0000000500007212 */ /* 0x000fc800078efcff */
[C---:B------:R-:W-:Y:S02]  /*186f0*/  LOP3.LUT R5, R0.reuse, 0xffff, RZ, 0xc0, !PT ;  /* 0x0000ffff00057812 */ /* 0x040fe400078ec0ff */
[----:B0-----:R-:W-:-:S04]  /*18700*/  LOP3.LUT R4, R0, 0xffff, R2, 0x80, !PT ;  /* 0x0000ffff00047812 */ /* 0x001fc800078e8002 */
[----:B------:R-:W-:-:S13]  /*18710*/  ISETP.NE.AND P0, PT, R4, R5, PT ;  /* 0x000000050400720c */ /* 0x000fda0003f05270 */
[----:B------:R-:W-:Y:S05]  /*18720*/  @P0 BRA `(.L_x_192) ;  /* 0x0000000000500947 */ /* 0x000fea0003800000 */
[----:B------:R-:W-:Y:S02]  /*18730*/  SHF.R.U32.HI R4, RZ, 0x10, R2 ;  /* 0x00000010ff047819 */ /* 0x000fe40000011602 */
[----:B------:R-:W-:-:S04]  /*18740*/  SHF.R.U32.HI R2, RZ, 0x10, R0 ;  /* 0x00000010ff027819 */ /* 0x000fc80000011600 */
[----:B------:R-:W-:-:S04]  /*18750*/  LOP3.LUT R4, R4, R2, RZ, 0xc0, !PT ;  /* 0x0000000204047212 */ /* 0x000fc800078ec0ff */
[----:B------:R-:W-:-:S13]  /*18760*/  ISETP.NE.AND P0, PT, R4, R2, PT ;  /* 0x000000020400720c */ /* 0x000fda0003f05270 */
[----:B------:R-:W-:Y:S05]  /*18770*/  @P0 BRA `(.L_x_193) ;  /* 0x0000000000300947 */ /* 0x000fea0003800000 */
[----:B------:R-:W-:Y:S01]  /*18780*/  R2UR UR5, R0 ;  /* 0x00000000000572ca */ /* 0x000fe200000e0000 */
[----:B------:R-:W0:Y:S01]  /*18790*/  S2R R4, SR_LANEID ;  /* 0x0000000000047919 */ /* 0x000e220000000000 */
[----:B------:R-:W-:-:S11]  /*187a0*/  VOTE.ANY R2, PT, PT ;  /* 0x0000000000027806 */ /* 0x000fd600038e0100 */
[----:B------:R-:W-:-:S06]  /*187b0*/  ULOP3.LUT UR5, URZ, UR5, URZ, 0x33, !UPT ;  /* 0x00000005ff057292 */ /* 0x000fcc000f8e33ff */
[----:B------:R-:W-:-:S04]  /*187c0*/  IMAD.U32 R0, RZ, RZ, UR5 ;  /* 0x00000005ff007e24 */ /* 0x000fc8000f8e00ff */
[----:B------:R1:W2:Y:S02]  /*187d0*/  REDUX UR4, R0 ;  /* 0x00000000000473c4 */ /* 0x0002a40000000000 */
[----:B------:R4:W-:Y:S01]  /*187e0*/  UTCATOMSWS.AND URZ, UR5 ;  /* 0x0000000500ff79e3 */ /* 0x0009e20008000000 */
[----:B-1----:R-:W0:Y:S02]  /*187f0*/  FLO.U32 R0, R2 ;  /* 0x0000000200007300 */ /* 0x002e2400000e0000 */
[----:B0-----:R-:W-:Y:S01]  /*18800*/  ISETP.EQ.U32.AND P0, PT, R0, R4, PT ;  /* 0x000000040000720c */ /* 0x001fe20003f02070 */
[----:B--2---:R-:W-:-:S12]  /*18810*/  IMAD.U32 R0, RZ, RZ, UR4 ;  /* 0x00000004ff007e24 */ /* 0x004fd8000f8e00ff */
[----:B------:R4:W-:Y:S01]  /*18820*/  @P0 ATOMS.AND RZ, [R3], R0 ;  /* 0x0000000003ff038c */ /* 0x0009e20002800000 */
[----:B------:R-:W-:Y:S05]  /*18830*/  BRA `(.L_x_194) ;  /* 0x0000000000147947 */ /* 0x000fea0003800000 */
.L_x_193:
[----:B------:R-:W-:Y:S02]  /*18840*/  MOV R2, 0x18860 ;  /* 0x0001886000027802 */ /* 0x000fe40000000f00 */
[----:B---3--:R-:W-:Y:S05]  /*18850*/  CALL.REL.NOINC `($__internal_0_$__cuda_sm10x_tcgen05_guardrail_trap_col_being_dealloced_not_returned_by_alloc) ;  /* 0x0000002c00507944 */ /* 0x008fea0003c00000 */
[----:B------:R-:W-:Y:S05]  /*18860*/  BRA `(.L_x_194) ;  /* 0x0000000000087947 */ /* 0x000fea0003800000 */
.L_x_192:
[----:B------:R-:W-:Y:S02]  /*18870*/  MOV R2, 0x18890 ;  /* 0x0001889000027802 */ /* 0x000fe40000000f00 */
[----:B---3--:R-:W-:Y:S05]  /*18880*/  CALL.REL.NOINC `($__internal_2_$__cuda_sm10x_tcgen05_guardrail_trap_unallocated_columns_being_dealloced) ;  /* 0x0000002c005c7944 */ /* 0x008fea0003c00000 */
.L_x_194:
[----:B------:R-:W-:Y:S01]  /*18890*/  NOP ;  /* 0x0000000000007918 */ /* 0x000fe20000000000 */
[----:B----4-:R-:W-:Y:S05]  /*188a0*/  EXIT ;  /* 0x000000000000794d */ /* 0x010fea0003800000 */
.L_x_12:
[----:B------:R-:W-:-:S07]  /*188b0*/  MOV R5, R4 ;  /* 0x0000000400057202 */ /* 0x000fce0000000f00 */
.L_x_195:
[----:B-1----:R1:W2:Y:S02]  /*188c0*/  SYNCS.PHASECHK.TRANS64.TRYWAIT P0, [R2+URZ], R5 ;  /* 0x00000005020075a7 */ /* 0x0022a400080011ff */
[----:B--2---:R-:W-:Y:S05]  /*188d0*/  @!P0 NANOSLEEP.SYNCS 0x989680 ;  /* 0x009896800000895d */ /* 0x004fea0003900000 */
[----:B------:R-:W2:Y:S02]  /*188e0*/  @!P0 SYNCS.PHASECHK.TRANS64 P0, [R2+URZ], R5 ;  /* 0x00000005020085a7 */ /* 0x000ea400080010ff */
[----:B--2---:R-:W-:Y:S05]  /*188f0*/  @!P0 BRA `(.L_x_195) ;  /* 0xfffffffc00f08947 */ /* 0x004fea000383ffff */
[----:B------:R-:W-:Y:S05]  /*18900*/  BRA `(.L_x_11) ;  /* 0xfffffe8800487947 */ /* 0x000fea000383ffff */
.L_x_15:
[----:B------:R-:W-:-:S07]  /*18910*/  MOV R3, R2 ;  /* 0x0000000200037202 */ /* 0x000fce0000000f00 */
.L_x_196:
[----:B-1----:R1:W2:Y:S02]  /*18920*/  SYNCS.PHASECHK.TRANS64.TRYWAIT P0, [R4+URZ], R3 ;  /* 0x00000003040075a7 */ /* 0x0022a400080011ff */
[----:B--2---:R-:W-:Y:S05]  /*18930*/  @!P0 NANOSLEEP.SYNCS 0x989680 ;  /* 0x009896800000895d */ /* 0x004fea0003900000 */
[----:B------:R-:W2:Y:S02]  /*18940*/  @!P0 SYNCS.PHASECHK.TRANS64 P0, [R4+URZ], R3 ;  /* 0x00000003040085a7 */ /* 0x000ea400080010ff */
[----:B--2---:R-:W-:Y:S05]  /*18950*/  @!P0 BRA `(.L_x_196) ;  /* 0xfffffffc00f08947 */ /* 0x004fea000383ffff */
[----:B------:R-:W-:Y:S05]  /*18960*/  BRA `(.L_x_14) ;  /* 0xfffffe8800b07947 */ /* 0x000fea000383ffff */
.L_x_49:
[----:B------:R-:W-:Y:S02]  /*18970*/  MOV R2, 0x80000000 ;  /* 0x8000000000027802 */ /* 0x000fe40000000f00 */
[----:B------:R-:W-:-:S07]  /*18980*/  MOV R3, 0x80000000 ;  /* 0x8000000000037802 */ /* 0x000fce0000000f00 */
.L_x_197:
[----:B0-----:R0:W1:Y:S02]  /*18990*/  SYNCS.PHASECHK.TRANS64.TRYWAIT P0, [R33+URZ+0x18], R3 ;  /* 0x00001803210075a7 */ /* 0x00106400080011ff */
[----:B-1----:R-:W-:Y:S05]  /*189a0*/  @!P0 NANOSLEEP.SYNCS 0x989680 ;  /* 0x009896800000895d */ /* 0x002fea0003900000 */
[----:B------:R-:W1:Y:S02]  /*189b0*/  @!P0 SYNCS.PHASECHK.TRANS64 P0, [R33+URZ+0x18], R3 ;  /* 0x00001803210085a7 */ /* 0x000e6400080010ff */
[----:B-1----:R-:W-:Y:S05]  /*189c0*/  @!P0 BRA `(.L_x_197) ;  /* 0xfffffffc00f08947 */ /* 0x002fea000383ffff */
[----:B------:R-:W-:Y:S05]  /*189d0*/  BRA `(.L_x_198) ;  /* 0xfffffeac00287947 */ /* 0x000fea000383ffff */
.L_x_51:
[----:B------:R-:W-:Y:S01]  /*189e0*/  HFMA2 R2, -RZ, RZ, -0.0 , 0 ;  /* 0x80000000ff027431 */ /* 0x000fe200000001ff */
[----:B------:R-:W-:-:S07]  /*189f0*/  MOV R3, 0x80000000 ;  /* 0x8000000000037802 */ /* 0x000fce0000000f00 */
.L_x_199:
[----:B0-----:R0:W1:Y:S02]  /*18a00*/  SYNCS.PHASECHK.TRANS64.TRYWAIT P0, [R33+URZ+0x8], R3 ;  /* 0x00000803210075a7 */ /* 0x00106400080011ff */
[----:B-1----:R-:W-:Y:S05]  /*18a10*/  @!P0 NANOSLEEP.SYNCS 0x989680 ;  /* 0x009896800000895d */ /* 0x002fea0003900000 */
[----:B------:R-:W1:Y:S02]  /*18a20*/  @!P0 SYNCS.PHASECHK.TRANS64 P0, [R33+URZ+0x8], R3 ;  /* 0x00000803210085a7 */ /* 0x000e6400080010ff */
[----:B-1----:R-:W-:Y:S05]  /*18a30*/  @!P0 BRA `(.L_x_199) ;  /* 0xfffffffc00f08947 */ /* 0x002fea000383ffff */
[----:B------:R-:W-:Y:S05]  /*18a40*/  BRA `(.L_x_200) ;  /* 0xfffffeb000487947 */ /* 0x000fea000383ffff */
.L_x_53:
[----:B------:R-:W-:Y:S01]  /*18a50*/  HFMA2 R2, -RZ, RZ, -0.0 , 0 ;  /* 0x80000000ff027431 */ /* 0x000fe200000001ff */
[----:B------:R-:W-:-:S07]  /*18a60*/  MOV R3, 0x80000000 ;  /* 0x8000000000037802 */ /* 0x000fce0000000f00 */
.L_x_201:
[----:B0-----:R0:W1:Y:S02]  /*18a70*/  SYNCS.PHASECHK.TRANS64.TRYWAIT P0, [R33+URZ+0x68], R3 ;  /* 0x00006803210075a7 */ /* 0x00106400080011ff */
[----:B-1----:R-:W-:Y:S05]  /*18a80*/  @!P0 NANOSLEEP.SYNCS 0x989680 ;  /* 0x009896800000895d */ /* 0x002fea0003900000 */
[----:B------:R-:W1:Y:S02]  /*18a90*/  @!P0 SYNCS.PHASECHK.TRANS64 P0, [R33+URZ+0x68], R3 ;  /* 0x00006803210085a7 */ /* 0x000e6400080010ff */
[----:B-1----:R-:W-:Y:S05]  /*18aa0*/  @!P0 BRA `(.L_x_201) ;  /* 0xfffffffc00f08947 */ /* 0x002fea000383ffff */
[----:B------:R-:W-:Y:S05]  /*18ab0*/  BRA `(.L_x_202) ;  /* 0xfffffeb400747947 */ /* 0x000fea000383ffff */
.L_x_54:
[----:B------:R-:W-:Y:S01]  /*18ac0*/  HFMA2 R2, -RZ, RZ, -0.0 , 0 ;  /* 0x80000000ff027431 */ /* 0x000fe200000001ff */
[----:B------:R-:W-:-:S07]  /*18ad0*/  MOV R3, 0x80000000 ;  /* 0x8000000000037802 */ /* 0x000fce0000000f00 */
.L_x_203:
[----:B0-----:R0:W1:Y:S02]  /*18ae0*/  SYNCS.PHASECHK.TRANS64.TRYWAIT P0, [R33+URZ+0x28], R3 ;  /* 0x00002803210075a7 */ /* 0x00106400080011ff */
[----:B-1----:R-:W-:Y:S05]  /*18af0*/  @!P0 NANOSLEEP.SYNCS 0x989680 ;  /* 0x009896800000895d */ /* 0x002fea0003900000 */
[----:B------:R-:W1:Y:S02]  /*18b00*/  @!P0 SYNCS.PHASECHK.TRANS64 P0, [R33+URZ+0x28], R3 ;  /* 0x00002803210085a7 */ /* 0x000e6400080010ff */
[----:B-1----:R-:W-:Y:S05]  /*18b10*/  @!P0 BRA `(.L_x_203) ;  /* 0xfffffffc00f08947 */ /* 0x002fea000383ffff */
[----:B------:R-:W-:Y:S05]  /*18b20*/  BRA `(.L_x_204) ;  /* 0xfffffeb400e87947 */ /* 0x000fea000383ffff */
.L_x_56:
[----:B------:R-:W-:Y:S01]  /*18b30*/  HFMA2 R2, -RZ, RZ, -0.0 , 0 ;  /* 0x80000000ff027431 */ /* 0x000fe200000001ff */
[----:B------:R-:W-:-:S07]  /*18b40*/  MOV R3, 0x80000000 ;  /* 0x8000000000037802 */ /* 0x000fce0000000f00 */
.L_x_205:
[----:B0-----:R0:W1:Y:S02]  /*18b50*/  SYNCS.PHASECHK.TRANS64.TRYWAIT P0, [R33+URZ+0x48], R3 ;  /* 0x00004803210075a7 */ /* 0x00106400080011ff */
[----:B-1----:R-:W-:Y:S05]  /*18b60*/  @!P0 NANOSLEEP.SYNCS 0x989680 ;  /* 0x009896800000895d */ /* 0x002fea0003900000 */
[----:B------:R-:W1:Y:S02]  /*18b70*/  @!P0 SYNCS.PHASECHK.TRANS64 P0, [R33+URZ+0x48], R3 ;  /* 0x00004803210085a7 */ /* 0x000e6400080010ff */
[----:B-1----:R-:W-:Y:S05]  /*18b80*/  @!P0 BRA `(.L_x_205) ;  /* 0xfffffffc00f08947 */ /* 0x002fea000383ffff */
[----:B------:R-:W-:Y:S05]  /*18b90*/  BRA `(.L_x_206) ;  /* 0xfffffeb800f87947 */ /* 0x000fea000383ffff */
.L_x_58:
[----:B------:R-:W-:Y:S01]  /*18ba0*/  HFMA2 R2, -RZ, RZ, -0.0 , 0 ;  /* 0x80000000ff027431 */ /* 0x000fe200000001ff */
[----:B------:R-:W-:-:S07]  /*18bb0*/  MOV R3, 0x80000000 ;  /* 0x8000000000037802 */ /* 0x000fce0000000f00 */
.L_x_207:
[----:B0-----:R0:W1:Y:S02]  /*18bc0*/  SYNCS.PHASECHK.TRANS64.TRYWAIT P0, [R33+URZ+0x78], R3 ;  /* 0x00007803210075a7 */ /* 0x00106400080011ff */
[----:B-1----:R-:W-:Y:S05]  /*18bd0*/  @!P0 NANOSLEEP.SYNCS 0x989680 ;  /* 0x009896800000895d */ /* 0x002fea0003900000 */
[----:B------:R-:W1:Y:S02]  /*18be0*/  @!P0 SYNCS.PHASECHK.TRANS64 P0, [R33+URZ+0x78], R3 ;  /* 0x00007803210085a7 */ /* 0x000e6400080010ff */
[----:B-1----:R-:W-:Y:S05]  /*18bf0*/  @!P0 BRA `(.L_x_207) ;  /* 0xfffffffc00f08947 */ /* 0x002fea000383ffff */
[----:B------:R-:W-:Y:S05]  /*18c00*/  BRA `(.L_x_208) ;  /* 0xfffffec000187947 */ /* 0x000fea000383ffff */
.L_x_59:
[----:B------:R-:W-:Y:S01]  /*18c10*/  HFMA2 R2, -RZ, RZ, -0.0 , 0 ;  /* 0x80000000ff027431 */ /* 0x000fe200000001ff */
[----:B------:R-:W-:-:S07]  /*18c20*/  MOV R3, 0x80000000 ;  /* 0x8000000000037802 */ /* 0x000fce0000000f00 */
.L_x_209:
[----:B0-----:R0:W1:Y:S02]  /*18c30*/  SYNCS.PHASECHK.TRANS64.TRYWAIT P0, [R33+URZ+0x58], R3 ;  /* 0x00005803210075a7 */ /* 0x00106400080011ff */
[----:B-1----:R-:W-:Y:S05]  /*18c40*/  @!P0 NANOSLEEP.SYNCS 0x989680 ;  /* 0x009896800000895d */ /* 0x002fea0003900000 */
[----:B------:R-:W1:Y:S02]  /*18c50*/  @!P0 SYNCS.PHASECHK.TRANS64 P0, [R33+URZ+0x58], R3 ;  /* 0x00005803210085a7 */ /* 0x000e6400080010ff */
[----:B-1----:R-:W-:Y:S05]  /*18c60*/  @!P0 BRA `(.L_x_209) ;  /* 0xfffffffc00f08947 */ /* 0x002fea000383ffff */
[----:B------:R-:W-:Y:S05]  /*18c70*/  BRA `(.L_x_210) ;  /* 0xfffffec000687947 */ /* 0x000fea000383ffff */
.L_x_61:
[----:B------:R-:W-:Y:S01]  /*18c80*/  HFMA2 R2, -RZ, RZ, -0.0 , 0 ;  /* 0x80000000ff027431 */ /* 0x000fe200000001ff */
[----:B------:R-:W-:-:S07]  /*18c90*/  MOV R3, 0x80000000 ;  /* 0x8000000000037802 */ /* 0x000fce0000000f00 */
.L_x_211:
[----:B0-----:R0:W1:Y:S02]  /*18ca0*/  SYNCS.PHASECHK.TRANS64.TRYWAIT P0, [R33+URZ+0x38], R3 ;  /* 0x00003803210075a7 */ /* 0x00106400080011ff */
[----:B-1----:R-:W-:Y:S05]  /*18cb0*/  @!P0 NANOSLEEP.SYNCS 0x989680 ;  /* 0x009896800000895d */ /* 0x002fea0003900000 */
[----:B------:R-:W1:Y:S02]  /*18cc0*/  @!P0 SYNCS.PHASECHK.TRANS64 P0, [R33+URZ+0x38], R3 ;  /* 0x00003803210085a7 */ /* 0x000e6400080010ff */
[----:B-1----:R-:W-:Y:S05]  /*18cd0*/  @!P0 BRA `(.L_x_211) ;  /* 0xfffffffc00f08947 */ /* 0x002fea000383ffff */
[----:B------:R-:W-:Y:S05]  /*18ce0*/  BRA `(.L_x_212) ;  /* 0xfffffec000f47947 */ /* 0x000fea000383ffff */
.L_x_69:
[-C--:B------:R-:W-:Y:S02]  /*18cf0*/  MOV R12, R5.reuse ;  /* 0x00000005000c7202 */ /* 0x080fe40000000f00 */
[----:B------:R-:W-:Y:S07]  /*18d00*/  MOV R13, R5 ;  /* 0x00000005000d7202 */ /* 0x000fee0000000f00 */
.L_x_213:
[----:B--2---:R2:W3:Y:S02]  /*18d10*/  SYNCS.PHASECHK.TRANS64.TRYWAIT P1, [R33+URZ+0x8], R13 ;  /* 0x0000080d210075a7 */ /* 0x0044e400080211ff */
[----:B---3--:R-:W-:Y:S05]  /*18d20*/  @!P1 NANOSLEEP.SYNCS 0x989680 ;  /* 0x009896800000995d */ /* 0x008fea0003900000 */
[----:B------:R-:W3:Y:S02]  /*18d30*/  @!P1 SYNCS.PHASECHK.TRANS64 P1, [R33+URZ+0x8], R13 ;  /* 0x0000080d210095a7 */ /* 0x000ee400080210ff */
[----:B---3--:R-:W-:Y:S05]  /*18d40*/  @!P1 BRA `(.L_x_213) ;  /* 0xfffffffc00f09947 */ /* 0x008fea000383ffff */
[----:B------:R-:W-:Y:S05]  /*18d50*/  BRA `(.L_x_214) ;  /* 0xfffffec800187947 */ /* 0x000fea000383ffff */
.L_x_71:
[----:B------:R-:W-:Y:S01]  /*18d60*/  MOV R0, 0xffffffff ;  /* 0xffffffff00007802 */ /* 0x000fe20000000f00 */
[----:B------:R-:W-:Y:S06]  /*18d70*/  BSSY B0, `(.L_x_215) ;  /* 0x0000005000007945 */ /* 0x000fec0003800000 */
[----:B012---:R-:W-:Y:S05]  /*18d80*/  WARPSYNC.COLLECTIVE R0, `(.L_x_216) ;  /* 0x00000000000c7348 */ /* 0x007fea0003c00000 */
[----:B------:R-:W-:Y:S02]  /*18d90*/  ELECT P0, UR79, PT ;  /* 0x00000000004f782f */ /* 0x000fe40003800000 */
[----:B------:R-:W-:Y:S01]  /*18da0*/  MOV R0, UR79 ;  /* 0x0000004f00007c02 */ /* 0x000fe20008000f00 */
[----:B------:R-:W-:Y:S10]  /*18db0*/  ENDCOLLECTIVE ;  /* 0x000000000000791b */ /* 0x000ff40003800000 */
.L_x_216:
[----:B------:R-:W-:Y:S05]  /*18dc0*/  BSYNC B0 ;  /* 0x0000000000007941 */ /* 0x000fea0003800000 */
.L_x_215:
[----:B------:R-:W-:Y:S05]  /*18dd0*/  BRA `(.L_x_217) ;  /* 0xfffffec800187947 */ /* 0x000fea000383ffff */
.L_x_72:
[----:B---3--:R-:W-:Y:S01]  /*18de0*/  MOV R0, 0xffffffff ;  /* 0xffffffff00007802 */ /* 0x008fe20000000f00 */
[----:B------:R-:W-:Y:S06]  /*18df0*/  BSSY B0, `(.L_x_218) ;  /* 0x0000005000007945 */ /* 0x000fec0003800000 */
[----:B012---:R-:W-:Y:S05]  /*18e00*/  WARPSYNC.COLLECTIVE R0, `(.L_x_219) ;  /* 0x00000000000c7348 */ /* 0x007fea0003c00000 */
[----:B------:R-:W-:Y:S02]  /*18e10*/  ELECT P0, UR79, PT ;  /* 0x00000000004f782f */ /* 0x000fe40003800000 */
[----:B------:R-:W-:Y:S01]  /*18e20*/  MOV R0, UR79 ;  /* 0x0000004f00007c02 */ /* 0x000fe20008000f00 */
[----:B------:R-:W-:Y:S10]  /*18e30*/  ENDCOLLECTIVE ;  /* 0x000000000000791b */ /* 0x000ff40003800000 */
.L_x_219:
[----:B------:R-:W-:Y:S05]  /*18e40*/  BSYNC B0 ;  /* 0x0000000000007941 */ /* 0x000fea0003800000 */
.L_x_218:
[----:B------:R-:W-:Y:S01]  /*18e50*/  @P0 IADD3 R2, P1, PT, R30, 0x1c0, RZ ;  /* 0x000001c01e020810 */ /* 0x000fe20007f3e0ff */
[----:B------:R-:W-:Y:S01]  /*18e60*/  UMOV UR46, UR54 ;  /* 0x00000036002e7c82 */ /* 0x000fe20008000000 */
[----:B------:R-:W-:Y:S01]  /*18e70*/  @P0 R2UR.BROADCAST UR45, R11 ;  /* 0x000000000b2d02ca */ /* 0x000fe200008e0000 */
[----:B------:R-:W-:Y:S01]  /*18e80*/  VOTEU.ANY UP0, P0 ;  /* 0x0000000000ff7886 */ /* 0x000fe20000000100 */
[----:B------:R-:W-:Y:S01]  /*18e90*/  @P0 R2UR UR7, R2 ;  /* 0x00000000020702ca */ /* 0x000fe200000e0000 */
[----:B------:R-:W-:Y:S01]  /*18ea0*/  @P0 IMAD.X R0, RZ, RZ, R31, P1 ;  /* 0x000000ffff000224 */ /* 0x000fe200008e061f */
[----:B------:R-:W-:Y:S01]  /*18eb0*/  @P0 R2UR.BROADCAST UR44, R3 ;  /* 0x00000000032c02ca */ /* 0x000fe200008e0000 */
[----:B------:R-:W-:Y:S01]  /*18ec0*/  BSSY B0, `(.L_x_220) ;  /* 0x0000012000007945 */ /* 0x000fe20003800000 */
[----:B------:R-:W-:Y:S01]  /*18ed0*/  @P0 R2UR.BROADCAST UR43, R14 ;  /* 0x000000000e2b02ca */ /* 0x000fe200008e0000 */
[----:B------:R-:W-:Y:S01]  /*18ee0*/  @UP0 UIADD3 UR40, UPT, UPT, UR4, 0x20180, URZ ;  /* 0x0002018004280890 */ /* 0x000fe2000fffe0ff */
[----:B------:R-:W-:Y:S01]  /*18ef0*/  @P0 R2UR UR6, R0 ;  /* 0x00000000000602ca */ /* 0x000fe200000e0000 */
[----:B------:R-:W-:Y:S01]  /*18f00*/  @UP0 UMOV UR42, URZ ;  /* 0x000000ff002a0c82 */ /* 0x000fe20008000000 */
[----:B------:R-:W-:Y:S01]  /*18f10*/  VOTEU.ANY UP0, P0 ;  /* 0x0000000000ff7886 */ /* 0x000fe20000000100 */
[----:B------:R-:W-:Y:S04]  /*18f20*/  IMAD.MOV.U32 R0, RZ, RZ, -0x1 ;  /* 0xffffffffff007424 */ /* 0x000fe800078e00ff */
[----:B------:R-:W-:Y:S06]  /*18f30*/  IMAD.U32 R12, RZ, RZ, UR7 ;  /* 0x00000007ff0c7e24 */ /* 0x000fec000f8e00ff */
[----:B------:R-:W-:Y:S01]  /*18f40*/  IMAD.U32 R13, RZ, RZ, UR6 ;  /* 0x00000006ff0d7e24 */ /* 0x000fe2000f8e00ff */
[----:B------:R-:W-:Y:S04]  /*18f50*/  @P0 R2UR UR6, R12 ;  /* 0x000000000c0602ca */ /* 0x000fe800000e0000 */
[----:B------:R-:W-:Y:S11]  /*18f60*/  @P0 R2UR UR7, R13 ;  /* 0x000000000d0702ca */ /* 0x000ff600000e0000 */
[----:B------:R-:W-:Y:S02]  /*18f70*/  @!UPT UIADD3 URZ, UPT, UPT, URZ, URZ, URZ ;  /* 0x000000fffffff290 */ /* 0x000fe4000fffe0ff */
[----:B------:R0:W-:Y:S02]  /*18f80*/  @UP0 UTMALDG.5D.2CTA [UR40], [UR6], desc[URZ] ;  /* 0x0000ff28060005b4 */ /* 0x0001e40008221000 */
[----:B0-----:R-:W-:Y:S01]  /*18f90*/  NOP ;  /* 0x0000000000007918 */ /* 0x001fe20000000000 */
[----:B------:R-:W-:Y:S05]  /*18fa0*/  WARPSYNC.COLLECTIVE R0, `(.L_x_221) ;  /* 0x00000000000c7348 */ /* 0x000fea0003c00000 */
[----:B------:R-:W-:Y:S02]  /*18fb0*/  ELECT P0, UR79, PT ;  /* 0x00000000004f782f */ /* 0x000fe40003800000 */
[----:B------:R-:W-:Y:S01]  /*18fc0*/  MOV R0, UR79 ;  /* 0x0000004f00007c02 */ /* 0x000fe20008000f00 */
[----:B------:R-:W-:Y:S10]  /*18fd0*/  ENDCOLLECTIVE ;  /* 0x000000000000791b */ /* 0x000ff40003800000 */
.L_x_221:
[----:B------:R-:W-:Y:S05]  /*18fe0*/  BSYNC B0 ;  /* 0x0000000000007941 */ /* 0x000fea0003800000 */
.L_x_220:
[----:B------:R-:W-:Y:S01]  /*18ff0*/  @P0 IADD3 R2, P1, PT, R30, 0x1c0, RZ ;  /* 0x000001c01e020810 */ /* 0x000fe20007f3e0ff */
[----:B------:R-:W-:Y:S01]  /*19000*/  UMOV UR17, UR41 ;  /* 0x0000002900117c82 */ /* 0x000fe20008000000 */
[----:B------:R-:W-:Y:S01]  /*19010*/  @P0 R2UR.BROADCAST UR21, R11 ;  /* 0x000000000b1502ca */ /* 0x000fe200008e0000 */
[----:B------:R-:W-:Y:S01]  /*19020*/  UMOV UR22, UR54 ;  /* 0x0000003600167c82 */ /* 0x000fe20008000000 */
[----:B------:R-:W-:Y:S01]  /*19030*/  @P0 R2UR UR16, R2 ;  /* 0x00000000021002ca */ /* 0x000fe200000e0000 */
[----:B------:R-:W-:Y:S01]  /*19040*/  @P0 IMAD.X R0, RZ, RZ, R31, P1 ;  /* 0x000000ffff000224 */ /* 0x000fe200008e061f */
[----:B------:R-:W-:Y:S01]  /*19050*/  @P0 R2UR.BROADCAST UR20, R3 ;  /* 0x00000000031402ca */ /* 0x000fe200008e0000 */
[----:B------:R-:W-:Y:S01]  /*19060*/  VOTEU.ANY UP0, P0 ;  /* 0x0000000000ff7886 */ /* 0x000fe20000000100 */
[----:B------:R-:W-:Y:S01]  /*19070*/  @P0 R2UR.BROADCAST UR19, R14 ;  /* 0x000000000e1302ca */ /* 0x000fe200008e0000 */
[----:B------:R-:W-:Y:S01]  /*19080*/  BSSY B0, `(.L_x_222) ;  /* 0x0000011000007945 */ /* 0x000fe20003800000 */
[----:B------:R-:W-:Y:S01]  /*19090*/  @P0 R2UR UR15, R0 ;  /* 0x00000000000f02ca */ /* 0x000fe200000e0000 */
[----:B------:R-:W-:Y:S01]  /*190a0*/  IMAD.MOV.U32 R0, RZ, RZ, -0x1 ;  /* 0xffffffffff007424 */ /* 0x000fe200078e00ff */
[----:B------:R-:W-:Y:S05]  /*190b0*/  @UP0 UMOV UR18, 0x40 ;  /* 0x0000004000120882 */ /* 0x000fea0000000000 */
[----:B------:R-:W-:Y:S01]  /*190c0*/  IMAD.U32 R12, RZ, RZ, UR16 ;  /* 0x00000010ff0c7e24 */ /* 0x000fe2000f8e00ff */
[----:B------:R-:W-:Y:S01]  /*190d0*/  @UP0 UIADD3 UR16, UPT, UPT, UR4, 0x21180, URZ ;  /* 0x0002118004100890 */ /* 0x000fe2000fffe0ff */
[----:B------:R-:W-:Y:S03]  /*190e0*/  VOTEU.ANY UP0, P0 ;  /* 0x0000000000ff7886 */ /* 0x000fe60000000100 */
[----:B------:R-:W-:Y:S01]  /*190f0*/  @P0 R2UR UR6, R12 ;  /* 0x000000000c0602ca */ /* 0x000fe200000e0000 */
[----:B------:R-:W-:Y:S05]  /*19100*/  IMAD.U32 R13, RZ, RZ, UR15 ;  /* 0x0000000fff0d7e24 */ /* 0x000fea000f8e00ff */
        /* <DEDUP_REMOVED lines=8> */
.L_x_223:
[----:B------:R-:W-:Y:S05]  /*19190*/  BSYNC B0 ;  /* 0x0000000000007941 */ /* 0x000fea0003800000 */
.L_x_222:
        /* <DEDUP_REMOVED lines=9> */
[----:B------:R-:W-:Y:S01]  /*19230*/  @UP0 UMOV UR10, 0x80 ;  /* 0x00000080000a0882 */ /* 0x000fe20000000000 */
[----:B------:R-:W-:Y:S01]  /*19240*/  @P0 R2UR UR8, R0 ;  /* 0x00000000000802ca */ /* 0x000fe200000e0000 */
[----:B------:R-:W-:Y:S06]  /*19250*/  IMAD.MOV.U32 R0, RZ, RZ, -0x1 ;  /* 0xffffffffff007424 */ /* 0x000fec00078e00ff */
[----:B------:R-:W-:Y:S01]  /*19260*/  IMAD.U32 R12, RZ, RZ, UR9 ;  /* 0x00000009ff0c7e24 */ /* 0x000fe2000f8e00ff */
[----:B------:R-:W-:Y:S04]  /*19270*/  UMOV UR9, UR41 ;  /* 0x0000002900097c82 */ /* 0x000fe80008000000 */
[----:B------:R-:W-:Y:S01]  /*19280*/  @P0 R2UR UR6, R12 ;  /* 0x000000000c0602ca */ /* 0x000fe200000e0000 */
[----:B------:R-:W-:Y:S01]  /*19290*/  IMAD.U32 R13, RZ, RZ, UR8 ;  /* 0x00000008ff0d7e24 */ /* 0x000fe2000f8e00ff */
[----:B------:R-:W-:Y:S01]  /*192a0*/  @UP0 UIADD3 UR8, UPT, UPT, UR4, 0x22180, URZ ;  /* 0x0002218004080890 */ /* 0x000fe2000fffe0ff */
[----:B------:R-:W-:Y:S03]  /*192b0*/  VOTEU.ANY UP0, P0 ;  /* 0x0000000000ff7886 */ /* 0x000fe60000000100 */
[----:B------:R-:W-:Y:S11]  /*192c0*/  @P0 R2UR UR7, R13 ;  /* 0x000000000d0702ca */ /* 0x000ff600000e0000 */
[----:B------:R-:W-:Y:S02]  /*192d0*/  @!UPT UIADD3 URZ, UPT, UPT, URZ, URZ, URZ ;  /* 0x000000fffffff290 */ /* 0x000fe4000fffe0ff */
[----:B------:R0:W-:Y:S02]  /*192e0*/  @UP0 UTMALDG.5D.2CTA [UR8], [UR6], desc[URZ] ;  /* 0x0000ff08060005b4 */ /* 0x0001e40008221000 */
[----:B0-----:R-:W-:Y:S01]  /*192f0*/  NOP ;  /* 0x0000000000007918 */ /* 0x001fe20000000000 */
[----:B------:R-:W-:Y:S05]  /*19300*/  WARPSYNC.COLLECTIVE R0, `(.L_x_225) ;  /* 0x00000000000c7348 */ /* 0x000fea0003c00000 */
[----:B------:R-:W-:Y:S02]  /*19310*/  ELECT P0, UR79, PT ;  /* 0x00000000004f782f */ /* 0x000fe40003800000 */
[----:B------:R-:W-:Y:S01]  /*19320*/  MOV R0, UR79 ;  /* 0x0000004f00007c02 */ /* 0x000fe20008000f00 */
[----:B------:R-:W-:Y:S05]  /*19330*/  ENDCOLLECTIVE ;  /* 0x000000000000791b */ /* 0x000fea0003800000 */
.L_x_225:
[----:B------:R-:W-:Y:S05]  /*19340*/  BSYNC B0 ;  /* 0x0000000000007941 */ /* 0x000fea0003800000 */
.L_x_224:
[----:B------:R-:W-:Y:S01]  /*19350*/  MOV R21, R5 ;  /* 0x0000000500157202 */ /* 0x000fe20000000f00 */
[----:B------:R-:W-:Y:S06]  /*19360*/  BRA `(.L_x_226) ;  /* 0xfffffec400d07947 */ /* 0x000fec000383ffff */
.L_x_74:
[-C--:B------:R-:W-:Y:S02]  /*19370*/  MOV R12, R0.reuse ;  /* 0x00000000000c7202 */ /* 0x080fe40000000f00 */
[----:B------:R-:W-:Y:S07]  /*19380*/  MOV R13, R0 ;  /* 0x00000000000d7202 */ /* 0x000fee0000000f00 */
.L_x_227:
[----:B-1----:R1:W2:Y:S02]  /*19390*/  SYNCS.PHASECHK.TRANS64.TRYWAIT P0, [R33+URZ+0x68], R13 ;  /* 0x0000680d210075a7 */ /* 0x0022a400080011ff */
[----:B--2---:R-:W-:Y:S05]  /*193a0*/  @!P0 NANOSLEEP.SYNCS 0x989680 ;  /* 0x009896800000895d */ /* 0x004fea0003900000 */
[----:B------:R-:W2:Y:S02]  /*193b0*/  @!P0 SYNCS.PHASECHK.TRANS64 P0, [R33+URZ+0x68], R13 ;  /* 0x0000680d210085a7 */ /* 0x000ea400080010ff */
[----:B--2---:R-:W-:Y:S05]  /*193c0*/  @!P0 BRA `(.L_x_227) ;  /* 0xfffffffc00f08947 */ /* 0x004fea000383ffff */
[----:B------:R-:W-:Y:S05]  /*193d0*/  BRA `(.L_x_228) ;  /* 0xfffffec800107947 */ /* 0x000fea000383ffff */
.L_x_76:
[-C--:B------:R-:W-:Y:S02]  /*193e0*/  MOV R12, R0.reuse ;  /* 0x00000000000c7202 */ /* 0x080fe40000000f00 */
[----:B------:R-:W-:Y:S07]  /*193f0*/  MOV R13, R0 ;  /* 0x00000000000d7202 */ /* 0x000fee0000000f00 */
.L_x_229:
[----:B0-----:R0:W1:Y:S02]  /*19400*/  SYNCS.PHASECHK.TRANS64.TRYWAIT P0, [R33+URZ+0x48], R13 ;  /* 0x0000480d210075a7 */ /* 0x00106400080011ff */
[----:B-1----:R-:W-:Y:S05]  /*19410*/  @!P0 NANOSLEEP.SYNCS 0x989680 ;  /* 0x009896800000895d */ /* 0x002fea0003900000 */
[----:B------:R-:W1:Y:S02]  /*19420*/  @!P0 SYNCS.PHASECHK.TRANS64 P0, [R33+URZ+0x48], R13 ;  /* 0x0000480d210085a7 */ /* 0x000e6400080010ff */
[----:B-1----:R-:W-:Y:S05]  /*19430*/  @!P0 BRA `(.L_x_229) ;  /* 0xfffffffc00f08947 */ /* 0x002fea000383ffff */
[----:B------:R-:W-:Y:S05]  /*19440*/  BRA `(.L_x_230) ;  /* 0xfffffec800947947 */ /* 0x000fea000383ffff */
.L_x_78:
[----:B------:R-:W-:Y:S01]  /*19450*/  MOV R0, 0xffffffff ;  /* 0xffffffff00007802 */ /* 0x000fe20000000f00 */
[----:B------:R-:W-:Y:S06]  /*19460*/  BSSY B0, `(.L_x_231) ;  /* 0x0000005000007945 */ /* 0x000fec0003800000 */
[----:B0-----:R-:W-:Y:S05]  /*19470*/  WARPSYNC.COLLECTIVE R0, `(.L_x_232) ;  /* 0x00000000000c7348 */ /* 0x001fea0003c00000 */
[----:B------:R-:W-:Y:S02]  /*19480*/  ELECT P0, UR79, PT ;  /* 0x00000000004f782f */ /* 0x000fe40003800000 */
[----:B------:R-:W-:Y:S01]  /*19490*/  MOV R0, UR79 ;  /* 0x0000004f00007c02 */ /* 0x000fe20008000f00 */
[----:B------:R-:W-:Y:S10]  /*194a0*/  ENDCOLLECTIVE ;  /* 0x000000000000791b */ /* 0x000ff40003800000 */
.L_x_232:
[----:B------:R-:W-:Y:S05]  /*194b0*/  BSYNC B0 ;  /* 0x0000000000007941 */ /* 0x000fea0003800000 */
.L_x_231:
[----:B------:R-:W-:Y:S05]  /*194c0*/  BRA `(.L_x_233) ;  /* 0xfffffec8008c7947 */ /* 0x000fea000383ffff */
.L_x_79:
[----:B-1----:R-:W-:Y:S01]  /*194d0*/  MOV R0, 0xffffffff ;  /* 0xffffffff00007802 */ /* 0x002fe20000000f00 */
[----:B------:R-:W-:Y:S06]  /*194e0*/  BSSY B0, `(.L_x_234) ;  /* 0x0000005000007945 */ /* 0x000fec0003800000 */
[----:B0-----:R-:W-:Y:S05]  /*194f0*/  WARPSYNC.COLLECTIVE R0, `(.L_x_235) ;  /* 0x00000000000c7348 */ /* 0x001fea0003c00000 */
[----:B------:R-:W-:Y:S02]  /*19500*/  ELECT P0, UR79, PT ;  /* 0x00000000004f782f */ /* 0x000fe40003800000 */
[----:B------:R-:W-:Y:S01]  /*19510*/  MOV R0, UR79 ;  /* 0x0000004f00007c02 */ /* 0x000fe20008000f00 */
[----:B------:R-:W-:Y:S10]  /*19520*/  ENDCOLLECTIVE ;  /* 0x000000000000791b */ /* 0x000ff40003800000 */
.L_x_235:
[----:B------:R-:W-:Y:S05]  /*19530*/  BSYNC B0 ;  /* 0x0000000000007941 */ /* 0x000fea0003800000 */
.L_x_234:
        /* <DEDUP_REMOVED lines=25> */
.L_x_237:
[----:B------:R-:W-:Y:S05]  /*196d0*/  BSYNC B0 ;  /* 0x0000000000007941 */ /* 0x000fea0003800000 */
.L_x_236:
        /* <DEDUP_REMOVED lines=26> */
.L_x_239:
[----:B------:R-:W-:Y:S05]  /*19880*/  BSYNC B0 ;  /* 0x0000000000007941 */ /* 0x000fea0003800000 */
.L_x_238:
        /* <DEDUP_REMOVED lines=26> */
.L_x_241:
[----:B------:R-:W-:Y:S05]  /*19a30*/  BSYNC B0 ;  /* 0x0000000000007941 */ /* 0x000fea0003800000 */
.L_x_240:
[----:B------:R-:W-:Y:S01]  /*19a40*/  MOV R20, R15 ;  /* 0x0000000f00147202 */ /* 0x000fe20000000f00 */
[----:B------:R-:W-:Y:S06]  /*19a50*/  BRA `(.L_x_242) ;  /* 0xfffffec8003c7947 */ /* 0x000fec000383ffff */
.L_x_81:
[-C--:B------:R-:W-:Y:S02]  /*19a60*/  MOV R12, R0.reuse ;  /* 0x00000000000c7202 */ /* 0x080fe40000000f00 */
[----:B------:R-:W-:Y:S07]  /*19a70*/  MOV R13, R0 ;  /* 0x00000000000d7202 */ /* 0x000fee0000000f00 */
.L_x_243:
[----:B0-----:R0:W1:Y:S02]  /*19a80*/  SYNCS.PHASECHK.TRANS64.TRYWAIT P0, [R33+URZ+0x78], R13 ;  /* 0x0000780d210075a7 */ /* 0x00106400080011ff */
[----:B-1----:R-:W-:Y:S05]  /*19a90*/  @!P0 NANOSLEEP.SYNCS 0x989680 ;  /* 0x009896800000895d */ /* 0x002fea0003900000 */
[----:B------:R-:W1:Y:S02]  /*19aa0*/  @!P0 SYNCS.PHASECHK.TRANS64 P0, [R33+URZ+0x78], R13 ;  /* 0x0000780d210085a7 */ /* 0x000e6400080010ff */
[----:B-1----:R-:W-:Y:S05]  /*19ab0*/  @!P0 BRA `(.L_x_243) ;  /* 0xfffffffc00f08947 */ /* 0x002fea000383ffff */
[----:B------:R-:W-:Y:S05]  /*19ac0*/  BRA `(.L_x_244) ;  /* 0xfffffec8007c7947 */ /* 0x000fea000383ffff */
.L_x_83:
[-C--:B------:R-:W-:Y:S02]  /*19ad0*/  MOV R12, R0.reuse ;  /* 0x00000000000c7202 */ /* 0x080fe40000000f00 */
[----:B------:R-:W-:Y:S07]  /*19ae0*/  MOV R13, R0 ;  /* 0x00000000000d7202 */ /* 0x000fee0000000f00 */
.L_x_245:
[----:B0-----:R0:W1:Y:S02]  /*19af0*/  SYNCS.PHASECHK.TRANS64.TRYWAIT P0, [R33+URZ+0x58], R13 ;  /* 0x0000580d210075a7 */ /* 0x00106400080011ff */
[----:B-1----:R-:W-:Y:S05]  /*19b00*/  @!P0 NANOSLEEP.SYNCS 0x989680 ;  /* 0x009896800000895d */ /* 0x002fea0003900000 */
[----:B------:R-:W1:Y:S02]  /*19b10*/  @!P0 SYNCS.PHASECHK.TRANS64 P0, [R33+URZ+0x58], R13 ;  /* 0x0000580d210085a7 */ /* 0x000e6400080010ff */
[----:B-1----:R-:W-:Y:S05]  /*19b20*/  @!P0 BRA `(.L_x_245) ;  /* 0xfffffffc00f08947 */ /* 0x002fea000383ffff */
[----:B------:R-:W-:Y:S05]  /*19b30*/  BRA `(.L_x_246) ;  /* 0xfffffec800f07947 */ /* 0x000fea000383ffff */
.L_x_85:
[----:B------:R-:W-:Y:S01]  /*19b40*/  MOV R0, 0xffffffff ;  /* 0xffffffff00007802 */ /* 0x000fe20000000f00 */
[----:B------:R-:W-:Y:S06]  /*19b50*/  BSSY B0, `(.L_x_247) ;  /* 0x0000005000007945 */ /* 0x000fec0003800000 */
[----:B0-----:R-:W-:Y:S05]  /*19b60*/  WARPSYNC.COLLECTIVE R0, `(.L_x_248) ;  /* 0x00000000000c7348 */ /* 0x001fea0003c00000 */
[----:B------:R-:W-:Y:S02]  /*19b70*/  ELECT P0, UR79, PT ;  /* 0x00000000004f782f */ /* 0x000fe40003800000 */
[----:B------:R-:W-:Y:S01]  /*19b80*/  MOV R0, UR79 ;  /* 0x0000004f00007c02 */ /* 0x000fe20008000f00 */
[----:B------:R-:W-:Y:S10]  /*19b90*/  ENDCOLLECTIVE ;  /* 0x000000000000791b */ /* 0x000ff40003800000 */
.L_x_248:
[----:B------:R-:W-:Y:S05]  /*19ba0*/  BSYNC B0 ;  /* 0x0000000000007941 */ /* 0x000fea0003800000 */
.L_x_247:
[----:B------:R-:W-:Y:S05]  /*19bb0*/  BRA `(.L_x_249) ;  /* 0xfffffec800e87947 */ /* 0x000fea000383ffff */
.L_x_86:
[----:B-1----:R-:W-:Y:S01]  /*19bc0*/  MOV R0, 0xffffffff ;  /* 0xffffffff00007802 */ /* 0x002fe20000000f00 */
[----:B------:R-:W-:Y:S06]  /*19bd0*/  BSSY B0, `(.L_x_250) ;  /* 0x0000005000007945 */ /* 0x000fec0003800000 */
[----:B0-----:R-:W-:Y:S05]  /*19be0*/  WARPSYNC.COLLECTIVE R0, `(.L_x_251) ;  /* 0x00000000000c7348 */ /* 0x001fea0003c00000 */
[----:B------:R-:W-:Y:S02]  /*19bf0*/  ELECT P0, UR79, PT ;  /* 0x00000000004f782f */ /* 0x000fe40003800000 */
[----:B------:R-:W-:Y:S01]  /*19c00*/  MOV R0, UR79 ;  /* 0x0000004f00007c02 */ /* 0x000fe20008000f00 */
[----:B------:R-:W-:Y:S10]  /*19c10*/  ENDCOLLECTIVE ;  /* 0x000000000000791b */ /* 0x000ff40003800000 */
.L_x_251:
[----:B------:R-:W-:Y:S05]  /*19c20*/  BSYNC B0 ;  /* 0x0000000000007941 */ /* 0x000fea0003800000 */
.L_x_250:
        /* <DEDUP_REMOVED lines=11> */
[----:B------:R-:W-:Y:S01]  /*19ce0*/  VOTEU.ANY UP0, P0 ;  /* 0x0000000000ff7886 */ /* 0x000fe20000000100 */
[----:B------:R-:W-:Y:S05]  /*19cf0*/  IMAD.MOV.U32 R0, RZ, RZ, -0x1 ;  /* 0xffffffffff007424 */ /* 0x000fea00078e00ff */
        /* <DEDUP_REMOVED lines=11> */
.L_x_253:
[----:B------:R-:W-:Y:S05]  /*19db0*/  BSYNC B0 ;  /* 0x0000000000007941 */ /* 0x000fea0003800000 */
.L_x_252:
[----:B------:R-:W-:Y:S01]  /*19dc0*/  MOV R23, R5 ;  /* 0x0000000500177202 */ /* 0x000fe20000000f00 */
[----:B------:R-:W-:Y:S06]  /*19dd0*/  BRA `(.L_x_254) ;  /* 0xfffffec800d47947 */ /* 0x000fec000383ffff */
.L_x_88:
[-C--:B------:R-:W-:Y:S02]  /*19de0*/  MOV R12, R0.reuse ;  /* 0x00000000000c7202 */ /* 0x080fe40000000f00 */
[----:B------:R-:W-:Y:S07]  /*19df0*/  MOV R13, R0 ;  /* 0x00000000000d7202 */ /* 0x000fee0000000f00 */
.L_x_255:
[----:B0-----:R0:W1:Y:S02]  /*19e00*/  SYNCS.PHASECHK.TRANS64.TRYWAIT P0, [R33+URZ+0x38], R13 ;  /* 0x0000380d210075a7 */ /* 0x00106400080011ff */
[----:B-1----:R-:W-:Y:S05]  /*19e10*/  @!P0 NANOSLEEP.SYNCS 0x989680 ;  /* 0x009896800000895d */ /* 0x002fea0003900000 */
[----:B------:R-:W1:Y:S02]  /*19e20*/  @!P0 SYNCS.PHASECHK.TRANS64 P0, [R33+URZ+0x38], R13 ;  /* 0x0000380d210085a7 */ /* 0x000e6400080010ff */
[----:B-1----:R-:W-:Y:S05]  /*19e30*/  @!P0 BRA `(.L_x_255) ;  /* 0xfffffffc00f08947 */ /* 0x002fea000383ffff */
[----:B------:R-:W-:Y:S05]  /*19e40*/  BRA `(.L_x_256) ;  /* 0xfffffecc00147947 */ /* 0x000fea000383ffff */
.L_x_90:
[----:B------:R-:W-:Y:S01]  /*19e50*/  MOV R0, 0xffffffff ;  /* 0xffffffff00007802 */ /* 0x000fe20000000f00 */
[----:B------:R-:W-:Y:S06]  /*19e60*/  BSSY B0, `(.L_x_257) ;  /* 0x0000005000007945 */ /* 0x000fec0003800000 */
[----:B0-----:R-:W-:Y:S05]  /*19e70*/  WARPSYNC.COLLECTIVE R0, `(.L_x_258) ;  /* 0x00000000000c7348 */ /* 0x001fea0003c00000 */
[----:B------:R-:W-:Y:S02]  /*19e80*/  ELECT P0, UR79, PT ;  /* 0x00000000004f782f */ /* 0x000fe40003800000 */
[----:B------:R-:W-:Y:S01]  /*19e90*/  MOV R0, UR79 ;  /* 0x0000004f00007c02 */ /* 0x000fe20008000f00 */
[----:B------:R-:W-:Y:S10]  /*19ea0*/  ENDCOLLECTIVE ;  /* 0x000000000000791b */ /* 0x000ff40003800000 */
.L_x_258:
[----:B------:R-:W-:Y:S05]  /*19eb0*/  BSYNC B0 ;  /* 0x0000000000007941 */ /* 0x000fea0003800000 */
.L_x_257:
[----:B------:R-:W-:Y:S05]  /*19ec0*/  BRA `(.L_x_259) ;  /* 0xfffffecc000c7947 */ /* 0x000fea000383ffff */
.L_x_91:
[----:B-1----:R-:W-:Y:S01]  /*19ed0*/  MOV R0, 0xffffffff ;  /* 0xffffffff00007802 */ /* 0x002fe20000000f00 */
[----:B------:R-:W-:Y:S06]  /*19ee0*/  BSSY B0, `(.L_x_260) ;  /* 0x0000005000007945 */ /* 0x000fec0003800000 */
[----:B0-----:R-:W-:Y:S05]  /*19ef0*/  WARPSYNC.COLLECTIVE R0, `(.L_x_261) ;  /* 0x00000000000c7348 */ /* 0x001fea0003c00000 */
[----:B------:R-:W-:Y:S02]  /*19f00*/  ELECT P0, UR79, PT ;  /* 0x00000000004f782f */ /* 0x000fe40003800000 */
[----:B------:R-:W-:Y:S01]  /*19f10*/  MOV R0, UR79 ;  /* 0x0000004f00007c02 */ /* 0x000fe20008000f00 */
[----:B------:R-:W-:Y:S10]  /*19f20*/  ENDCOLLECTIVE ;  /* 0x000000000000791b */ /* 0x000ff40003800000 */
.L_x_261:
[----:B------:R-:W-:Y:S05]  /*19f30*/  BSYNC B0 ;  /* 0x0000000000007941 */ /* 0x000fea0003800000 */
.L_x_260:
        /* <DEDUP_REMOVED lines=9> */
[----:B------:R-:W-:Y:S01]  /*19fd0*/  UMOV UR14, UR54 ;  /* 0x00000036000e7c82 */ /* 0x000fe20008000000 */
[----:B------:R-:W-:Y:S01]  /*19fe0*/  @P0 R2UR UR6, R0 ;  /* 0x00000000000602ca */ /* 0x000fe200000e0000 */
[----:B------:R-:W-:Y:S01]  /*19ff0*/  BSSY B0, `(.L_x_262) ;  /* 0x000000f000007945 */ /* 0x000fe20003800000 */
[----:B------:R-:W-:Y:S01]  /*1a000*/  @UP0 UIADD3 UR8, UPT, UPT, UR4, 0x24180, URZ ;  /* 0x0002418004080890 */ /* 0x000fe2000fffe0ff */
[----:B------:R-:W-:Y:S01]  /*1a010*/  IMAD.MOV.U32 R0, RZ, RZ, -0x1 ;  /* 0xffffffffff007424 */ /* 0x000fe200078e00ff */
[----:B------:R-:W-:Y:S03]  /*1a020*/  VOTEU.ANY UP0, P0 ;  /* 0x0000000000ff7886 */ /* 0x000fe60000000100 */
        /* <DEDUP_REMOVED lines=11> */
.L_x_263:
[----:B------:R-:W-:Y:S05]  /*1a0e0*/  BSYNC B0 ;  /* 0x0000000000007941 */ /* 0x000fea0003800000 */
.L_x_262:
[----:B------:R-:W-:Y:S01]  /*1a0f0*/  MOV R22, R5 ;  /* 0x0000000500167202 */ /* 0x000fe20000000f00 */
[----:B------:R-:W-:Y:S06]  /*1a100*/  BRA `(.L_x_264) ;  /* 0xfffffec800ec7947 */ /* 0x000fec000383ffff */
.L_x_94:
[----:B--2---:R2:W3:Y:S02]  /*1a110*/  SYNCS.PHASECHK.TRANS64.TRYWAIT P1, [R33+URZ+0x18], RZ ;  /* 0x000018ff210075a7 */ /* 0x0044e400080211ff */
[----:B---3--:R-:W-:Y:S05]  /*1a120*/  @!P1 NANOSLEEP.SYNCS 0x989680 ;  /* 0x009896800000995d */ /* 0x008fea0003900000 */
[----:B------:R-:W3:Y:S02]  /*1a130*/  @!P1 SYNCS.PHASECHK.TRANS64 P1, [R33+URZ+0x18], RZ ;  /* 0x000018ff210095a7 */ /* 0x000ee400080210ff */
[----:B---3--:R-:W-:Y:S05]  /*1a140*/  @!P1 BRA `(.L_x_94) ;  /* 0xfffffffc00f09947 */ /* 0x008fea000383ffff */
[----:B------:R-:W-:Y:S05]  /*1a150*/  BRA `(.L_x_265) ;  /* 0xfffffec800f87947 */ /* 0x000fea000383ffff */
.L_x_97:
[----:B------:R-:W-:Y:S01]  /*1a160*/  BSSY B0, `(.L_x_266) ;  /* 0x0000006000007945 */ /* 0x000fe20003800000 */
[----:B------:R-:W-:-:S07]  /*1a170*/  MOV R0, 0xffffffff ;  /* 0xffffffff00007802 */ /* 0x000fce0000000f00 */
[----:B012---:R-:W-:Y:S05]  /*1a180*/  WARPSYNC.COLLECTIVE R0, `(.L_x_267) ;  /* 0x00000000000c7348 */ /* 0x007fea0003c00000 */
[----:B------:R-:W-:Y:S02]  /*1a190*/  ELECT P0, UR79, PT ;  /* 0x00000000004f782f */ /* 0x000fe40003800000 */
[----:B------:R-:W-:Y:S01]  /*1a1a0*/  MOV R0, UR79 ;  /* 0x0000004f00007c02 */ /* 0x000fe20008000f00 */
[----:B------:R-:W-:Y:S10]  /*1a1b0*/  ENDCOLLECTIVE ;  /* 0x000000000000791b */ /* 0x000ff40003800000 */
.L_x_267:
[----:B------:R-:W-:Y:S05]  /*1a1c0*/  BSYNC B0 ;  /* 0x0000000000007941 */ /* 0x000fea0003800000 */
.L_x_266:
[----:B------:R-:W-:Y:S05]  /*1a1d0*/  BRA `(.L_x_268) ;  /* 0xfffffec800ec7947 */ /* 0x000fea000383ffff */
.L_x_98:
[----:B---3--:R3:W4:Y:S02]  /*1a1e0*/  SYNCS.PHASECHK.TRANS64.TRYWAIT P0, [R33+URZ+0x28], RZ ;  /* 0x000028ff210075a7 */ /* 0x00872400080011ff */
[----:B----4-:R-:W-:Y:S05]  /*1a1f0*/  @!P0 NANOSLEEP.SYNCS 0x989680 ;  /* 0x009896800000895d */ /* 0x010fea0003900000 */
[----:B------:R-:W4:Y:S02]  /*1a200*/  @!P0 SYNCS.PHASECHK.TRANS64 P0, [R33+URZ+0x28], RZ ;  /* 0x000028ff210085a7 */ /* 0x000f2400080010ff */
[----:B----4-:R-:W-:Y:S05]  /*1a210*/  @!P0 BRA `(.L_x_98) ;  /* 0xfffffffc00f08947 */ /* 0x010fea000383ffff */
[----:B------:R-:W-:Y:S05]  /*1a220*/  BRA `(.L_x_269) ;  /* 0xfffffec800e87947 */ /* 0x000fea000383ffff */
.L_x_99:
[----:B------:R-:W-:Y:S01]  /*1a230*/  BSSY B0, `(.L_x_270) ;  /* 0x0000006000007945 */ /* 0x000fe20003800000 */
[----:B------:R-:W-:-:S07]  /*1a240*/  MOV R0, 0xffffffff ;  /* 0xffffffff00007802 */ /* 0x000fce0000000f00 */
[----:B0123--:R-:W-:Y:S05]  /*1a250*/  WARPSYNC.COLLECTIVE R0, `(.L_x_271) ;  /* 0x00000000000c7348 */ /* 0x00ffea0003c00000 */
[----:B------:R-:W-:Y:S02]  /*1a260*/  ELECT P0, UR79, PT ;  /* 0x00000000004f782f */ /* 0x000fe40003800000 */
[----:B------:R-:W-:Y:S01]  /*1a270*/  MOV R0, UR79 ;  /* 0x0000004f00007c02 */ /* 0x000fe20008000f00 */
[----:B------:R-:W-:Y:S10]  /*1a280*/  ENDCOLLECTIVE ;  /* 0x000000000000791b */ /* 0x000ff40003800000 */
.L_x_271:
[----:B------:R-:W-:Y:S05]  /*1a290*/  BSYNC B0 ;  /* 0x0000000000007941 */ /* 0x000fea0003800000 */
.L_x_270:
[----:B------:R-:W-:Y:S05]  /*1a2a0*/  BRA `(.L_x_272) ;  /* 0xfffffec800d47947 */ /* 0x000fea000383ffff */
.L_x_101:
[----:B------:R-:W-:-:S07]  /*1a2b0*/  MOV R3, R2 ;  /* 0x0000000200037202 */ /* 0x000fce0000000f00 */
.L_x_273:
[----:B----4-:R4:W2:Y:S02]  /*1a2c0*/  SYNCS.PHASECHK.TRANS64.TRYWAIT P0, [R33+URZ+0x8], R3 ;  /* 0x00000803210075a7 */ /* 0x0108a400080011ff */
[----:B--2---:R-:W-:Y:S05]  /*1a2d0*/  @!P0 NANOSLEEP.SYNCS 0x989680 ;  /* 0x009896800000895d */ /* 0x004fea0003900000 */
[----:B------:R-:W2:Y:S02]  /*1a2e0*/  @!P0 SYNCS.PHASECHK.TRANS64 P0, [R33+URZ+0x8], R3 ;  /* 0x00000803210085a7 */ /* 0x000ea400080010ff */
[----:B--2---:R-:W-:Y:S05]  /*1a2f0*/  @!P0 BRA `(.L_x_273) ;  /* 0xfffffffc00f08947 */ /* 0x004fea000383ffff */
[----:B------:R-:W-:Y:S05]  /*1a300*/  BRA `(.L_x_274) ;  /* 0xfffffec800d47947 */ /* 0x000fea000383ffff */
.L_x_102:
[----:B------:R-:W-:Y:S01]  /*1a310*/  BSSY B0, `(.L_x_275) ;  /* 0x0000006000007945 */ /* 0x000fe20003800000 */
[----:B------:R-:W-:-:S07]  /*1a320*/  MOV R0, 0xffffffff ;  /* 0xffffffff00007802 */ /* 0x000fce0000000f00 */
[----:B01234-:R-:W-:Y:S05]  /*1a330*/  WARPSYNC.COLLECTIVE R0, `(.L_x_276) ;  /* 0x00000000000c7348 */ /* 0x01ffea0003c00000 */
[----:B------:R-:W-:Y:S02]  /*1a340*/  ELECT P0, UR79, PT ;  /* 0x00000000004f782f */ /* 0x000fe40003800000 */
[----:B------:R-:W-:Y:S01]  /*1a350*/  MOV R0, UR79 ;  /* 0x0000004f00007c02 */ /* 0x000fe20008000f00 */
[----:B------:R-:W-:Y:S10]  /*1a360*/  ENDCOLLECTIVE ;  /* 0x000000000000791b */ /* 0x000ff40003800000 */
.L_x_276:
[----:B------:R-:W-:Y:S05]  /*1a370*/  BSYNC B0 ;  /* 0x0000000000007941 */ /* 0x000fea0003800000 */
.L_x_275:
[----:B------:R-:W-:Y:S05]  /*1a380*/  BRA `(.L_x_277) ;  /* 0xfffffec800c47947 */ /* 0x000fea000383ffff */
.L_x_104:
[----:B------:R-:W-:-:S07]  /*1a390*/  MOV R27, R26 ;  /* 0x0000001a001b7202 */ /* 0x000fce0000000f00 */
.L_x_278:
[----:B--2---:R2:W3:Y:S02]  /*1a3a0*/  SYNCS.PHASECHK.TRANS64.TRYWAIT P0, [R33+URZ+0x68], R27 ;  /* 0x0000681b210075a7 */ /* 0x0044e400080011ff */
[----:B---3--:R-:W-:Y:S05]  /*1a3b0*/  @!P0 NANOSLEEP.SYNCS 0x989680 ;  /* 0x009896800000895d */ /* 0x008fea0003900000 */
[----:B------:R-:W3:Y:S02]  /*1a3c0*/  @!P0 SYNCS.PHASECHK.TRANS64 P0, [R33+URZ+0x68], R27 ;  /* 0x0000681b210085a7 */ /* 0x000ee400080010ff */
[----:B---3--:R-:W-:Y:S05]  /*1a3d0*/  @!P0 BRA `(.L_x_278) ;  /* 0xfffffffc00f08947 */ /* 0x008fea000383ffff */
[----:B------:R-:W-:Y:S05]  /*1a3e0*/  BRA `(.L_x_279) ;  /* 0xfffffec800c87947 */ /* 0x000fea000383ffff */
.L_x_106:
[----:B------:R-:W-:-:S07]  /*1a3f0*/  MOV R21, R20 ;  /* 0x0000001400157202 */ /* 0x000fce0000000f00 */
.L_x_280:
[----:B--2---:R2:W3:Y:S02]  /*1a400*/  SYNCS.PHASECHK.TRANS64.TRYWAIT P0, [R33+URZ+0x48], R21 ;  /* 0x00004815210075a7 */ /* 0x0044e400080011ff */
[----:B---3--:R-:W-:Y:S05]  /*1a410*/  @!P0 NANOSLEEP.SYNCS 0x989680 ;  /* 0x009896800000895d */ /* 0x008fea0003900000 */
[----:B------:R-:W3:Y:S02]  /*1a420*/  @!P0 SYNCS.PHASECHK.TRANS64 P0, [R33+URZ+0x48], R21 ;  /* 0x00004815210085a7 */ /* 0x000ee400080010ff */
[----:B---3--:R-:W-:Y:S05]  /*1a430*/  @!P0 BRA `(.L_x_280) ;  /* 0xfffffffc00f08947 */ /* 0x008fea000383ffff */
[----:B------:R-:W-:Y:S05]  /*1a440*/  BRA `(.L_x_281) ;  /* 0xfffffec800c07947 */ /* 0x000fea000383ffff */
.L_x_107:
[----:B------:R-:W-:Y:S01]  /*1a450*/  BSSY B0, `(.L_x_282) ;  /* 0x0000006000007945 */ /* 0x000fe20003800000 */
[----:B------:R-:W-:-:S07]  /*1a460*/  MOV R0, 0xffffffff ;  /* 0xffffffff00007802 */ /* 0x000fce0000000f00 */
[----:B01234-:R-:W-:Y:S05]  /*1a470*/  WARPSYNC.COLLECTIVE R0, `(.L_x_283) ;  /* 0x00000000000c7348 */ /* 0x01ffea0003c00000 */
[----:B------:R-:W-:Y:S02]  /*1a480*/  ELECT P0, UR79, PT ;  /* 0x00000000004f782f */ /* 0x000fe40003800000 */
[----:B------:R-:W-:Y:S01]  /*1a490*/  MOV R0, UR79 ;  /* 0x0000004f00007c02 */ /* 0x000fe20008000f00 */
[----:B------:R-:W-:Y:S10]  /*1a4a0*/  ENDCOLLECTIVE ;  /* 0x000000000000791b */ /* 0x000ff40003800000 */
.L_x_283:
[----:B------:R-:W-:Y:S05]  /*1a4b0*/  BSYNC B0 ;  /* 0x0000000000007941 */ /* 0x000fea0003800000 */
.L_x_282:
[----:B------:R-:W-:Y:S05]  /*1a4c0*/  BRA `(.L_x_284) ;  /* 0xfffffec800b07947 */ /* 0x000fea000383ffff */
.L_x_109:
[----:B----4-:R-:W-:-:S07]  /*1a4d0*/  MOV R3, R2 ;  /* 0x0000000200037202 */ /* 0x010fce0000000f00 */
.L_x_285:
[----:B--2---:R2:W4:Y:S02]  /*1a4e0*/  SYNCS.PHASECHK.TRANS64.TRYWAIT P0, [R33+URZ+0x58], R3 ;  /* 0x00005803210075a7 */ /* 0x00452400080011ff */
[----:B----4-:R-:W-:Y:S05]  /*1a4f0*/  @!P0 NANOSLEEP.SYNCS 0x989680 ;  /* 0x009896800000895d */ /* 0x010fea0003900000 */
[----:B------:R-:W4:Y:S02]  /*1a500*/  @!P0 SYNCS.PHASECHK.TRANS64 P0, [R33+URZ+0x58], R3 ;  /* 0x00005803210085a7 */ /* 0x000f2400080010ff */
[----:B----4-:R-:W-:Y:S05]  /*1a510*/  @!P0 BRA `(.L_x_285) ;  /* 0xfffffffc00f08947 */ /* 0x010fea000383ffff */
[----:B------:R-:W-:Y:S05]  /*1a520*/  BRA `(.L_x_286) ;  /* 0xfffffec800b07947 */ /* 0x000fea000383ffff */
.L_x_110:
[----:B------:R-:W-:Y:S01]  /*1a530*/  BSSY B0, `(.L_x_287) ;  /* 0x0000006000007945 */ /* 0x000fe20003800000 */
[----:B------:R-:W-:-:S07]  /*1a540*/  MOV R0, 0xffffffff ;  /* 0xffffffff00007802 */ /* 0x000fce0000000f00 */
[----:B01234-:R-:W-:Y:S05]  /*1a550*/  WARPSYNC.COLLECTIVE R0, `(.L_x_288) ;  /* 0x00000000000c7348 */ /* 0x01ffea0003c00000 */
[----:B------:R-:W-:Y:S02]  /*1a560*/  ELECT P0, UR79, PT ;  /* 0x00000000004f782f */ /* 0x000fe40003800000 */
[----:B------:R-:W-:Y:S01]  /*1a570*/  MOV R0, UR79 ;  /* 0x0000004f00007c02 */ /* 0x000fe20008000f00 */
[----:B------:R-:W-:Y:S10]  /*1a580*/  ENDCOLLECTIVE ;  /* 0x000000000000791b */ /* 0x000ff40003800000 */
.L_x_288:
[----:B------:R-:W-:Y:S05]  /*1a590*/  BSYNC B0 ;  /* 0x0000000000007941 */ /* 0x000fea0003800000 */
.L_x_287:
[----:B------:R-:W-:Y:S05]  /*1a5a0*/  BRA `(.L_x_289) ;  /* 0xfffffec800a07947 */ /* 0x000fea000383ffff */
.L_x_112:
[----:B----4-:R-:W-:-:S07]  /*1a5b0*/  MOV R3, R2 ;  /* 0x0000000200037202 */ /* 0x010fce0000000f00 */
.L_x_290:
[----:B--2---:R2:W4:Y:S02]  /*1a5c0*/  SYNCS.PHASECHK.TRANS64.TRYWAIT P0, [R33+URZ+0x78], R3 ;  /* 0x00007803210075a7 */ /* 0x00452400080011ff */
[----:B----4-:R-:W-:Y:S05]  /*1a5d0*/  @!P0 NANOSLEEP.SYNCS 0x989680 ;  /* 0x009896800000895d */ /* 0x010fea0003900000 */
[----:B------:R-:W4:Y:S02]  /*1a5e0*/  @!P0 SYNCS.PHASECHK.TRANS64 P0, [R33+URZ+0x78], R3 ;  /* 0x00007803210085a7 */ /* 0x000f2400080010ff */
[----:B----4-:R-:W-:Y:S05]  /*1a5f0*/  @!P0 BRA `(.L_x_290) ;  /* 0xfffffffc00f08947 */ /* 0x010fea000383ffff */
[----:B------:R-:W-:Y:S05]  /*1a600*/  BRA `(.L_x_291) ;  /* 0xfffffec800a47947 */ /* 0x000fea000383ffff */
.L_x_114:
[----:B------:R-:W-:-:S07]  /*1a610*/  MOV R23, R22 ;  /* 0x0000001600177202 */ /* 0x000fce0000000f00 */
.L_x_292:
[----:B--2---:R2:W3:Y:S02]  /*1a620*/  SYNCS.PHASECHK.TRANS64.TRYWAIT P0, [R33+URZ+0x38], R23 ;  /* 0x00003817210075a7 */ /* 0x0044e400080011ff */
[----:B---3--:R-:W-:Y:S05]  /*1a630*/  @!P0 NANOSLEEP.SYNCS 0x989680 ;  /* 0x009896800000895d */ /* 0x008fea0003900000 */
[----:B------:R-:W3:Y:S02]  /*1a640*/  @!P0 SYNCS.PHASECHK.TRANS64 P0, [R33+URZ+0x38], R23 ;  /* 0x00003817210085a7 */ /* 0x000ee400080010ff */
[----:B---3--:R-:W-:Y:S05]  /*1a650*/  @!P0 BRA `(.L_x_292) ;  /* 0xfffffffc00f08947 */ /* 0x008fea000383ffff */
[----:B------:R-:W-:Y:S05]  /*1a660*/  BRA `(.L_x_293) ;  /* 0xfffffec8009c7947 */ /* 0x000fea000383ffff */
.L_x_115:
[----:B------:R-:W-:Y:S01]  /*1a670*/  BSSY B0, `(.L_x_294) ;  /* 0x0000006000007945 */ /* 0x000fe20003800000 */
[----:B------:R-:W-:-:S07]  /*1a680*/  MOV R0, 0xffffffff ;  /* 0xffffffff00007802 */ /* 0x000fce0000000f00 */
[----:B01234-:R-:W-:Y:S05]  /*1a690*/  WARPSYNC.COLLECTIVE R0, `(.L_x_295) ;  /* 0x00000000000c7348 */ /* 0x01ffea0003c00000 */
[----:B------:R-:W-:Y:S02]  /*1a6a0*/  ELECT P0, UR79, PT ;  /* 0x00000000004f782f */ /* 0x000fe40003800000 */
[----:B------:R-:W-:Y:S01]  /*1a6b0*/  MOV R0, UR79 ;  /* 0x0000004f00007c02 */ /* 0x000fe20008000f00 */
[----:B------:R-:W-:Y:S10]  /*1a6c0*/  ENDCOLLECTIVE ;  /* 0x000000000000791b */ /* 0x000ff40003800000 */
.L_x_295:
[----:B------:R-:W-:Y:S05]  /*1a6d0*/  BSYNC B0 ;  /* 0x0000000000007941 */ /* 0x000fea0003800000 */
.L_x_294:
[----:B------:R-:W-:Y:S05]  /*1a6e0*/  BRA `(.L_x_296) ;  /* 0xfffffec8008c7947 */ /* 0x000fea000383ffff */
.L_x_117:
[----:B---3--:R3:W4:Y:S02]  /*1a6f0*/  SYNCS.PHASECHK.TRANS64.TRYWAIT P0, [R33+URZ+0x28], RZ ;  /* 0x000028ff210075a7 */ /* 0x00872400080011ff */
[----:B----4-:R-:W-:Y:S05]  /*1a700*/  @!P0 NANOSLEEP.SYNCS 0x989680 ;  /* 0x009896800000895d */ /* 0x010fea0003900000 */
[----:B------:R-:W4:Y:S02]  /*1a710*/  @!P0 SYNCS.PHASECHK.TRANS64 P0, [R33+URZ+0x28], RZ ;  /* 0x000028ff210085a7 */ /* 0x000f2400080010ff */
[----:B----4-:R-:W-:Y:S05]  /*1a720*/  @!P0 BRA `(.L_x_117) ;  /* 0xfffffffc00f08947 */ /* 0x010fea000383ffff */
[----:B------:R-:W-:Y:S05]  /*1a730*/  BRA `(.L_x_297) ;  /* 0xfffffec800947947 */ /* 0x000fea000383ffff */
.L_x_119:
[----:B------:R-:W-:-:S07]  /*1a740*/  MOV R3, R2 ;  /* 0x0000000200037202 */ /* 0x000fce0000000f00 */
.L_x_298:
[----:B----4-:R4:W2:Y:S02]  /*1a750*/  SYNCS.PHASECHK.TRANS64.TRYWAIT P0, [R33+URZ+0x8], R3 ;  /* 0x00000803210075a7 */ /* 0x0108a400080011ff */
[----:B--2---:R-:W-:Y:S05]  /*1a760*/  @!P0 NANOSLEEP.SYNCS 0x989680 ;  /* 0x009896800000895d */ /* 0x004fea0003900000 */
[----:B------:R-:W2:Y:S02]  /*1a770*/  @!P0 SYNCS.PHASECHK.TRANS64 P0, [R33+URZ+0x8], R3 ;  /* 0x00000803210085a7 */ /* 0x000ea400080010ff */
[----:B--2---:R-:W-:Y:S05]  /*1a780*/  @!P0 BRA `(.L_x_298) ;  /* 0xfffffffc00f08947 */ /* 0x004fea000383ffff */
[----:B------:R-:W-:Y:S05]  /*1a790*/  BRA `(.L_x_299) ;  /* 0xfffffec8008c7947 */ /* 0x000fea000383ffff */
.L_x_121:
[----:B------:R-:W-:-:S07]  /*1a7a0*/  MOV R27, R26 ;  /* 0x0000001a001b7202 */ /* 0x000fce0000000f00 */
.L_x_300:
[----:B--2---:R2:W3:Y:S02]  /*1a7b0*/  SYNCS.PHASECHK.TRANS64.TRYWAIT P0, [R33+URZ+0x68], R27 ;  /* 0x0000681b210075a7 */ /* 0x0044e400080011ff */
[----:B---3--:R-:W-:Y:S05]  /*1a7c0*/  @!P0 NANOSLEEP.SYNCS 0x989680 ;  /* 0x009896800000895d */ /* 0x008fea0003900000 */
[----:B------:R-:W3:Y:S02]  /*1a7d0*/  @!P0 SYNCS.PHASECHK.TRANS64 P0, [R33+URZ+0x68], R27 ;  /* 0x0000681b210085a7 */ /* 0x000ee400080010ff */
[----:B---3--:R-:W-:Y:S05]  /*1a7e0*/  @!P0 BRA `(.L_x_300) ;  /* 0xfffffffc00f08947 */ /* 0x008fea000383ffff */
[----:B------:R-:W-:Y:S05]  /*1a7f0*/  BRA `(.L_x_301) ;  /* 0xfffffec800887947 */ /* 0x000fea000383ffff */
.L_x_123:
[----:B------:R-:W-:-:S07]  /*1a800*/  MOV R21, R20 ;  /* 0x0000001400157202 */ /* 0x000fce0000000f00 */
.L_x_302:
[----:B--2---:R2:W3:Y:S02]  /*1a810*/  SYNCS.PHASECHK.TRANS64.TRYWAIT P0, [R33+URZ+0x48], R21 ;  /* 0x00004815210075a7 */ /* 0x0044e400080011ff */
[----:B---3--:R-:W-:Y:S05]  /*1a820*/  @!P0 NANOSLEEP.SYNCS 0x989680 ;  /* 0x009896800000895d */ /* 0x008fea0003900000 */
[----:B------:R-:W3:Y:S02]  /*1a830*/  @!P0 SYNCS.PHASECHK.TRANS64 P0, [R33+URZ+0x48], R21 ;  /* 0x00004815210085a7 */ /* 0x000ee400080010ff */
[----:B---3--:R-:W-:Y:S05]  /*1a840*/  @!P0 BRA `(.L_x_302) ;  /* 0xfffffffc00f08947 */ /* 0x008fea000383ffff */
[----:B------:R-:W-:Y:S05]  /*1a850*/  BRA `(.L_x_303) ;  /* 0xfffffec800847947 */ /* 0x000fea000383ffff */
.L_x_125:
[----:B------:R-:W-:-:S07]  /*1a860*/  MOV R5, R4 ;  /* 0x0000000400057202 */ /* 0x000fce0000000f00 */
.L_x_304:
[----:B--2---:R2:W3:Y:S02]  /*1a870*/  SYNCS.PHASECHK.TRANS64.TRYWAIT P0, [R33+URZ+0x58], R5 ;  /* 0x00005805210075a7 */ /* 0x0044e400080011ff */
[----:B---3--:R-:W-:Y:S05]  /*1a880*/  @!P0 NANOSLEEP.SYNCS 0x989680 ;  /* 0x009896800000895d */ /* 0x008fea0003900000 */
[----:B------:R-:W3:Y:S02]  /*1a890*/  @!P0 SYNCS.PHASECHK.TRANS64 P0, [R33+URZ+0x58], R5 ;  /* 0x00005805210085a7 */ /* 0x000ee400080010ff */
[----:B---3--:R-:W-:Y:S05]  /*1a8a0*/  @!P0 BRA `(.L_x_304) ;  /* 0xfffffffc00f08947 */ /* 0x008fea000383ffff */
[----:B------:R-:W-:Y:S05]  /*1a8b0*/  BRA `(.L_x_305) ;  /* 0xfffffec800807947 */ /* 0x000fea000383ffff */
.L_x_127:
[----:B----4-:R-:W-:-:S07]  /*1a8c0*/  MOV R3, R2 ;  /* 0x0000000200037202 */ /* 0x010fce0000000f00 */
.L_x_306:
[----:B----4-:R4:W2:Y:S02]  /*1a8d0*/  SYNCS.PHASECHK.TRANS64.TRYWAIT P0, [R33+URZ+0x78], R3 ;  /* 0x00007803210075a7 */ /* 0x0108a400080011ff */
[----:B--2---:R-:W-:Y:S05]  /*1a8e0*/  @!P0 NANOSLEEP.SYNCS 0x989680 ;  /* 0x009896800000895d */ /* 0x004fea0003900000 */
[----:B------:R-:W2:Y:S02]  /*1a8f0*/  @!P0 SYNCS.PHASECHK.TRANS64 P0, [R33+URZ+0x78], R3 ;  /* 0x00007803210085a7 */ /* 0x000ea400080010ff */
[----:B--2---:R-:W-:Y:S05]  /*1a900*/  @!P0 BRA `(.L_x_306) ;  /* 0xfffffffc00f08947 */ /* 0x004fea000383ffff */
[----:B------:R-:W-:Y:S05]  /*1a910*/  BRA `(.L_x_307) ;  /* 0xfffffec800807947 */ /* 0x000fea000383ffff */
.L_x_132:
[----:B------:R-:W-:Y:S01]  /*1a920*/  HFMA2 R4, -RZ, RZ, -0.0 , 0 ;  /* 0x80000000ff047431 */ /* 0x000fe200000001ff */
[----:B------:R-:W-:-:S07]  /*1a930*/  MOV R5, 0x80000000 ;  /* 0x8000000000057802 */ /* 0x000fce0000000f00 */
.L_x_308:
[----:B0-----:R0:W1:Y:S02]  /*1a940*/  SYNCS.PHASECHK.TRANS64.TRYWAIT P0, [R11+URZ+0x88], R5 ;  /* 0x000088050b0075a7 */ /* 0x00106400080011ff */
[----:B-1----:R-:W-:Y:S05]  /*1a950*/  @!P0 NANOSLEEP.SYNCS 0x989680 ;  /* 0x009896800000895d */ /* 0x002fea0003900000 */
[----:B------:R-:W1:Y:S02]  /*1a960*/  @!P0 SYNCS.PHASECHK.TRANS64 P0, [R11+URZ+0x88], R5 ;  /* 0x000088050b0085a7 */ /* 0x000e6400080010ff */
[----:B-1----:R-:W-:Y:S05]  /*1a970*/  @!P0 BRA `(.L_x_308) ;  /* 0xfffffffc00f08947 */ /* 0x002fea000383ffff */
[----:B------:R-:W-:Y:S05]  /*1a980*/  BRA `(.L_x_309) ;  /* 0xfffffecc00287947 */ /* 0x000fea000383ffff */
.L_x_133:
[----:B-1----:R1:W2:Y:S02]  /*1a990*/  SYNCS.PHASECHK.TRANS64.TRYWAIT P0, [R11+URZ+0x10], RZ ;  /* 0x000010ff0b0075a7 */ /* 0x0022a400080011ff */
[----:B--2---:R-:W-:Y:S05]  /*1a9a0*/  @!P0 NANOSLEEP.SYNCS 0x989680 ;  /* 0x009896800000895d */ /* 0x004fea0003900000 */
[----:B------:R-:W2:Y:S02]  /*1a9b0*/  @!P0 SYNCS.PHASECHK.TRANS64 P0, [R11+URZ+0x10], RZ ;  /* 0x000010ff0b0085a7 */ /* 0x000ea400080010ff */
[----:B--2---:R-:W-:Y:S05]  /*1a9c0*/  @!P0 BRA `(.L_x_133) ;  /* 0xfffffffc00f08947 */ /* 0x004fea000383ffff */
[----:B------:R-:W-:Y:S05]  /*1a9d0*/  BRA `(.L_x_310) ;  /* 0xfffffecc001c7947 */ /* 0x000fea000383ffff */
.L_x_134:
[----:B--2---:R2:W3:Y:S02]  /*1a9e0*/  SYNCS.PHASECHK.TRANS64.TRYWAIT P0, [R11+URZ], RZ ;  /* 0x000000ff0b0075a7 */ /* 0x0044e400080011ff */
[----:B---3--:R-:W-:Y:S05]  /*1a9f0*/  @!P0 NANOSLEEP.SYNCS 0x989680 ;  /* 0x009896800000895d */ /* 0x008fea0003900000 */
[----:B------:R-:W3:Y:S02]  /*1aa00*/  @!P0 SYNCS.PHASECHK.TRANS64 P0, [R11+URZ], RZ ;  /* 0x000000ff0b0085a7 */ /* 0x000ee400080010ff */
[----:B---3--:R-:W-:Y:S05]  /*1aa10*/  @!P0 BRA `(.L_x_134) ;  /* 0xfffffffc00f08947 */ /* 0x008fea000383ffff */
[----:B------:R-:W-:Y:S05]  /*1aa20*/  BRA `(.L_x_311) ;  /* 0xfffffecc00107947 */ /* 0x000fea000383ffff */
.L_x_135:
[----:B0-----:R0:W1:Y:S02]  /*1aa30*/  SYNCS.PHASECHK.TRANS64.TRYWAIT P0, [R11+URZ+0x40], RZ ;  /* 0x000040ff0b0075a7 */ /* 0x00106400080011ff */
[----:B-1----:R-:W-:Y:S05]  /*1aa40*/  @!P0 NANOSLEEP.SYNCS 0x989680 ;  /* 0x009896800000895d */ /* 0x002fea0003900000 */
[----:B------:R-:W1:Y:S02]  /*1aa50*/  @!P0 SYNCS.PHASECHK.TRANS64 P0, [R11+URZ+0x40], RZ ;  /* 0x000040ff0b0085a7 */ /* 0x000e6400080010ff */
[----:B-1----:R-:W-:Y:S05]  /*1aa60*/  @!P0 BRA `(.L_x_135) ;  /* 0xfffffffc00f08947 */ /* 0x002fea000383ffff */
[----:B------:R-:W-:Y:S05]  /*1aa70*/  BRA `(.L_x_312) ;  /* 0xfffffee000f07947 */ /* 0x000fea000383ffff */
.L_x_136:
[----:B-1----:R1:W2:Y:S02]  /*1aa80*/  SYNCS.PHASECHK.TRANS64.TRYWAIT P0, [R11+URZ+0x20], RZ ;  /* 0x000020ff0b0075a7 */ /* 0x0022a400080011ff */
[----:B--2---:R-:W-:Y:S05]  /*1aa90*/  @!P0 NANOSLEEP.SYNCS 0x989680 ;  /* 0x009896800000895d */ /* 0x004fea0003900000 */
[----:B------:R-:W2:Y:S02]  /*1aaa0*/  @!P0 SYNCS.PHASECHK.TRANS64 P0, [R11+URZ+0x20], RZ ;  /* 0x000020ff0b0085a7 */ /* 0x000ea400080010ff */
[----:B--2---:R-:W-:Y:S05]  /*1aab0*/  @!P0 BRA `(.L_x_136) ;  /* 0xfffffffc00f08947 */ /* 0x004fea000383ffff */
[----:B------:R-:W-:Y:S05]  /*1aac0*/  BRA `(.L_x_313) ;  /* 0xfffffee000e47947 */ /* 0x000fea000383ffff */
.L_x_137:
[----:B------:R-:W-:Y:S01]  /*1aad0*/  HFMA2 R4, -RZ, RZ, -0.0 , 0 ;  /* 0x80000000ff047431 */ /* 0x000fe200000001ff */
[----:B------:R-:W-:-:S07]  /*1aae0*/  MOV R5, 0x80000000 ;  /* 0x8000000000057802 */ /* 0x000fce0000000f00 */
.L_x_314:
[----:B--2---:R2:W3:Y:S02]  /*1aaf0*/  SYNCS.PHASECHK.TRANS64.TRYWAIT P0, [R11+URZ+0x98], R5 ;  /* 0x000098050b0075a7 */ /* 0x0044e400080011ff */
[----:B---3--:R-:W-:Y:S05]  /*1ab00*/  @!P0 NANOSLEEP.SYNCS 0x989680 ;  /* 0x009896800000895d */ /* 0x008fea0003900000 */
[----:B------:R-:W3:Y:S02]  /*1ab10*/  @!P0 SYNCS.PHASECHK.TRANS64 P0, [R11+URZ+0x98], R5 ;  /* 0x000098050b0085a7 */ /* 0x000ee400080010ff */
[----:B---3--:R-:W-:Y:S05]  /*1ab20*/  @!P0 BRA `(.L_x_314) ;  /* 0xfffffffc00f08947 */ /* 0x008fea000383ffff */
[----:B------:R-:W-:Y:S05]  /*1ab30*/  BRA `(.L_x_315) ;  /* 0xfffffee000d07947 */ /* 0x000fea000383ffff */
.L_x_138:
[----:B0-----:R0:W1:Y:S02]  /*1ab40*/  SYNCS.PHASECHK.TRANS64.TRYWAIT P0, [R11+URZ+0xa0], RZ ;  /* 0x0000a0ff0b0075a7 */ /* 0x00106400080011ff */
[----:B-1----:R-:W-:Y:S05]  /*1ab50*/  @!P0 NANOSLEEP.SYNCS 0x989680 ;  /* 0x009896800000895d */ /* 0x002fea0003900000 */
[----:B------:R-:W1:Y:S02]  /*1ab60*/  @!P0 SYNCS.PHASECHK.TRANS64 P0, [R11+URZ+0xa0], RZ ;  /* 0x0000a0ff0b0085a7 */ /* 0x000e6400080010ff */
[----:B-1----:R-:W-:Y:S05]  /*1ab70*/  @!P0 BRA `(.L_x_138) ;  /* 0xfffffffc00f08947 */ /* 0x002fea000383ffff */
[----:B------:R-:W-:Y:S05]  /*1ab80*/  BRA `(.L_x_316) ;  /* 0xfffffef800bc7947 */ /* 0x000fea000383ffff */
.L_x_139:
[----:B-1----:R1:W2:Y:S02]  /*1ab90*/  SYNCS.PHASECHK.TRANS64.TRYWAIT P0, [R11+URZ+0x50], RZ ;  /* 0x000050ff0b0075a7 */ /* 0x0022a400080011ff */
[----:B--2---:R-:W-:Y:S05]  /*1aba0*/  @!P0 NANOSLEEP.SYNCS 0x989680 ;  /* 0x009896800000895d */ /* 0x004fea0003900000 */
[----:B------:R-:W2:Y:S02]  /*1abb0*/  @!P0 SYNCS.PHASECHK.TRANS64 P0, [R11+URZ+0x50], RZ ;  /* 0x000050ff0b0085a7 */ /* 0x000ea400080010ff */
[----:B--2---:R-:W-:Y:S05]  /*1abc0*/  @!P0 BRA `(.L_x_139) ;  /* 0xfffffffc00f08947 */ /* 0x004fea000383ffff */
[----:B------:R-:W-:Y:S05]  /*1abd0*/  BRA `(.L_x_317) ;  /* 0xfffffef800b07947 */ /* 0x000fea000383ffff */
.L_x_142:
[----:B------:R-:W-:Y:S07]  /*1abe0*/  MOV R3, R2 ;  /* 0x0000000200037202 */ /* 0x000fee0000000f00 */
.L_x_318:
[----:B0-----:R0:W1:Y:S02]  /*1abf0*/  SYNCS.PHASECHK.TRANS64.TRYWAIT P0, [R10+URZ], R3 ;  /* 0x000000030a0075a7 */ /* 0x00106400080011ff */
[----:B-1----:R-:W-:Y:S05]  /*1ac00*/  @!P0 NANOSLEEP.SYNCS 0x989680 ;  /* 0x009896800000895d */ /* 0x002fea0003900000 */
[----:B------:R-:W1:Y:S02]  /*1ac10*/  @!P0 SYNCS.PHASECHK.TRANS64 P0, [R10+URZ], R3 ;  /* 0x000000030a0085a7 */ /* 0x000e6400080010ff */
[----:B-1----:R-:W-:Y:S05]  /*1ac20*/  @!P0 BRA `(.L_x_318) ;  /* 0xfffffffc00f08947 */ /* 0x002fea000383ffff */
[----:B------:R-:W-:Y:S05]  /*1ac30*/  BRA `(.L_x_319) ;  /* 0xffffff3800187947 */ /* 0x000fea000383ffff */
.L_x_143:
[-C--:B------:R-:W-:Y:S02]  /*1ac40*/  MOV R2, R0.reuse ;  /* 0x0000000000027202 */ /* 0x080fe40000000f00 */
[----:B0-----:R-:W-:Y:S07]  /*1ac50*/  MOV R3, R0 ;  /* 0x0000000000037202 */ /* 0x001fee0000000f00 */
.L_x_320:
[----:B0-----:R0:W1:Y:S02]  /*1ac60*/  SYNCS.PHASECHK.TRANS64.TRYWAIT P0, [R10+URZ+0x88], R3 ;  /* 0x000088030a0075a7 */ /* 0x00106400080011ff */
[----:B-1----:R-:W-:Y:S05]  /*1ac70*/  @!P0 NANOSLEEP.SYNCS 0x989680 ;  /* 0x009896800000895d */ /* 0x002fea0003900000 */
[----:B------:R-:W1:Y:S02]  /*1ac80*/  @!P0 SYNCS.PHASECHK.TRANS64 P0, [R10+URZ+0x88], R3 ;  /* 0x000088030a0085a7 */ /* 0x000e6400080010ff */
[----:B-1----:R-:W-:Y:S05]  /*1ac90*/  @!P0 BRA `(.L_x_320) ;  /* 0xfffffffc00f08947 */ /* 0x002fea000383ffff */
[----:B------:R-:W-:Y:S05]  /*1aca0*/  BRA `(.L_x_321) ;  /* 0xffffff3800047947 */ /* 0x000fea000383ffff */
.L_x_144:
[----:B------:R-:W-:Y:S07]  /*1acb0*/  MOV R3, R2 ;  /* 0x0000000200037202 */ /* 0x000fee0000000f00 */
.L_x_322:
[----:B0-----:R0:W1:Y:S02]  /*1acc0*/  SYNCS.PHASECHK.TRANS64.TRYWAIT P0, [R10+URZ+0x30], R3 ;  /* 0x000030030a0075a7 */ /* 0x00106400080011ff */
[----:B-1----:R-:W-:Y:S05]  /*1acd0*/  @!P0 NANOSLEEP.SYNCS 0x989680 ;  /* 0x009896800000895d */ /* 0x002fea0003900000 */
[----:B------:R-:W1:Y:S02]  /*1ace0*/  @!P0 SYNCS.PHASECHK.TRANS64 P0, [R10+URZ+0x30], R3 ;  /* 0x000030030a0085a7 */ /* 0x000e6400080010ff */
[----:B-1----:R-:W-:Y:S05]  /*1acf0*/  @!P0 BRA `(.L_x_322) ;  /* 0xfffffffc00f08947 */ /* 0x002fea000383ffff */
[----:B------:R-:W-:Y:S05]  /*1ad00*/  BRA `(.L_x_323) ;  /* 0xffffff4400607947 */ /* 0x000fea000383ffff */
.L_x_145:
[-C--:B------:R-:W-:Y:S02]  /*1ad10*/  MOV R2, R0.reuse ;  /* 0x0000000000027202 */ /* 0x080fe40000000f00 */
[----:B0-----:R-:W-:Y:S07]  /*1ad20*/  MOV R3, R0 ;  /* 0x0000000000037202 */ /* 0x001fee0000000f00 */
.L_x_324:
[----:B0-----:R0:W1:Y:S02]  /*1ad30*/  SYNCS.PHASECHK.TRANS64.TRYWAIT P0, [R10+URZ+0xb0], R3 ;  /* 0x0000b0030a0075a7 */ /* 0x00106400080011ff */
[----:B-1----:R-:W-:Y:S05]  /*1ad40*/  @!P0 NANOSLEEP.SYNCS 0x989680 ;  /* 0x009896800000895d */ /* 0x002fea0003900000 */
[----:B------:R-:W1:Y:S02]  /*1ad50*/  @!P0 SYNCS.PHASECHK.TRANS64 P0, [R10+URZ+0xb0], R3 ;  /* 0x0000b0030a0085a7 */ /* 0x000e6400080010ff */
[----:B-1----:R-:W-:Y:S05]  /*1ad60*/  @!P0 BRA `(.L_x_324) ;  /* 0xfffffffc00f08947 */ /* 0x002fea000383ffff */
[----:B------:R-:W-:Y:S05]  /*1ad70*/  BRA `(.L_x_325) ;  /* 0xffffff44004c7947 */ /* 0x000fea000383ffff */
.L_x_146:
[----:B------:R-:W-:Y:S07]  /*1ad80*/  MOV R3, R2 ;  /* 0x0000000200037202 */ /* 0x000fee0000000f00 */
.L_x_326:
[----:B0-----:R0:W1:Y:S02]  /*1ad90*/  SYNCS.PHASECHK.TRANS64.TRYWAIT P0, [R10+URZ+0x98], R3 ;  /* 0x000098030a0075a7 */ /* 0x00106400080011ff */
[----:B-1----:R-:W-:Y:S05]  /*1ada0*/  @!P0 NANOSLEEP.SYNCS 0x989680 ;  /* 0x009896800000895d */ /* 0x002fea0003900000 */
[----:B------:R-:W1:Y:S02]  /*1adb0*/  @!P0 SYNCS.PHASECHK.TRANS64 P0, [R10+URZ+0x98], R3 ;  /* 0x000098030a0085a7 */ /* 0x000e6400080010ff */
[----:B-1----:R-:W-:Y:S05]  /*1adc0*/  @!P0 BRA `(.L_x_326) ;  /* 0xfffffffc00f08947 */ /* 0x002fea000383ffff */
[----:B------:R-:W-:Y:S05]  /*1add0*/  BRA `(.L_x_327) ;  /* 0xffffff4800787947 */ /* 0x000fea000383ffff */
.L_x_147:
[-C--:B------:R-:W-:Y:S02]  /*1ade0*/  MOV R2, R0.reuse ;  /* 0x0000000000027202 */ /* 0x080fe40000000f00 */
[----:B0-----:R-:W-:Y:S07]  /*1adf0*/  MOV R3, R0 ;  /* 0x0000000000037202 */ /* 0x001fee0000000f00 */
.L_x_328:
[----:B0-----:R0:W1:Y:S02]  /*1ae00*/  SYNCS.PHASECHK.TRANS64.TRYWAIT P0, [R10+URZ+0x40], R3 ;  /* 0x000040030a0075a7 */ /* 0x00106400080011ff */
[----:B-1----:R-:W-:Y:S05]  /*1ae10*/  @!P0 NANOSLEEP.SYNCS 0x989680 ;  /* 0x009896800000895d */ /* 0x002fea0003900000 */
[----:B------:R-:W1:Y:S02]  /*1ae20*/  @!P0 SYNCS.PHASECHK.TRANS64 P0, [R10+URZ+0x40], R3 ;  /* 0x000040030a0085a7 */ /* 0x000e6400080010ff */
[----:B-1----:R-:W-:Y:S05]  /*1ae30*/  @!P0 BRA `(.L_x_328) ;  /* 0xfffffffc00f08947 */ /* 0x002fea000383ffff */
[----:B------:R-:W-:Y:S05]  /*1ae40*/  BRA `(.L_x_329) ;  /* 0xffffff4800647947 */ /* 0x000fea000383ffff */
.L_x_148:
[----:B------:R-:W-:Y:S07]  /*1ae50*/  MOV R3, R2 ;  /* 0x0000000200037202 */ /* 0x000fee0000000f00 */
.L_x_330:
[----:B0-----:R0:W1:Y:S02]  /*1ae60*/  SYNCS.PHASECHK.TRANS64.TRYWAIT P0, [R10+URZ+0xa0], R3 ;  /* 0x0000a0030a0075a7 */ /* 0x00106400080011ff */
[----:B-1----:R-:W-:Y:S05]  /*1ae70*/  @!P0 NANOSLEEP.SYNCS 0x989680 ;  /* 0x009896800000895d */ /* 0x002fea0003900000 */
[----:B------:R-:W1:Y:S02]  /*1ae80*/  @!P0 SYNCS.PHASECHK.TRANS64 P0, [R10+URZ+0xa0], R3 ;  /* 0x0000a0030a0085a7 */ /* 0x000e6400080010ff */
[----:B-1----:R-:W-:Y:S05]  /*1ae90*/  @!P0 BRA `(.L_x_330) ;  /* 0xfffffffc00f08947 */ /* 0x002fea000383ffff */
[----:B------:R-:W-:Y:S05]  /*1aea0*/  BRA `(.L_x_331) ;  /* 0xffffff5400507947 */ /* 0x000fea000383ffff */
.L_x_149:
[-C--:B------:R-:W-:Y:S02]  /*1aeb0*/  MOV R2, R0.reuse ;  /* 0x0000000000027202 */ /* 0x080fe40000000f00 */
[----:B0-----:R-:W-:Y:S07]  /*1aec0*/  MOV R3, R0 ;  /* 0x0000000000037202 */ /* 0x001fee0000000f00 */
.L_x_332:
[----:B0-----:R0:W1:Y:S02]  /*1aed0*/  SYNCS.PHASECHK.TRANS64.TRYWAIT P0, [R10+URZ+0x50], R3 ;  /* 0x000050030a0075a7 */ /* 0x00106400080011ff */
[----:B-1----:R-:W-:Y:S05]  /*1aee0*/  @!P0 NANOSLEEP.SYNCS 0x989680 ;  /* 0x009896800000895d */ /* 0x002fea0003900000 */
[----:B------:R-:W1:Y:S02]  /*1aef0*/  @!P0 SYNCS.PHASECHK.TRANS64 P0, [R10+URZ+0x50], R3 ;  /* 0x000050030a0085a7 */ /* 0x000e6400080010ff */
[----:B-1----:R-:W-:Y:S05]  /*1af00*/  @!P0 BRA `(.L_x_332) ;  /* 0xfffffffc00f08947 */ /* 0x002fea000383ffff */
[----:B------:R-:W-:Y:S05]  /*1af10*/  BRA `(.L_x_333) ;  /* 0xffffff54003c7947 */ /* 0x000fea000383ffff */
.L_x_151:
[----:B------:R-:W-:Y:S01]  /*1af20*/  HFMA2 R2, -RZ, RZ, -0.0 , 0 ;  /* 0x80000000ff027431 */ /* 0x000fe200000001ff */
[----:B0-----:R-:W-:-:S07]  /*1af30*/  MOV R3, 0x80000000 ;  /* 0x8000000000037802 */ /* 0x001fce0000000f00 */
.L_x_334:
[----:B0-----:R0:W3:Y:S02]  /*1af40*/  SYNCS.PHASECHK.TRANS64.TRYWAIT P0, [R8+URZ+0xd0], R3 ;  /* 0x0000d003080075a7 */ /* 0x0010e400080011ff */
[----:B---3--:R-:W-:Y:S05]  /*1af50*/  @!P0 NANOSLEEP.SYNCS 0x989680 ;  /* 0x009896800000895d */ /* 0x008fea0003900000 */
[----:B------:R-:W3:Y:S02]  /*1af60*/  @!P0 SYNCS.PHASECHK.TRANS64 P0, [R8+URZ+0xd0], R3 ;  /* 0x0000d003080085a7 */ /* 0x000ee400080010ff */
[----:B---3--:R-:W-:Y:S05]  /*1af70*/  @!P0 BRA `(.L_x_334) ;  /* 0xfffffffc00f08947 */ /* 0x008fea000383ffff */
[----:B------:R-:W-:Y:S05]  /*1af80*/  BRA `(.L_x_335) ;  /* 0xffffff58009c7947 */ /* 0x000fea000383ffff */
.L_x_152:
[----:B------:R-:W-:Y:S01]  /*1af90*/  HFMA2 R2, -RZ, RZ, -0.0 , 0 ;  /* 0x80000000ff027431 */ /* 0x000fe200000001ff */
[----:B------:R-:W-:-:S07]  /*1afa0*/  MOV R3, 0x80000000 ;  /* 0x8000000000037802 */ /* 0x000fce0000000f00 */
.L_x_336:
[----:B0-----:R0:W2:Y:S02]  /*1afb0*/  SYNCS.PHASECHK.TRANS64.TRYWAIT P0, [R8+URZ+0xd8], R3 ;  /* 0x0000d803080075a7 */ /* 0x0010a400080011ff */
[----:B--2---:R-:W-:Y:S05]  /*1afc0*/  @!P0 NANOSLEEP.SYNCS 0x989680 ;  /* 0x009896800000895d */ /* 0x004fea0003900000 */
[----:B------:R-:W2:Y:S02]  /*1afd0*/  @!P0 SYNCS.PHASECHK.TRANS64 P0, [R8+URZ+0xd8], R3 ;  /* 0x0000d803080085a7 */ /* 0x000ea400080010ff */
[----:B--2---:R-:W-:Y:S05]  /*1afe0*/  @!P0 BRA `(.L_x_336) ;  /* 0xfffffffc00f08947 */ /* 0x004fea000383ffff */
[----:B------:R-:W-:Y:S05]  /*1aff0*/  BRA `(.L_x_337) ;  /* 0xffffff5800d07947 */ /* 0x000fea000383ffff */
.L_x_153:
[----:B------:R-:W-:-:S07]  /*1b000*/  MOV R5, R4 ;  /* 0x0000000400057202 */ /* 0x000fce0000000f00 */
.L_x_338:
[----:B--2---:R2:W3:Y:S02]  /*1b010*/  SYNCS.PHASECHK.TRANS64.TRYWAIT P0, [R8+URZ+0xb0], R5 ;  /* 0x0000b005080075a7 */ /* 0x0044e400080011ff */
[----:B---3--:R-:W-:Y:S05]  /*1b020*/  @!P0 NANOSLEEP.SYNCS 0x989680 ;  /* 0x009896800000895d */ /* 0x008fea0003900000 */
[----:B------:R-:W3:Y:S02]  /*1b030*/  @!P0 SYNCS.PHASECHK.TRANS64 P0, [R8+URZ+0xb0], R5 ;  /* 0x0000b005080085a7 */ /* 0x000ee400080010ff */
[----:B---3--:R-:W-:Y:S05]  /*1b040*/  @!P0 BRA `(.L_x_338) ;  /* 0xfffffffc00f08947 */ /* 0x008fea000383ffff */
[----:B------:R-:W-:Y:S05]  /*1b050*/  BRA `(.L_x_339) ;  /* 0xffffff5800c47947 */ /* 0x000fea000383ffff */
.L_x_154:
[----:B0-----:R-:W-:-:S07]  /*1b060*/  MOV R3, R2 ;  /* 0x0000000200037202 */ /* 0x001fce0000000f00 */
.L_x_340:
[----:B0-----:R0:W3:Y:S02]  /*1b070*/  SYNCS.PHASECHK.TRANS64.TRYWAIT P0, [R8+URZ+0x30], R3 ;  /* 0x00003003080075a7 */ /* 0x0010e400080011ff */
[----:B---3--:R-:W-:Y:S05]  /*1b080*/  @!P0 NANOSLEEP.SYNCS 0x989680 ;  /* 0x009896800000895d */ /* 0x008fea0003900000 */
[----:B------:R-:W3:Y:S02]  /*1b090*/  @!P0 SYNCS.PHASECHK.TRANS64 P0, [R8+URZ+0x30], R3 ;  /* 0x00003003080085a7 */ /* 0x000ee400080010ff */
[----:B---3--:R-:W-:Y:S05]  /*1b0a0*/  @!P0 BRA `(.L_x_340) ;  /* 0xfffffffc00f08947 */ /* 0x008fea000383ffff */
[----:B------:R-:W-:Y:S05]  /*1b0b0*/  BRA `(.L_x_341) ;  /* 0xffffff5800e47947 */ /* 0x000fea000383ffff */
.L_x_155:
[----:B------:R-:W-:-:S07]  /*1b0c0*/  MOV R3, R2 ;  /* 0x0000000200037202 */ /* 0x000fce0000000f00 */
.L_x_342:
[----:B0-----:R0:W1:Y:S02]  /*1b0d0*/  SYNCS.PHASECHK.TRANS64.TRYWAIT P0, [R8+URZ+0x88], R3 ;  /* 0x00008803080075a7 */ /* 0x00106400080011ff */
[----:B-1----:R-:W-:Y:S05]  /*1b0e0*/  @!P0 NANOSLEEP.SYNCS 0x989680 ;  /* 0x009896800000895d */ /* 0x002fea0003900000 */
[----:B------:R-:W1:Y:S02]  /*1b0f0*/  @!P0 SYNCS.PHASECHK.TRANS64 P0, [R8+URZ+0x88], R3 ;  /* 0x00008803080085a7 */ /* 0x000e6400080010ff */
[----:B-1----:R-:W-:Y:S05]  /*1b100*/  @!P0 BRA `(.L_x_342) ;  /* 0xfffffffc00f08947 */ /* 0x002fea000383ffff */
[----:B------:R-:W-:Y:S05]  /*1b110*/  BRA `(.L_x_343) ;  /* 0xffffff6000187947 */ /* 0x000fea000383ffff */
.L_x_156:
[----:B------:R-:W-:-:S07]  /*1b120*/  MOV R5, R4 ;  /* 0x0000000400057202 */ /* 0x000fce0000000f00 */
.L_x_344:
[----:B0-----:R0:W1:Y:S02]  /*1b130*/  SYNCS.PHASECHK.TRANS64.TRYWAIT P0, [R8+URZ+0x98], R5 ;  /* 0x00009805080075a7 */ /* 0x00106400080011ff */
[----:B-1----:R-:W-:Y:S05]  /*1b140*/  @!P0 NANOSLEEP.SYNCS 0x989680 ;  /* 0x009896800000895d */ /* 0x002fea0003900000 */
[----:B------:R-:W1:Y:S02]  /*1b150*/  @!P0 SYNCS.PHASECHK.TRANS64 P0, [R8+URZ+0x98], R5 ;  /* 0x00009805080085a7 */ /* 0x000e6400080010ff */
[----:B-1----:R-:W-:Y:S05]  /*1b160*/  @!P0 BRA `(.L_x_344) ;  /* 0xfffffffc00f08947 */ /* 0x002fea000383ffff */
[----:B------:R-:W-:Y:S05]  /*1b170*/  BRA `(.L_x_345) ;  /* 0xffffff6000147947 */ /* 0x000fea000383ffff */
.L_x_160:
[-C--:B------:R-:W-:Y:S02]  /*1b180*/  MOV R4, R2.reuse ;  /* 0x0000000200047202 */ /* 0x080fe40000000f00 */
[----:B------:R-:W-:-:S07]  /*1b190*/  MOV R5, R2 ;  /* 0x0000000200057202 */ /* 0x000fce0000000f00 */
.L_x_346:
[----:B0-----:R0:W1:Y:S02]  /*1b1a0*/  SYNCS.PHASECHK.TRANS64.TRYWAIT P0, [R104+URZ+0x80], R5 ;  /* 0x00008005680075a7 */ /* 0x00106400080011ff */
[----:B-1----:R-:W-:Y:S05]  /*1b1b0*/  @!P0 NANOSLEEP.SYNCS 0x989680 ;  /* 0x009896800000895d */ /* 0x002fea0003900000 */
[----:B------:R-:W1:Y:S02]  /*1b1c0*/  @!P0 SYNCS.PHASECHK.TRANS64 P0, [R104+URZ+0x80], R5 ;  /* 0x00008005680085a7 */ /* 0x000e6400080010ff */
[----:B-1----:R-:W-:Y:S05]  /*1b1d0*/  @!P0 BRA `(.L_x_346) ;  /* 0xfffffffc00f08947 */ /* 0x002fea000383ffff */
[----:B------:R-:W-:Y:S05]  /*1b1e0*/  BRA `(.L_x_347) ;  /* 0xffffff6400487947 */ /* 0x000fea000383ffff */
.L_x_161:
[-C--:B------:R-:W-:Y:S02]  /*1b1f0*/  MOV R4, R3.reuse ;  /* 0x0000000300047202 */ /* 0x080fe40000000f00 */
[----:B0-----:R-:W-:-:S07]  /*1b200*/  MOV R5, R3 ;  /* 0x0000000300057202 */ /* 0x001fce0000000f00 */
.L_x_348:
[----:B0-----:R0:W1:Y:S02]  /*1b210*/  SYNCS.PHASECHK.TRANS64.TRYWAIT P0, [R104+URZ+0xa8], R5 ;  /* 0x0000a805680075a7 */ /* 0x00106400080011ff */
[----:B-1----:R-:W-:Y:S05]  /*1b220*/  @!P0 NANOSLEEP.SYNCS 0x989680 ;  /* 0x009896800000895d */ /* 0x002fea0003900000 */
[----:B------:R-:W1:Y:S02]  /*1b230*/  @!P0 SYNCS.PHASECHK.TRANS64 P0, [R104+URZ+0xa8], R5 ;  /* 0x0000a805680085a7 */ /* 0x000e6400080010ff */
[----:B-1----:R-:W-:Y:S05]  /*1b240*/  @!P0 BRA `(.L_x_348) ;  /* 0xfffffffc00f08947 */ /* 0x002fea000383ffff */
[----:B------:R-:W-:Y:S05]  /*1b250*/  BRA `(.L_x_349) ;  /* 0xffffff6400387947 */ /* 0x000fea000383ffff */
.L_x_162:
[----:B------:R-:W-:-:S07]  /*1b260*/  MOV R3, R2 ;  /* 0x0000000200037202 */ /* 0x000fce0000000f00 */
.L_x_350:
[----:B-1----:R1:W2:Y:S02]  /*1b270*/  SYNCS.PHASECHK.TRANS64.TRYWAIT P0, [R104+URZ+0x60], R3 ;  /* 0x00006003680075a7 */ /* 0x0022a400080011ff */
[----:B--2---:R-:W-:Y:S05]  /*1b280*/  @!P0 NANOSLEEP.SYNCS 0x989680 ;  /* 0x009896800000895d */ /* 0x004fea0003900000 */
[----:B------:R-:W2:Y:S02]  /*1b290*/  @!P0 SYNCS.PHASECHK.TRANS64 P0, [R104+URZ+0x60], R3 ;  /* 0x00006003680085a7 */ /* 0x000ea400080010ff */
[----:B--2---:R-:W-:Y:S05]  /*1b2a0*/  @!P0 BRA `(.L_x_350) ;  /* 0xfffffffc00f08947 */ /* 0x004fea000383ffff */
[----:B------:R-:W-:Y:S05]  /*1b2b0*/  BRA `(.L_x_351) ;  /* 0xffffff64002c7947 */ /* 0x000fea000383ffff */
.L_x_163:
[----:B------:R-:W-:-:S07]  /*1b2c0*/  MOV R5, R4 ;  /* 0x0000000400057202 */ /* 0x000fce0000000f00 */
.L_x_352:
[----:B0-----:R0:W1:Y:S02]  /*1b2d0*/  SYNCS.PHASECHK.TRANS64.TRYWAIT P0, [R104+URZ+0x70], R5 ;  /* 0x00007005680075a7 */ /* 0x00106400080011ff */
[----:B-1----:R-:W-:Y:S05]  /*1b2e0*/  @!P0 NANOSLEEP.SYNCS 0x989680 ;  /* 0x009896800000895d */ /* 0x002fea0003900000 */
[----:B------:R-:W1:Y:S02]  /*1b2f0*/  @!P0 SYNCS.PHASECHK.TRANS64 P0, [R104+URZ+0x70], R5 ;  /* 0x00007005680085a7 */ /* 0x000e6400080010ff */
[----:B-1----:R-:W-:Y:S05]  /*1b300*/  @!P0 BRA `(.L_x_352) ;  /* 0xfffffffc00f08947 */ /* 0x002fea000383ffff */
[----:B------:R-:W-:Y:S05]  /*1b310*/  BRA `(.L_x_353) ;  /* 0xffffff7400e87947 */ /* 0x000fea000383ffff */
.L_x_164:
[-C--:B------:R-:W-:Y:S02]  /*1b320*/  MOV R4, R3.reuse ;  /* 0x0000000300047202 */ /* 0x080fe40000000f00 */
[----:B0-----:R-:W-:-:S07]  /*1b330*/  MOV R5, R3 ;  /* 0x0000000300057202 */ /* 0x001fce0000000f00 */
.L_x_354:
[----:B0-----:R0:W1:Y:S02]  /*1b340*/  SYNCS.PHASECHK.TRANS64.TRYWAIT P0, [R104+URZ+0x90], R5 ;  /* 0x00009005680075a7 */ /* 0x00106400080011ff */
[----:B-1----:R-:W-:Y:S05]  /*1b350*/  @!P0 NANOSLEEP.SYNCS 0x989680 ;  /* 0x009896800000895d */ /* 0x002fea0003900000 */
[----:B------:R-:W1:Y:S02]  /*1b360*/  @!P0 SYNCS.PHASECHK.TRANS64 P0, [R104+URZ+0x90], R5 ;  /* 0x00009005680085a7 */ /* 0x000e6400080010ff */
[----:B-1----:R-:W-:Y:S05]  /*1b370*/  @!P0 BRA `(.L_x_354) ;  /* 0xfffffffc00f08947 */ /* 0x002fea000383ffff */
[----:B------:R-:W-:Y:S05]  /*1b380*/  BRA `(.L_x_355) ;  /* 0xffffff7400d87947 */ /* 0x000fea000383ffff */
.L_x_165:
[----:B------:R-:W-:-:S07]  /*1b390*/  MOV R3, R2 ;  /* 0x0000000200037202 */ /* 0x000fce0000000f00 */
.L_x_356:
[----:B-1----:R1:W2:Y:S02]  /*1b3a0*/  SYNCS.PHASECHK.TRANS64.TRYWAIT P0, [R104+URZ+0xb8], R3 ;  /* 0x0000b803680075a7 */ /* 0x0022a400080011ff */
[----:B--2---:R-:W-:Y:S05]  /*1b3b0*/  @!P0 NANOSLEEP.SYNCS 0x989680 ;  /* 0x009896800000895d */ /* 0x004fea0003900000 */
[----:B------:R-:W2:Y:S02]  /*1b3c0*/  @!P0 SYNCS.PHASECHK.TRANS64 P0, [R104+URZ+0xb8], R3 ;  /* 0x0000b803680085a7 */ /* 0x000ea400080010ff */
[----:B--2---:R-:W-:Y:S05]  /*1b3d0*/  @!P0 BRA `(.L_x_356) ;  /* 0xfffffffc00f08947 */ /* 0x004fea000383ffff */
[----:B------:R-:W-:Y:S05]  /*1b3e0*/  BRA `(.L_x_357) ;  /* 0xffffff7400d87947 */ /* 0x000fea000383ffff */
.L_x_167:
[----:B0-----:R0:W1:Y:S02]  /*1b3f0*/  SYNCS.PHASECHK.TRANS64.TRYWAIT P0, [R104+URZ+0xc0], RZ ;  /* 0x0000c0ff680075a7 */ /* 0x00106400080011ff */
[----:B-1----:R-:W-:Y:S05]  /*1b400*/  @!P0 NANOSLEEP.SYNCS 0x989680 ;  /* 0x009896800000895d */ /* 0x002fea0003900000 */
[----:B------:R-:W1:Y:S02]  /*1b410*/  @!P0 SYNCS.PHASECHK.TRANS64 P0, [R104+URZ+0xc0], RZ ;  /* 0x0000c0ff680085a7 */ /* 0x000e6400080010ff */
[----:B-1----:R-:W-:Y:S05]  /*1b420*/  @!P0 BRA `(.L_x_167) ;  /* 0xfffffffc00f08947 */ /* 0x002fea000383ffff */
[----:B------:R-:W-:Y:S05]  /*1b430*/  BRA `(.L_x_358) ;  /* 0xffffff80006c7947 */ /* 0x000fea000383ffff */
.L_x_176:
[----:B0-----:R0:W3:Y:S02]  /*1b440*/  SYNCS.PHASECHK.TRANS64.TRYWAIT P0, [R118+URZ+0xc8], RZ ;  /* 0x0000c8ff760075a7 */ /* 0x0010e400080011ff */
[----:B---3--:R-:W-:Y:S05]  /*1b450*/  @!P0 NANOSLEEP.SYNCS 0x989680 ;  /* 0x009896800000895d */ /* 0x008fea0003900000 */
[----:B------:R-:W3:Y:S02]  /*1b460*/  @!P0 SYNCS.PHASECHK.TRANS64 P0, [R118+URZ+0xc8], RZ ;  /* 0x0000c8ff760085a7 */ /* 0x000ee400080010ff */
[----:B---3--:R-:W-:Y:S05]  /*1b470*/  @!P0 BRA `(.L_x_176) ;  /* 0xfffffffc00f08947 */ /* 0x008fea000383ffff */
[----:B------:R-:W-:Y:S05]  /*1b480*/  BRA `(.L_x_359) ;  /* 0xffffffa4005c7947 */ /* 0x000fea000383ffff */
.L_x_185:
[----:B------:R-:W-:-:S07]  /*1b490*/  MOV R5, R4 ;  /* 0x0000000400057202 */ /* 0x000fce0000000f00 */
.L_x_360:
[----:B0-----:R0:W1:Y:S02]  /*1b4a0*/  SYNCS.PHASECHK.TRANS64.TRYWAIT P0, [R118+URZ+0xa8], R5 ;  /* 0x0000a805760075a7 */ /* 0x00106400080011ff */
[----:B-1----:R-:W-:Y:S05]  /*1b4b0*/  @!P0 NANOSLEEP.SYNCS 0x989680 ;  /* 0x009896800000895d */ /* 0x002fea0003900000 */
[----:B------:R-:W1:Y:S02]  /*1b4c0*/  @!P0 SYNCS.PHASECHK.TRANS64 P0, [R118+URZ+0xa8], R5 ;  /* 0x0000a805760085a7 */ /* 0x000e6400080010ff */
[----:B-1----:R-:W-:Y:S05]  /*1b4d0*/  @!P0 BRA `(.L_x_360) ;  /* 0xfffffffc00f08947 */ /* 0x002fea000383ffff */
[----:B------:R-:W-:Y:S05]  /*1b4e0*/  BRA `(.L_x_361) ;  /* 0xffffffcc00887947 */ /* 0x000fea000383ffff */
.L_x_186:
[----:B------:R-:W-:-:S07]  /*1b4f0*/  MOV R3, R2 ;  /* 0x0000000200037202 */ /* 0x000fce0000000f00 */
.L_x_362:
[----:B-1----:R1:W2:Y:S02]  /*1b500*/  SYNCS.PHASECHK.TRANS64.TRYWAIT P0, [R118+URZ+0xb8], R3 ;  /* 0x0000b803760075a7 */ /* 0x0022a400080011ff */
[----:B--2---:R-:W-:Y:S05]  /*1b510*/  @!P0 NANOSLEEP.SYNCS 0x989680 ;  /* 0x009896800000895d */ /* 0x004fea0003900000 */
[----:B------:R-:W2:Y:S02]  /*1b520*/  @!P0 SYNCS.PHASECHK.TRANS64 P0, [R118+URZ+0xb8], R3 ;  /* 0x0000b803760085a7 */ /* 0x000ea400080010ff */
[----:B--2---:R-:W-:Y:S05]  /*1b530*/  @!P0 BRA `(.L_x_362) ;  /* 0xfffffffc00f08947 */ /* 0x004fea000383ffff */
[----:B------:R-:W-:Y:S05]  /*1b540*/  BRA `(.L_x_363) ;  /* 0xffffffcc00787947 */ /* 0x000fea000383ffff */
.L_x_191:
[----:B0-----:R0:W1:Y:S02]  /*1b550*/  SYNCS.PHASECHK.TRANS64.TRYWAIT P0, [R3+URZ+0xe8], RZ ;  /* 0x0000e8ff030075a7 */ /* 0x00106400080011ff */
[----:B-1----:R-:W-:Y:S05]  /*1b560*/  @!P0 NANOSLEEP.SYNCS 0x989680 ;  /* 0x009896800000895d */ /* 0x002fea0003900000 */
[----:B------:R-:W1:Y:S02]  /*1b570*/  @!P0 SYNCS.PHASECHK.TRANS64 P0, [R3+URZ+0xe8], RZ ;  /* 0x0000e8ff030085a7 */ /* 0x000e6400080010ff */
[----:B-1----:R-:W-:Y:S05]  /*1b580*/  @!P0 BRA `(.L_x_191) ;  /* 0xfffffffc00f08947 */ /* 0x002fea000383ffff */
[----:B------:R-:W-:Y:S05]  /*1b590*/  BRA `(.L_x_364) ;  /* 0xffffffd000247947 */ /* 0x000fea000383ffff */
        .weak           $__internal_0_$__cuda_sm10x_tcgen05_guardrail_trap_col_being_dealloced_not_returned_by_alloc
        .type           $__internal_0_$__cuda_sm10x_tcgen05_guardrail_trap_col_being_dealloced_not_returned_by_alloc,@function
        .size           $__internal_0_$__cuda_sm10x_tcgen05_guardrail_trap_col_being_dealloced_not_returned_by_alloc,($__internal_1_$__cuda_sm10x_tcgen05_guardrail_trap_phase_invalid_during_alloc - $__internal_0_$__cuda_sm10x_tcgen05_guardrail_trap_col_being_dealloced_not_returned_by_alloc)
$__internal_0_$__cuda_sm10x_tcgen05_guardrail_trap_col_being_dealloced_not_returned_by_alloc:
[----:B------:R-:W-:Y:S05]  /*1b5a0*/  BPT.TRAP 0x1 ;  /* 0x000000040000795c */ /* 0x000fea0000300000 */
[----:B------:R-:W-:-:S04]  /*1b5b0*/  HFMA2 R3, -RZ, RZ, 0, 0 ;  /* 0x00000000ff037431 */ /* 0x000fc800000001ff */
[----:B------:R-:W-:Y:S05]  /*1b5c0*/  RET.REL.NODEC R2 `(kernel_cutlass_dkdv_bwd_cudnnsdpabwdfmha_dkdv_d256_sm100BlackwellFusedAttentionDKDVKernel_object_at__TiledMMA_ThrLayoutVMNK21111000_PermutationMNK____MMAAtom_ThrID21_ShapeMNK2566416_TVLay_2) ;  /* 0xfffffe48028c7950 */ /* 0x000fea0003c3ffff */
        .weak           $__internal_1_$__cuda_sm10x_tcgen05_guardrail_trap_phase_invalid_during_alloc
        .type           $__internal_1_$__cuda_sm10x_tcgen05_guardrail_trap_phase_invalid_during_alloc,@function
        .size           $__internal_1_$__cuda_sm10x_tcgen05_guardrail_trap_phase_invalid_during_alloc,($__internal_2_$__cuda_sm10x_tcgen05_guardrail_trap_unallocated_columns_being_dealloced - $__internal_1_$__cuda_sm10x_tcgen05_guardrail_trap_phase_invalid_during_alloc)
$__internal_1_$__cuda_sm10x_tcgen05_guardrail_trap_phase_invalid_during_alloc:
[----:B------:R-:W-:Y:S05]  /*1b5d0*/  BPT.TRAP 0x1 ;  /* 0x000000040000795c */ /* 0x000fea0000300000 */
[----:B------:R-:W-:-:S04]  /*1b5e0*/  MOV R3, 0x0 ;  /* 0x0000000000037802 */ /* 0x000fc80000000f00 */
[----:B------:R-:W-:Y:S05]  /*1b5f0*/  RET.REL.NODEC R2 `(kernel_cutlass_dkdv_bwd_cudnnsdpabwdfmha_dkdv_d256_sm100BlackwellFusedAttentionDKDVKernel_object_at__TiledMMA_ThrLayoutVMNK21111000_PermutationMNK____MMAAtom_ThrID21_ShapeMNK2566416_TVLay_2) ;  /* 0xfffffe4802807950 */ /* 0x000fea0003c3ffff */
        .weak           $__internal_2_$__cuda_sm10x_tcgen05_guardrail_trap_unallocated_columns_being_dealloced
        .type           $__internal_2_$__cuda_sm10x_tcgen05_guardrail_trap_unallocated_columns_being_dealloced,@function
        .size           $__internal_2_$__cuda_sm10x_tcgen05_guardrail_trap_unallocated_columns_being_dealloced,($__internal_3_$__cuda_sm20_div_u16 - $__internal_2_$__cuda_sm10x_tcgen05_guardrail_trap_unallocated_columns_being_dealloced)
$__internal_2_$__cuda_sm10x_tcgen05_guardrail_trap_unallocated_columns_being_dealloced:
[----:B------:R-:W-:Y:S05]  /*1b600*/  BPT.TRAP 0x1 ;  /* 0x000000040000795c */ /* 0x000fea0000300000 */
[----:B------:R-:W-:-:S04]  /*1b610*/  HFMA2 R3, -RZ, RZ, 0, 0 ;  /* 0x00000000ff037431 */ /* 0x000fc800000001ff */
[----:B------:R-:W-:Y:S05]  /*1b620*/  RET.REL.NODEC R2 `(kernel_cutlass_dkdv_bwd_cudnnsdpabwdfmha_dkdv_d256_sm100BlackwellFusedAttentionDKDVKernel_object_at__TiledMMA_ThrLayoutVMNK21111000_PermutationMNK____MMAAtom_ThrID21_ShapeMNK2566416_TVLay_2) ;  /* 0xfffffe4802747950 */ /* 0x000fea0003c3ffff */
        .weak           $__internal_3_$__cuda_sm20_div_u16
        .type           $__internal_3_$__cuda_sm20_div_u16,@function
        .size           $__internal_3_$__cuda_sm20_div_u16,(.L_x_545 - $__internal_3_$__cuda_sm20_div_u16)
$__internal_3_$__cuda_sm20_div_u16:
[----:B------:R-:W0:Y:S01]  /*1b630*/  I2F.U16 R2, R4 ;  /* 0x0000000400027306 */ /* 0x000e220000101000 */
[----:B------:R-:W-:-:S07]  /*1b640*/  IMAD.MOV.U32 R0, RZ, RZ, 0x4b800000 ;  /* 0x4b800000ff007424 */ /* 0x000fce00078e00ff */
[----:B------:R-:W-:Y:S01]  /*1b650*/  I2F.U16.RZ R3, R3 ;  /* 0x0000000300037306 */ /* 0x000fe2000010d000 */
[C---:B0-----:R-:W-:Y:S02]  /*1b660*/  FSETP.GEU.AND P0, PT, |R2|.reuse, 1.175494350822287508e-38, PT ;  /* 0x008000000200780b */ /* 0x041fe40003f0e200 */
[----:B------:R-:W-:Y:S02]  /*1b670*/  FSETP.GT.AND P1, PT, |R2|, 8.50705917302346158658e+37, PT ;  /* 0x7e8000000200780b */ /* 0x000fe40003f24200 */
[----:B------:R-:W-:Y:S02]  /*1b680*/  FSEL R0, R0, 1, !P0 ;  /* 0x3f80000000007808 */ /* 0x000fe40004000000 */
[----:B------:R-:W-:Y:S02]  /*1b690*/  ISETP.NE.U32.AND P0, PT, R4, RZ, PT ;  /* 0x000000ff0400720c */ /* 0x000fe40003f05070 */
[----:B------:R-:W-:-:S05]  /*1b6a0*/  FSEL R0, R0, 0.25, !P1 ;  /* 0x3e80000000007808 */ /* 0x000fca0004800000 */
[----:B------:R-:W-:-:S06]  /*1b6b0*/  FMUL R2, R2, R0 ;  /* 0x0000000002027220 */ /* 0x000fcc0000400000 */
[----:B------:R-:W0:Y:S02]  /*1b6c0*/  MUFU.RCP R2, R2 ;  /* 0x0000000200027308 */ /* 0x000e240000001000 */
[----:B0-----:R-:W-:Y:S01]  /*1b6d0*/  FMUL R0, R0, R2 ;  /* 0x0000000200007220 */ /* 0x001fe20000400000 */
[----:B------:R-:W-:-:S03]  /*1b6e0*/  IMAD.MOV.U32 R2, RZ, RZ, R5 ;  /* 0x000000ffff027224 */ /* 0x000fc600078e0005 */
[----:B------:R-:W-:-:S04]  /*1b6f0*/  VIADD R0, R0, 0x2 ;  /* 0x0000000200007836 */ /* 0x000fc80000000000 */
[----:B------:R-:W-:Y:S01]  /*1b700*/  FMUL.RZ R0, R3, R0 ;  /* 0x0000000003007220 */ /* 0x000fe2000040c000 */
[----:B------:R-:W-:-:S05]  /*1b710*/  HFMA2 R3, -RZ, RZ, 0, 0 ;  /* 0x00000000ff037431 */ /* 0x000fca00000001ff */
[----:B------:R-:W0:Y:S02]  /*1b720*/  F2I.U32.TRUNC.NTZ R0, R0 ;  /* 0x0000000000007305 */ /* 0x000e24000020f000 */
[----:B0-----:R-:W-:Y:S02]  /*1b730*/  LOP3.LUT R0, R0, 0xffff, RZ, 0xc0, !PT ;  /* 0x0000ffff00007812 */ /* 0x001fe400078ec0ff */
[----:B------:R-:W-:Y:S01]  /*1b740*/  @!P0 MOV R0, 0xffffffff ;  /* 0xffffffff00008802 */ /* 0x000fe20000000f00 */
[----:B------:R-:W-:Y:S06]  /*1b750*/  RET.REL.NODEC R2 `(kernel_cutlass_dkdv_bwd_cudnnsdpabwdfmha_dkdv_d256_sm100BlackwellFusedAttentionDKDVKernel_object_at__TiledMMA_ThrLayoutVMNK21111000_PermutationMNK____MMAAtom_ThrID21_ShapeMNK2566416_TVLay_2) ;  /* 0xfffffe4802287950 */ /* 0x000fec0003c3ffff */
.L_x_365:
[----:B------:R-:W-:-:S00]  /*1b760*/  BRA `(.L_x_365) ;  /* 0xfffffffc00fc7947 */ /* 0x000fc0000383ffff */
[----:B------:R-:W-:-:S00]  /*1b770*/  NOP ;  /* 0x0000000000007918 */ /* 0x000fc00000000000 */
        /* <DEDUP_REMOVED lines=8> */
.L_x_545:


//--------------------- .text.kernel_cutlass_kernel_cudnnsdpabwdfmha_dq_d256_sm100BlackwellFusedAttentionDQKernel_object_at_____Int32_Int32_Int32_TiledMMA_ThrLayoutVMNK21111000_PermutationMNK____MMAAtom_ThrID21_ShapeM_1 --------------------------
	.section	.text.kernel_cutlass_kernel_cudnnsdpabwdfmha_dq_d256_sm100BlackwellFusedAttentionDQKernel_object_at_____Int32_Int32_Int32_TiledMMA_ThrLayoutVMNK21111000_PermutationMNK____MMAAtom_ThrID21_ShapeM_1,"ax",@progbits
	.align	128
        .global         kernel_cutlass_kernel_cudnnsdpabwdfmha_dq_d256_sm100BlackwellFusedAttentionDQKernel_object_at_____Int32_Int32_Int32_TiledMMA_ThrLayoutVMNK21111000_PermutationMNK____MMAAtom_ThrID21_ShapeM_1
        .type           kernel_cutlass_kernel_cudnnsdpabwdfmha_dq_d256_sm100BlackwellFusedAttentionDQKernel_object_at_____Int32_Int32_Int32_TiledMMA_ThrLayoutVMNK21111000_PermutationMNK____MMAAtom_ThrID21_ShapeM_1,@function
        .size           kernel_cutlass_kernel_cudnnsdpabwdfmha_dq_d256_sm100BlackwellFusedAttentionDQKernel_object_at_____Int32_Int32_Int32_TiledMMA_ThrLayoutVMNK21111000_PermutationMNK____MMAAtom_ThrID21_ShapeM_1,(.L_x_548 - kernel_cutlass_kernel_cudnnsdpabwdfmha_dq_d256_sm100BlackwellFusedAttentionDQKernel_object_at_____Int32_Int32_Int32_TiledMMA_ThrLayoutVMNK21111000_PermutationMNK____MMAAtom_ThrID21_ShapeM_1)
        .other          kernel_cutlass_kernel_cudnnsdpabwdfmha_dq_d256_sm100BlackwellFusedAttentionDQKernel_object_at_____Int32_Int32_Int32_TiledMMA_ThrLayoutVMNK21111000_PermutationMNK____MMAAtom_ThrID21_ShapeM_1,@"STO_CUDA_ENTRY STV_DEFAULT"
kernel_cutlass_kernel_cudnnsdpabwdfmha_dq_d256_sm100BlackwellFusedAttentionDQKernel_object_at_____Int32_Int32_Int32_TiledMMA_ThrLayoutVMNK21111000_PermutationMNK____MMAAtom_ThrID21_ShapeM_1:
.text.kernel_cutlass_kernel_cudnnsdpabwdfmha_dq_d256_sm100BlackwellFusedAttentionDQKernel_object_at_____Int32_Int32_Int32_TiledMMA_ThrLayoutVMNK21111000_PermutationMNK____MMAAtom_ThrID21_ShapeM_1:
[----:B------:R-:W0:Y:S01]  /*0000*/  LDC R1, c[0x0][0x37c] ;  /* 0x0000df00ff017b82 */ /* 0x000e220000000800 */
[----:B------:R-:W1:Y:S07]  /*0010*/  S2R R6, SR_TID.X ;  /* 0x0000000000067919 */ /* 0x000e6e0000002100 */
[----:B------:R-:W2:Y:S01]  /*0020*/  S2UR UR22, SR_CgaCtaId ;  /* 0x00000000001679c3 */ /* 0x000ea20000008800 */
[----:B------:R-:W3:Y:S01]  /*0030*/  LDCU.U8 UR8, c[0x0][0x3a0] ;  /* 0x00007400ff0877ac */ /* 0x000ee20008000000 */
[----:B------:R-:W4:Y:S06]  /*0040*/  LDCU.U8 UR6, c[0x0][0x39d] ;  /* 0x000073a0ff0677ac */ /* 0x000f2c0008000000 */
[----:B------:R-:W5:Y:S01]  /*0050*/  S2UR UR10, SR_CTAID.X ;  /* 0x00000000000a79c3 */ /* 0x000f620000002500 */
[----:B------:R-:W2:Y:S01]  /*0060*/  LDCU.U8 UR5, c[0x0][0x39c] ;  /* 0x00007380ff0577ac */ /* 0x000ea20008000000 */
[----:B------:R-:W5:Y:S01]  /*0070*/  LDCU.U8 UR7, c[0x0][0x39f] ;  /* 0x000073e0ff0777ac */ /* 0x000f620008000000 */
[----:B------:R-:W5:Y:S01]  /*0080*/  LDCU.U8 UR9, c[0x0][0x39a] ;  /* 0x00007340ff0977ac */ /* 0x000f620008000000 */
[----:B------:R-:W0:Y:S01]  /*0090*/  LDCU.U8 UR24, c[0x0][0x399] ;  /* 0x00007320ff1877ac */ /* 0x000e220008000000 */
[----:B---3--:R-:W-:-:S02]  /*00a0*/  ULOP3.LUT UR8, UR8, 0x1, URZ, 0xc0, !UPT ;  /* 0x0000000108087892 */ /* 0x008fc4000f8ec0ff */
[----:B----4-:R-:W-:Y:S02]  /*00b0*/  ULOP3.LUT UR6, UR6, 0x1, URZ, 0xc0, !UPT ;  /* 0x0000000106067892 */ /* 0x010fe4000f8ec0ff */
[----:B------:R-:W-:Y:S01]  /*00c0*/  UISETP.NE.U32.AND UP0, UPT, UR8, 0x1, UPT ;  /* 0x000000010800788c */ /* 0x000fe2000bf05070 */
[----:B-1----:R-:W-:Y:S01]  /*00d0*/  SHF.R.U32.HI R2, RZ, 0x5, R6 ;  /* 0x00000005ff027819 */ /* 0x002fe20000011606 */
[----:B--2---:R-:W-:Y:S02]  /*00e0*/  ULOP3.LUT UR5, UR5, 0x1, URZ, 0xc0, !UPT ;  /* 0x0000000105057892 */ /* 0x004fe4000f8ec0ff */
[----:B------:R-:W-:Y:S01]  /*00f0*/  UISETP.NE.U32.AND UP5, UPT, UR6, 0x1, UPT ;  /* 0x000000010600788c */ /* 0x000fe2000bfa5070 */
[C---:B------:R-:W-:Y:S01]  /*0100*/  R2UR UR4, R2.reuse ;  /* 0x00000000020472ca */ /* 0x040fe200000e0000 */
[----:B------:R-:W-:Y:S01]  /*0110*/  UP2UR UR6, UPR, URZ, 0x1 ;  /* 0x00000001ff067883 */ /* 0x000fe20008000000 */
[----:B------:R-:W-:Y:S01]  /*0120*/  ISETP.NE.AND P6, PT, R2, 0x9, PT ;  /* 0x000000090200780c */ /* 0x000fe20003fc5270 */
[----:B-----5:R-:W-:-:S02]  /*0130*/  ULOP3.LUT UR7, UR7, 0x1, URZ, 0xc0, !UPT ;  /* 0x0000000107077892 */ /* 0x020fc4000f8ec0ff */
[----:B------:R-:W-:Y:S02]  /*0140*/  ULOP3.LUT UR9, UR9, 0x1, URZ, 0xc0, !UPT ;  /* 0x0000000109097892 */ /* 0x000fe4000f8ec0ff */
[----:B------:R-:W-:Y:S01]  /*0150*/  UISETP.NE.U32.AND UP4, UPT, UR5, 0x1, UPT ;  /* 0x000000010500788c */ /* 0x000fe2000bf85070 */
[----:B------:R-:W-:Y:S01]  /*0160*/  IMAD.U32 R8, RZ, RZ, UR6 ;  /* 0x00000006ff087e24 */ /* 0x000fe2000f8e00ff */
[----:B------:R-:W-:Y:S01]  /*0170*/  UMOV UR14, 0x1 ;  /* 0x00000001000e7882 */ /* 0x000fe20000000000 */
[----:B------:R-:W-:Y:S01]  /*0180*/  UMOV UR20, 0x20 ;  /* 0x0000002000147882 */ /* 0x000fe20000000000 */
[----:B------:R-:W-:Y:S01]  /*0190*/  UMOV UR18, 0x80 ;  /* 0x0000008000127882 */ /* 0x000fe20000000000 */
[----:B0-----:R-:W-:Y:S02]  /*01a0*/  ULOP3.LUT UR24, UR24, 0x1, URZ, 0xc0, !UPT ;  /* 0x0000000118187892 */ /* 0x001fe4000f8ec0ff */
[----:B------:R-:W-:Y:S02]  /*01b0*/  UISETP.NE.AND UP1, UPT, UR4, URZ, UPT ;  /* 0x000000ff0400728c */ /* 0x000fe4000bf25270 */
[----:B------:R-:W-:-:S02]  /*01c0*/  ULEA.HI UR4, UR22, UR22, URZ, 0x1 ;  /* 0x0000001616047291 */ /* 0x000fc4000f8f08ff */
[----:B------:R-:W-:Y:S02]  /*01d0*/  ULOP3.LUT UR25, UR10, 0x1, URZ, 0xc0, !UPT ;  /* 0x000000010a197892 */ /* 0x000fe4000f8ec0ff */
[----:B------:R-:W-:Y:S02]  /*01e0*/  ULOP3.LUT UR23, UR4, 0xfffffffe, URZ, 0xc0, !UPT ;  /* 0xfffffffe04177892 */ /* 0x000fe4000f8ec0ff */
[----:B------:R-:W-:Y:S02]  /*01f0*/  UISETP.NE.U32.AND UP6, UPT, UR7, 0x1, UPT ;  /* 0x000000010700788c */ /* 0x000fe4000bfc5070 */
[----:B------:R-:W-:Y:S02]  /*0200*/  UISETP.NE.U32.AND UP3, UPT, UR9, 0x1, UPT ;  /* 0x000000010900788c */ /* 0x000fe4000bf65070 */
[----:B------:R-:W-:-:S04]  /*0210*/  @!UP1 UIADD3 UR14, UPT, UPT, -UR14, 0x100000, URZ ;  /* 0x001000000e0e9890 */ /* 0x000fc8000fffe1ff */
[----:B------:R-:W-:Y:S02]  /*0220*/  @!UP1 USHF.L.U32 UR15, UR14, 0xb, URZ ;  /* 0x0000000b0e0f9899 */ /* 0x000fe400080006ff */
[----:B------:R-:W-:Y:S01]  /*0230*/  @!UP1 USHF.L.U32 UR14, UR14, 0x1, URZ ;  /* 0x000000010e0e9899 */ /* 0x000fe200080006ff */
[----:B------:R-:W-:Y:S01]  /*0240*/  @!UP1 UMOV UR5, 0x400 ;  /* 0x0000040000059882 */ /* 0x000fe20000000000 */
[----:B------:R-:W-:Y:S01]  /*0250*/  @!UP1 UMOV UR4, 0x400 ;  /* 0x0000040000049882 */ /* 0x000fe20000000000 */
[----:B------:R-:W-:Y:S02]  /*0260*/  @!UP1 ULEA UR16, UR22, UR5, 0x18 ;  /* 0x0000000516109291 */ /* 0x000fe4000f8ec0ff */
[----:B------:R-:W-:-:S04]  /*0270*/  @!UP1 UIADD3 UR20, UPT, UPT, -UR20, 0x100000, URZ ;  /* 0x0010000014149890 */ /* 0x000fc8000fffe1ff */
[----:B------:R-:W-:Y:S02]  /*0280*/  @!UP1 USHF.L.U32 UR21, UR20, 0xb, URZ ;  /* 0x0000000b14159899 */ /* 0x000fe400080006ff */
[----:B------:R-:W-:Y:S02]  /*0290*/  @!UP1 USHF.L.U32 UR20, UR20, 0x1, URZ ;  /* 0x0000000114149899 */ /* 0x000fe400080006ff */
[----:B------:R-:W-:Y:S02]  /*02a0*/  @!UP1 ULEA UR17, UR22, UR4, 0x18 ;  /* 0x0000000416119291 */ /* 0x000fe4000f8ec0ff */
[----:B------:R-:W-:-:S04]  /*02b0*/  @!UP1 UIADD3 UR18, UPT, UPT, -UR18, 0x100000, URZ ;  /* 0x0010000012129890 */ /* 0x000fc8000fffe1ff */
[----:B------:R-:W-:Y:S02]  /*02c0*/  @!UP1 USHF.L.U32 UR19, UR18, 0xb, URZ ;  /* 0x0000000b12139899 */ /* 0x000fe400080006ff */
[----:B------:R-:W-:Y:S01]  /*02d0*/  @!UP1 USHF.L.U32 UR18, UR18, 0x1, URZ ;  /* 0x0000000112129899 */ /* 0x000fe200080006ff */
[----:B------:R-:W-:Y:S11]  /*02e0*/  @P6 BRA `(.L_x_366) ;  /* 0x0000000000446947 */ /* 0x000ff60003800000 */
[----:B------:R-:W0:Y:S02]  /*02f0*/  LDCU.64 UR4, c[0x0][0x348] ;  /* 0x00006900ff0477ac */ /* 0x000e240008000a00 */
[----:B0-----:R-:W-:-:S04]  /*0300*/  UIADD3 UR12, UP0, UPT, UR4, 0x40, URZ ;  /* 0x00000040040c7890 */ /* 0x001fc8000ff1e0ff */
[----:B------:R-:W-:Y:S02]  /*0310*/  UIADD3.X UR13, UPT, UPT, URZ, UR5, URZ, UP0, !UPT ;  /* 0x00000005ff0d7290 */ /* 0x000fe400087fe4ff */
[----:B------:R-:W-:-:S04]  /*0320*/  UIADD3 UR10, UP0, UPT, UR4, 0x100, URZ ;  /* 0x00000100040a7890 */ /* 0x000fc8000ff1e0ff */
[----:B------:R-:W-:Y:S02]  /*0330*/  UIADD3.X UR11, UPT, UPT, URZ, UR5, URZ, UP0, !UPT ;  /* 0x00000005ff0b7290 */ /* 0x000fe400087fe4ff */
[----:B------:R-:W-:Y:S01]  /*0340*/  UIADD3 UR8, UP0, UPT, UR4, 0x1c0, URZ ;  /* 0x000001c004087890 */ /* 0x000fe2000ff1e0ff */
[----:B------:R0:W-:Y:S03]  /*0350*/  UTMACCTL.PF [UR12] ;  /* 0x000000000c0079b9 */ /* 0x0001e60008040000 */
[----:B------:R-:W-:-:S03]  /*0360*/  UIADD3.X UR9, UPT, UPT, URZ, UR5, URZ, UP0, !UPT ;  /* 0x00000005ff097290 */ /* 0x000fc600087fe4ff */
[----:B------:R0:W-:Y:S01]  /*0370*/  UTMACCTL.PF [UR10] ;  /* 0x000000000a0079b9 */ /* 0x0001e20008040000 */
[----:B------:R-:W-:-:S05]  /*0380*/  UIADD3 UR6, UP0, UPT, UR4, 0x280, URZ ;  /* 0x0000028004067890 */ /* 0x000fca000ff1e0ff */
[----:B------:R0:W-:Y:S01]  /*0390*/  UTMACCTL.PF [UR8] ;  /* 0x00000000080079b9 */ /* 0x0001e20008040000 */
[----:B------:R-:W-:Y:S02]  /*03a0*/  UIADD3.X UR7, UPT, UPT, URZ, UR5, URZ, UP0, !UPT ;  /* 0x00000005ff077290 */ /* 0x000fe400087fe4ff */
[----:B------:R-:W-:-:S04]  /*03b0*/  UIADD3 UR4, UP0, UPT, UR4, 0x340, URZ ;  /* 0x0000034004047890 */ /* 0x000fc8000ff1e0ff */
[----:B------:R-:W-:-:S03]  /*03c0*/  UIADD3.X UR5, UPT, UPT, URZ, UR5, URZ, UP0, !UPT ;  /* 0x00000005ff057290 */ /* 0x000fc600087fe4ff */
[----:B------:R0:W-:Y:S06]  /*03d0*/  UTMACCTL.PF [UR6] ;  /* 0x00000000060079b9 */ /* 0x0001ec0008040000 */
[----:B------:R0:W-:Y:S02]  /*03e0*/  UTMACCTL.PF [UR4] ;  /* 0x00000000040079b9 */ /* 0x0001e40008040000 */
[----:B0-----:R-:W-:Y:S01]  /*03f0*/  NOP ;  /* 0x0000000000007918 */ /* 0x001fe20000000000 */
.L_x_366:
[----:B------:R-:W0:Y:S02]  /*0400*/  FENCE.VIEW.ASYNC.S ;  /* 0x00000000000073c6 */ /* 0x000e240000000000 */
[----:B0-----:R0:W1:Y:S01]  /*0410*/  @!UP1 SYNCS.EXCH.64 URZ, [UR16], UR14 ;  /* 0x0000000e10ff95b2 */ /* 0x0010620008000100 */
[----:B------:R0:W2:Y:S01]  /*0420*/  @!UP1 SYNCS.EXCH.64 URZ, [UR16+0x8], UR14 ;  /* 0x0000080e10ff95b2 */ /* 0x0000a20008000100 */
[----:B------:R-:W-:Y:S05]  /*0430*/  BRA.U UP1, `(.L_x_367) ;  /* 0x0000000101a07547 */ /* 0x000fea000b800000 */
[----:B------:R-:W-:Y:S01]  /*0440*/  UMOV UR4, 0x400 ;  /* 0x0000040000047882 */ /* 0x000fe20000000000 */
[----:B------:R-:W-:Y:S01]  /*0450*/  UMOV UR6, 0x1 ;  /* 0x0000000100067882 */ /* 0x000fe20000000000 */
[----:B------:R-:W-:Y:S02]  /*0460*/  ULEA UR4, UR22, UR4, 0x18 ;  /* 0x0000000416047291 */ /* 0x000fe4000f8ec0ff */
[----:B------:R-:W-:-:S04]  /*0470*/  UIADD3 UR6, UPT, UPT, -UR6, 0x100000, URZ ;  /* 0x0010000006067890 */ /* 0x000fc8000fffe1ff */
[----:B------:R-:W-:Y:S02]  /*0480*/  USHF.L.U32 UR7, UR6, 0xb, URZ ;  /* 0x0000000b06077899 */ /* 0x000fe400080006ff */
[----:B------:R-:W-:Y:S01]  /*0490*/  USHF.L.U32 UR6, UR6, 0x1, URZ ;  /* 0x0000000106067899 */ /* 0x000fe200080006ff */
[----:B------:R-:W-:Y:S01]  /*04a0*/  UMOV UR8, 0x100 ;  /* 0x0000010000087882 */ /* 0x000fe20000000000 */
[----:B------:R-:W-:Y:S01]  /*04b0*/  UMOV UR5, 0x400 ;  /* 0x0000040000057882 */ /* 0x000fe20000000000 */
[----:B------:R-:W-:-:S04]  /*04c0*/  UIADD3 UR8, UPT, UPT, -UR8, 0x100000, URZ ;  /* 0x0010000008087890 */ /* 0x000fc8000fffe1ff */
[----:B------:R-:W-:Y:S02]  /*04d0*/  USHF.L.U32 UR9, UR8, 0xb, URZ ;  /* 0x0000000b08097899 */ /* 0x000fe400080006ff */
[----:B------:R-:W-:Y:S01]  /*04e0*/  USHF.L.U32 UR8, UR8, 0x1, URZ ;  /* 0x0000000108087899 */ /* 0x000fe200080006ff */
[----:B------:R-:W-:Y:S01]  /*04f0*/  UMOV UR12, 0x20 ;  /* 0x00000020000c7882 */ /* 0x000fe20000000000 */
[----:B------:R-:W-:Y:S01]  /*0500*/  UMOV UR10, 0x80 ;  /* 0x00000080000a7882 */ /* 0x000fe20000000000 */
[----:B------:R-:W-:Y:S02]  /*0510*/  ULEA UR5, UR22, UR5, 0x18 ;  /* 0x0000000516057291 */ /* 0x000fe4000f8ec0ff */
[----:B------:R-:W-:-:S04]  /*0520*/  UIADD3 UR12, UPT, UPT, -UR12, 0x100000, URZ ;  /* 0x001000000c0c7890 */ /* 0x000fc8000fffe1ff */
[----:B------:R-:W-:Y:S02]  /*0530*/  USHF.L.U32 UR13, UR12, 0xb, URZ ;  /* 0x0000000b0c0d7899 */ /* 0x000fe400080006ff */
[----:B------:R-:W-:Y:S02]  /*0540*/  USHF.L.U32 UR12, UR12, 0x1, URZ ;  /* 0x000000010c0c7899 */ /* 0x000fe400080006ff */
[----:B------:R-:W-:-:S04]  /*0550*/  UIADD3 UR10, UPT, UPT, -UR10, 0x100000, URZ ;  /* 0x001000000a0a7890 */ /* 0x000fc8000fffe1ff */
[----:B------:R-:W-:Y:S02]  /*0560*/  USHF.L.U32 UR11, UR10, 0xb, URZ ;  /* 0x0000000b0a0b7899 */ /* 0x000fe400080006ff */
[----:B------:R-:W-:Y:S01]  /*0570*/  USHF.L.U32 UR10, UR10, 0x1, URZ ;  /* 0x000000010a0a7899 */ /* 0x000fe200080006ff */
[----:B------:R-:W3:Y:S02]  /*0580*/  FENCE.VIEW.ASYNC.S ;  /* 0x00000000000073c6 */ /* 0x000ee40000000000 */
[----:B---3--:R3:W4:Y:S01]  /*0590*/  SYNCS.EXCH.64 URZ, [UR4+0x20], UR6 ;  /* 0x0000200604ff75b2 */ /* 0x0087220008000100 */
[----:B------:R3:W5:Y:S01]  /*05a0*/  SYNCS.EXCH.64 URZ, [UR4+0x28], UR6 ;  /* 0x0000280604ff75b2 */ /* 0x0007620008000100 */
        /* <DEDUP_REMOVED lines=17> */
.L_x_367:
[----:B------:R-:W-:Y:S01]  /*06c0*/  NOP ;  /* 0x0000000000007918 */ /* 0x000fe20000000000 */
[----:B012-45:R-:W-:Y:S01]  /*06d0*/  BAR.SYNC.DEFER_BLOCKING 0x0 ;  /* 0x0000000000007b1d */ /* 0x037fe20000010000 */
[----:B------:R-:W-:Y:S01]  /*06e0*/  ISETP.NE.AND P0, PT, R2, 0x4, PT ;  /* 0x000000040200780c */ /* 0x000fe20003f05270 */
[----:B------:R-:W-:Y:S02]  /*06f0*/  UIADD3 UR71, UPT, UPT, -UR23, UR22, URZ ;  /* 0x0000001617477290 */ /* 0x000fe4000fffe1ff */
[----:B------:R-:W-:Y:S02]  /*0700*/  UISETP.NE.U32.AND UP2, UPT, UR24, 0x1, UPT ;  /* 0x000000011800788c */ /* 0x000fe4000bf45070 */
[----:B------:R-:W0:Y:S02]  /*0710*/  FENCE.VIEW.ASYNC.S ;  /* 0x00000000000073c6 */ /* 0x000e240000000000 */
[----:B0-----:R0:W1:Y:S01]  /*0720*/  @!UP1 SYNCS.EXCH.64 URZ, [UR17+0xa0], UR20 ;  /* 0x0000a01411ff95b2 */ /* 0x0010620008000100 */
[----:B------:R0:W1:Y:S01]  /*0730*/  @!UP1 SYNCS.EXCH.64 URZ, [UR17+0xa8], UR18 ;  /* 0x0000a81211ff95b2 */ /* 0x0000620008000100 */
[----:B------:R-:W-:Y:S01]  /*0740*/  NOP ;  /* 0x0000000000007918 */ /* 0x000fe20000000000 */
[----:B-1----:R-:W-:Y:S06]  /*0750*/  BAR.SYNC.DEFER_BLOCKING 0x0 ;  /* 0x0000000000007b1d */ /* 0x002fec0000010000 */
[----:B------:R-:W-:Y:S05]  /*0760*/  @P0 BRA `(.L_x_368) ;  /* 0x0000000000280947 */ /* 0x000fea0003800000 */
[----:B---3--:R-:W-:Y:S01]  /*0770*/  UMOV UR4, 0x400 ;  /* 0x0000040000047882 */ /* 0x008fe20000000000 */
[----:B------:R-:W-:Y:S01]  /*0780*/  UMOV UR5, 0x20 ;  /* 0x0000002000057882 */ /* 0x000fe20000000000 */
[----:B------:R-:W-:Y:S02]  /*0790*/  ULEA UR6, UR22, UR4, 0x18 ;  /* 0x0000000416067291 */ /* 0x000fe4000f8ec0ff */
[----:B------:R-:W-:-:S04]  /*07a0*/  UIADD3 UR4, UPT, UPT, -UR5, 0x100000, URZ ;  /* 0x0010000005047890 */ /* 0x000fc8000fffe1ff */
[----:B------:R-:W-:Y:S02]  /*07b0*/  USHF.L.U32 UR5, UR4, 0xb, URZ ;  /* 0x0000000b04057899 */ /* 0x000fe400080006ff */
[----:B------:R-:W-:Y:S01]  /*07c0*/  USHF.L.U32 UR4, UR4, 0x1, URZ ;  /* 0x0000000104047899 */ /* 0x000fe200080006ff */
[----:B------:R-:W-:Y:S01]  /*07d0*/  ELECT P1, URZ, PT ;  /* 0x0000000000ff782f */ /* 0x000fe20003820000 */
[----:B------:R-:W1:Y:S10]  /*07e0*/  FENCE.VIEW.ASYNC.S ;  /* 0x00000000000073c6 */ /* 0x000e740000000000 */
[----:B-1----:R1:W2:Y:S01]  /*07f0*/  SYNCS.EXCH.64 URZ, [UR6+0xb0], UR4 ;  /* 0x0000b00406ff75b2 */ /* 0x0022a20008000100 */
[----:B------:R-:W-:Y:S01]  /*0800*/  NOP ;  /* 0x0000000000007918 */ /* 0x000fe20000000000 */
.L_x_368:
[----:B------:R-:W-:Y:S01]  /*0810*/  NOP ;  /* 0x0000000000007918 */ /* 0x000fe20000000000 */
[----:B------:R-:W-:Y:S05]  /*0820*/  @P0 BRA `(.L_x_369) ;  /* 0x00000004009c0947 */ /* 0x000fea0003800000 */
[----:B--2---:R-:W-:Y:S01]  /*0830*/  NOP ;  /* 0x0000000000007918 */ /* 0x004fe20000000000 */
[----:B-1-3--:R-:W-:Y:S02]  /*0840*/  UMOV UR4, 0x40 ;  /* 0x0000004000047882 */ /* 0x00afe40000000000 */
[----:B------:R-:W-:-:S09]  /*0850*/  ULEA UR4, UR22, UR4, 0x18 ;  /* 0x0000000416047291 */ /* 0x000fd2000f8ec0ff */
[----:B------:R-:W1:Y:S01]  /*0860*/  LDS.U8 R0, [UR4] ;  /* 0x00000004ff007984 */ /* 0x000e620008000000 */
[----:B------:R-:W-:Y:S02]  /*0870*/  UMOV UR4, 0x400 ;  /* 0x0000040000047882 */ /* 0x000fe40000000000 */
[----:B------:R-:W-:Y:S01]  /*0880*/  ULEA UR5, UR22, UR4, 0x18 ;  /* 0x0000000416057291 */ /* 0x000fe2000f8ec0ff */
[----:B-1----:R-:W-:-:S13]  /*0890*/  ISETP.NE.AND P0, PT, R0, RZ, PT ;  /* 0x000000ff0000720c */ /* 0x002fda0003f05270 */
[----:B------:R-:W-:Y:S05]  /*08a0*/  @P0 BRA `(.L_x_370) ;  /* 0x0000000400640947 */ /* 0x000fea0003800000 */
[----:B------:R-:W-:Y:S02]  /*08b0*/  ULOP3.LUT UR4, UR22, 0x1, URZ, 0xc0, !UPT ;  /* 0x0000000116047892 */ /* 0x000fe4000f8ec0ff */
[----:B------:R-:W-:Y:S02]  /*08c0*/  ULOP3.LUT UR6, UR22, 0x1, URZ, 0x3c, !UPT ;  /* 0x0000000116067892 */ /* 0x000fe4000f8e3cff */
[----:B------:R-:W-:-:S09]  /*08d0*/  UISETP.NE.U32.AND UP0, UPT, UR4, 0x1, UPT ;  /* 0x000000010400788c */ /* 0x000fd2000bf05070 */
[----:B------:R-:W-:Y:S05]  /*08e0*/  BRA.U !UP0, `(.L_x_371) ;  /* 0x0000000108d07547 */ /* 0x000fea000b800000 */
[----:B------:R-:W-:Y:S01]  /*08f0*/  ELECT P0, URZ, PT ;  /* 0x0000000000ff782f */ /* 0x000fe20003800000 */
[----:B------:R-:W-:-:S12]  /*0900*/  BSSY B0, `(.L_x_371) ;  /* 0x0000032000007945 */ /* 0x000fd80003800000 */
[----:B------:R-:W-:Y:S05]  /*0910*/  @!P0 BRA `(.L_x_372) ;  /* 0x0000000000c08947 */ /* 0x000fea0003800000 */
[----:B------:R-:W-:Y:S01]  /*0920*/  UMOV UR4, 0x10 ;  /* 0x0000001000047882 */ /* 0x000fe20000000000 */
[----:B------:R-:W1:Y:S04]  /*0930*/  S2R R5, SR_CgaCtaId ;  /* 0x0000000000057919 */ /* 0x000e680000008800 */
[----:B------:R-:W-:Y:S04]  /*0940*/  DEPBAR.LE SB2, 0x36 ;  /* 0x0000ad800000791a */ /* 0x000fe80000000000 */
[----:B------:R-:W2:Y:S02]  /*0950*/  UTCATOMSWS.2CTA.FIND_AND_SET.ALIGN UP1, UR4, UR4 ;  /* 0x00000004000475e3 */ /* 0x000ea40008220800 */
[----:B--2---:R-:W-:Y:S01]  /*0960*/  PLOP3.LUT P0, PT, PT, PT, UP1, 0x80, 0x8 ;  /* 0x000000000008781c */ /* 0x004fe20003f0f018 */
[----:B------:R-:W-:-:S03]  /*0970*/  IMAD.U32 R10, RZ, RZ, UR4 ;  /* 0x00000004ff0a7e24 */ /* 0x000fc6000f8e00ff */
[----:B------:R-:W-:-:S04]  /*0980*/  SEL R0, RZ, 0xffffffff, !P0 ;  /* 0xffffffffff007807 */ /* 0x000fc80004000000 */
[----:B------:R-:W-:-:S13]  /*0990*/  ISETP.NE.AND P0, PT, R0, RZ, PT ;  /* 0x000000ff0000720c */ /* 0x000fda0003f05270 */
[----:B------:R-:W-:Y:S05]  /*09a0*/  @P0 BRA `(.L_x_373) ;  /* 0x0000000000240947 */ /* 0x000fea0003800000 */
.L_x_374:
[----:B------:R-:W-:Y:S05]  /*09b0*/  NANOSLEEP 0x64 ;  /* 0x000000640000795d */ /* 0x000fea0003800000 */
[----:B------:R-:W-:-:S05]  /*09c0*/  UMOV UR4, 0x10 ;  /* 0x0000001000047882 */ /* 0x000fca0000000000 */
[----:B------:R-:W-:Y:S04]  /*09d0*/  DEPBAR.LE SB2, 0x36 ;  /* 0x0000ad800000791a */ /* 0x000fe80000000000 */
[----:B------:R-:W2:Y:S02]  /*09e0*/  UTCATOMSWS.2CTA.FIND_AND_SET.ALIGN UP1, UR4, UR4 ;  /* 0x00000004000475e3 */ /* 0x000ea40008220800 */
[----:B--2---:R-:W-:Y:S01]  /*09f0*/  PLOP3.LUT P0, PT, PT, PT, UP1, 0x80, 0x8 ;  /* 0x000000000008781c */ /* 0x004fe20003f0f018 */
[----:B------:R-:W-:-:S03]  /*0a00*/  IMAD.U32 R10, RZ, RZ, UR4 ;  /* 0x00000004ff0a7e24 */ /* 0x000fc6000f8e00ff */
[----:B------:R-:W-:-:S04]  /*0a10*/  SEL R0, RZ, 0xffffffff, !P0 ;  /* 0xffffffffff007807 */ /* 0x000fc80004000000 */
[----:B------:R-:W-:-:S13]  /*0a20*/  ISETP.NE.AND P0, PT, R0, RZ, PT ;  /* 0x000000ff0000720c */ /* 0x000fda0003f05270 */
[----:B------:R-:W-:Y:S05]  /*0a30*/  @!P0 BRA `(.L_x_374) ;  /* 0xfffffffc00dc8947 */ /* 0x000fea000383ffff */
.L_x_373:
[----:B------:R-:W-:Y:S01]  /*0a40*/  MOV R0, 0x60 ;  /* 0x0000006000007802 */ /* 0x000fe20000000f00 */
[----:B------:R-:W-:Y:S02]  /*0a50*/  IMAD.U32 R3, RZ, RZ, UR5 ;  /* 0x00000005ff037e24 */ /* 0x000fe4000f8e00ff */
[----:B------:R-:W-:Y:S01]  /*0a60*/  IMAD.U32 R4, RZ, RZ, UR6 ;  /* 0x00000006ff047e24 */ /* 0x000fe2000f8e00ff */
[----:B-1----:R-:W-:Y:S02]  /*0a70*/  LEA R9, R5, R0, 0x18 ;  /* 0x0000000005097211 */ /* 0x002fe400078ec0ff */
        /* <DEDUP_REMOVED lines=8> */
.L_x_375:
[----:B------:R-:W-:Y:S01]  /*0b00*/  VIADD R3, R3, 0xb8 ;  /* 0x000000b803037836 */ /* 0x000fe20000000000 */
[----:B-1----:R-:W-:Y:S01]  /*0b10*/  PRMT R5, R4, 0x654, R5 ;  /* 0x0000065404057816 */ /* 0x002fe20000000005 */
[----:B------:R-:W-:Y:S01]  /*0b20*/  IMAD.MOV.U32 R0, RZ, RZ, 0x4 ;  /* 0x00000004ff007424 */ /* 0x000fe200078e00ff */
[C---:B------:R-:W-:Y:S01]  /*0b30*/  IADD3 R7, PT, PT, R10.reuse, 0x10, RZ ;  /* 0x000000100a077810 */ /* 0x040fe20007ffe0ff */
[----:B------:R-:W-:Y:S01]  /*0b40*/  IMAD.SHL.U32 R11, R10, 0x20, RZ ;  /* 0x000000200a0b7824 */ /* 0x000fe200078e00ff */
[----:B------:R-:W-:Y:S01]  /*0b50*/  PRMT R4, R4, 0x654, R3 ;  /* 0x0000065404047816 */ /* 0x000fe20000000003 */
[----:B------:R1:W-:Y:S01]  /*0b60*/  SYNCS.ARRIVE.TRANS64.RED RZ, [R5+URZ], R0 ;  /* 0x0000000005ff79a7 */ /* 0x0003e200080004ff */
[----:B------:R-:W-:Y:S02]  /*0b70*/  MOV R3, 0xffff ;  /* 0x0000ffff00037802 */ /* 0x000fe40000000f00 */
[----:B------:R2:W-:Y:S02]  /*0b80*/  STS [UR5+0xb8], R11 ;  /* 0x0000b80bff007988 */ /* 0x0005e40008000805 */
[----:B------:R-:W-:-:S02]  /*0b90*/  SHF.L.U32 R3, R3, R10, RZ ;  /* 0x0000000a03037219 */ /* 0x000fc400000006ff */
[----:B------:R2:W-:Y:S01]  /*0ba0*/  STAS [R4.64], R10 ;  /* 0x0000000a04007dbd */ /* 0x0005e2000c0008ff */
[----:B------:R-:W-:Y:S02]  /*0bb0*/  UMOV UR4, 0x50 ;  /* 0x0000005000047882 */ /* 0x000fe40000000000 */
[----:B------:R-:W-:Y:S01]  /*0bc0*/  ULEA UR4, UR22, UR4, 0x18 ;  /* 0x0000000416047291 */ /* 0x000fe2000f8ec0ff */
[----:B-1----:R-:W-:-:S05]  /*0bd0*/  IMAD.MOV.U32 R0, RZ, RZ, 0x1 ;  /* 0x00000001ff007424 */ /* 0x002fca00078e00ff */
[----:B------:R-:W-:-:S04]  /*0be0*/  SHF.L.U32 R12, R0, R7, RZ ;  /* 0x00000007000c7219 */ /* 0x000fc800000006ff */
[----:B------:R-:W-:-:S05]  /*0bf0*/  LOP3.LUT R3, R12, R3, RZ, 0xfc, !PT ;  /* 0x000000030c037212 */ /* 0x000fca00078efcff */
[----:B------:R2:W-:Y:S04]  /*0c00*/  ATOMS.OR RZ, [UR4], R3 ;  /* 0x00000003ffff798c */ /* 0x0005e8000b000004 */
[----:B------:R2:W-:Y:S02]  /*0c10*/  ATOMS.XOR RZ, [R9], R0 ;  /* 0x0000000009ff738c */ /* 0x0005e40003800000 */
.L_x_372:
[----:B0-----:R-:W-:Y:S05]  /*0c20*/  BSYNC B0 ;  /* 0x0000000000007941 */ /* 0x001fea0003800000 */
.L_x_371:
[----:B------:R-:W-:Y:S05]  /*0c30*/  BRA.U UP0, `(.L_x_377) ;  /* 0x0000000100907547 */ /* 0x000fea000b800000 */
[----:B------:R-:W-:Y:S05]  /*0c40*/  WARPSYNC.ALL ;  /* 0x0000000000007948 */ /* 0x000fea0003800000 */
[----:B------:R-:W-:Y:S01]  /*0c50*/  NOP ;  /* 0x0000000000007918 */ /* 0x000fe20000000000 */
[----:B------:R-:W-:-:S13]  /*0c60*/  ELECT P0, URZ, PT ;  /* 0x0000000000ff782f */ /* 0x000fda0003800000 */
[----:B------:R-:W-:Y:S05]  /*0c70*/  @!P0 BRA `(.L_x_377) ;  /* 0x0000000000808947 */ /* 0x000fea0003800000 */
[----:B--2---:R-:W1:Y:S01]  /*0c80*/  S2R R4, SR_CgaCtaId ;  /* 0x0000000000047919 */ /* 0x004e620000008800 */
[----:B------:R-:W-:Y:S02]  /*0c90*/  MOV R5, 0x60 ;  /* 0x0000006000057802 */ /* 0x000fe40000000f00 */
[----:B------:R-:W-:Y:S02]  /*0ca0*/  MOV R3, 0x58 ;  /* 0x0000005800037802 */ /* 0x000fe40000000f00 */
[C---:B-1----:R-:W-:Y:S02]  /*0cb0*/  LEA R5, R4.reuse, R5, 0x18 ;  /* 0x0000000504057211 */ /* 0x042fe400078ec0ff */
[----:B------:R-:W-:-:S03]  /*0cc0*/  LEA R4, R4, R3, 0x18 ;  /* 0x0000000304047211 */ /* 0x000fc600078ec0ff */
[----:B------:R-:W1:Y:S02]  /*0cd0*/  LDS R0, [R5] ;  /* 0x0000000005007984 */ /* 0x000e640000000800 */
[----:B-1----:R-:W-:-:S04]  /*0ce0*/  IMAD.U32 R10, R0, -0x80000000, RZ ;  /* 0x80000000000a7824 */ /* 0x002fc800078e00ff */
[----:B------:R-:W1:Y:S02]  /*0cf0*/  SYNCS.PHASECHK.TRANS64.TRYWAIT P0, [R4+URZ], R10 ;  /* 0x0000000a040075a7 */ /* 0x000e6400080011ff */
[----:B-1----:R-:W-:Y:S05]  /*0d00*/  @P0 BRA `(.L_x_378) ;  /* 0x0000000000080947 */ /* 0x002fea0003800000 */
[----:B------:R-:W1:Y:S02]  /*0d10*/  SYNCS.PHASECHK.TRANS64.TRYWAIT P0, [R4+URZ], R10 ;  /* 0x0000000a040075a7 */ /* 0x000e6400080011ff */
[----:B-1----:R-:W-:Y:S05]  /*0d20*/  @!P0 BRA `(.L_x_379) ;  /* 0x0000005800148947 */ /* 0x002fea0003800000 */
.L_x_378:
[----:B------:R-:W2:Y:S01]  /*0d30*/  LDS R10, [UR5+0xb8] ;  /* 0x0000b805ff0a7984 */ /* 0x000ea20008000800 */
[----:B------:R-:W-:Y:S02]  /*0d40*/  HFMA2 R0, -RZ, RZ, 0, 5.9604644775390625e-08 ;  /* 0x00000001ff007431 */ /* 0x000fe400000001ff */
[----:B------:R-:W-:Y:S02]  /*0d50*/  IMAD.MOV.U32 R3, RZ, RZ, 0xffff ;  /* 0x0000ffffff037424 */ /* 0x000fe400078e00ff */
[----:B--2---:R-:W-:-:S03]  /*0d60*/  IMAD.SHL.U32 R9, R10, 0x20, RZ ;  /* 0x000000200a097824 */ /* 0x004fc600078e00ff */
[----:B------:R-:W-:Y:S01]  /*0d70*/  SHF.L.U32 R3, R3, R10, RZ ;  /* 0x0000000a03037219 */ /* 0x000fe200000006ff */
[----:B------:R-:W-:Y:S01]  /*0d80*/  VIADD R7, R10, 0x10 ;  /* 0x000000100a077836 */ /* 0x000fe20000000000 */
[----:B------:R3:W-:Y:S01]  /*0d90*/  STS [UR5+0xb8], R9 ;  /* 0x0000b809ff007988 */ /* 0x0007e20008000805 */
[----:B------:R-:W-:-:S03]  /*0da0*/  UMOV UR4, 0x50 ;  /* 0x0000005000047882 */ /* 0x000fc60000000000 */
[----:B------:R-:W-:Y:S01]  /*0db0*/  SHF.L.U32 R10, R0, R7, RZ ;  /* 0x00000007000a7219 */ /* 0x000fe200000006ff */
[----:B------:R-:W-:Y:S01]  /*0dc0*/  ULEA UR4, UR22, UR4, 0x18 ;  /* 0x0000000416047291 */ /* 0x000fe2000f8ec0ff */
[----:B------:R-:W-:Y:S02]  /*0dd0*/  MOV R7, UR6 ;  /* 0x0000000600077c02 */ /* 0x000fe40008000f00 */
[----:B------:R-:W-:Y:S02]  /*0de0*/  LOP3.LUT R3, R10, R3, RZ, 0xfc, !PT ;  /* 0x000000030a037212 */ /* 0x000fe400078efcff */
[----:B------:R-:W-:-:S04]  /*0df0*/  PRMT R7, R7, 0x654, R4 ;  /* 0x0000065407077816 */ /* 0x000fc80000000004 */
[----:B------:R3:W-:Y:S01]  /*0e00*/  ATOMS.OR RZ, [UR4], R3 ;  /* 0x00000003ffff798c */ /* 0x0007e2000b000004 */
[----:B------:R3:W-:Y:S03]  /*0e10*/  SYNCS.ARRIVE.TRANS64.RED.A1T0 RZ, [R7+URZ], RZ ;  /* 0x000000ff07ff79a7 */ /* 0x0007e600081004ff */
[----:B------:R3:W-:Y:S01]  /*0e20*/  ATOMS.XOR RZ, [R5], R0 ;  /* 0x0000000005ff738c */ /* 0x0007e20003800000 */
[----:B------:R-:W-:Y:S05]  /*0e30*/  BRA `(.L_x_377) ;  /* 0x0000000000107947 */ /* 0x000fea0003800000 */
.L_x_370:
[----:B------:R-:W-:Y:S02]  /*0e40*/  MOV R0, 0xffffffff ;  /* 0xffffffff00007802 */ /* 0x000fe40000000f00 */
[----:B------:R-:W-:-:S03]  /*0e50*/  MOV R4, 0xe80 ;  /* 0x00000e8000047802 */ /* 0x000fc60000000f00 */
[----:B------:R1:W-:Y:S04]  /*0e60*/  STS [UR5+0xb8], R0 ;  /* 0x0000b800ff007988 */ /* 0x0003e80008000805 */
[----:B01----:R-:W-:Y:S05]  /*0e70*/  CALL.REL.NOINC `($__internal_5_$__cuda_sm10x_tcgen05_guardrail_trap_phase_invalid_during_alloc) ;  /* 0x0000006400547944 */ /* 0x003fea0003c00000 */
.L_x_377:
[----:B------:R-:W-:Y:S05]  /*0e80*/  WARPSYNC.ALL ;  /* 0x0000000000007948 */ /* 0x000fea0003800000 */
[----:B------:R-:W-:Y:S01]  /*0e90*/  NOP ;  /* 0x0000000000007918 */ /* 0x000fe20000000000 */
.L_x_369:
[----:B------:R-:W4:Y:S01]  /*0ea0*/  S2UR UR72, SR_CgaCtaId ;  /* 0x00000000004879c3 */ /* 0x000f220000008800 */
[----:B-1-3--:R-:W-:-:S07]  /*0eb0*/  UMOV UR4, 0x400 ;  /* 0x0000040000047882 */ /* 0x00afce0000000000 */
[----:B--2---:R-:W-:Y:S01]  /*0ec0*/  BAR.SYNC.DEFER_BLOCKING 0x1, 0x180 ;  /* 0x0046000000007b1d */ /* 0x004fe20000010000 */
[----:B------:R-:W-:Y:S01]  /*0ed0*/  ISETP.NE.AND P0, PT, R2, 0x9, PT ;  /* 0x000000090200780c */ /* 0x000fe20003f05270 */
[----:B----4-:R-:W-:-:S04]  /*0ee0*/  ULEA UR15, UR72, UR4, 0x18 ;  /* 0x00000004480f7291 */ /* 0x010fc8000f8ec0ff */
[----:B------:R-:W1:Y:S05]  /*0ef0*/  LDCU UR4, c[0x0][0x36c] ;  /* 0x00006d80ff0477ac */ /* 0x000e6a0008000800 */
[----:B------:R-:W2:Y:S01]  /*0f00*/  LDS R0, [UR15+0xb8] ;  /* 0x0000b80fff007984 */ /* 0x000ea20008000800 */
[----:B------:R-:W-:Y:S01]  /*0f10*/  NOP ;  /* 0x0000000000007918 */ /* 0x000fe20000000000 */
[----:B-1----:R-:W-:-:S09]  /*0f20*/  UISETP.EQ.U32.AND UP0, UPT, UR4, 0x1, UPT ;  /* 0x000000010400788c */ /* 0x002fd2000bf02070 */
[----:B------:R-:W-:Y:S05]  /*0f30*/  BRA.U !UP0, `(.L_x_380) ;  /* 0x0000000108087547 */ /* 0x000fea000b800000 */
[----:B------:R-:W-:Y:S01]  /*0f40*/  UCGABAR_ARV ;  /* 0x00000000000079c7 */ /* 0x000fe20008000000 */
[----:B------:R-:W-:Y:S05]  /*0f50*/  BRA `(.L_x_381) ;  /* 0x0000000000047947 */ /* 0x000fea0003800000 */
.L_x_380:
[----:B------:R-:W-:Y:S01]  /*0f60*/  NOP ;  /* 0x0000000000007918 */ /* 0x000fe20000000000 */
.L_x_381:
[----:B------:R-:W1:Y:S01]  /*0f70*/  S2UR UR76, SR_CTAID.Y ;  /* 0x00000000004c79c3 */ /* 0x000e620000002600 */
[----:B------:R-:W-:-:S04]  /*0f80*/  UIADD3 UR52, UPT, UPT, UR15, 0x15f, URZ ;  /* 0x0000015f0f347890 */ /* 0x000fc8000fffe0ff */
[----:B------:R-:W-:-:S03]  /*0f90*/  ULOP3.LUT UR40, UR52, 0xfffffd00, URZ, 0xc0, !UPT ;  /* 0xfffffd0034287892 */ /* 0x000fc6000f8ec0ff */
[----:B------:R-:W3:Y:S01]  /*0fa0*/  S2UR UR46, SR_CTAID.Z ;  /* 0x00000000002e79c3 */ /* 0x000ee20000002700 */
[----:B------:R-:W-:Y:S02]  /*0fb0*/  UIADD3 UR4, UPT, UPT, UR40, 0x30000, URZ ;  /* 0x0003000028047890 */ /* 0x000fe4000fffe0ff */
[----:B------:R-:W-:Y:S02]  /*0fc0*/  UIADD3 UR55, UPT, UPT, UR40, 0x10000, URZ ;  /* 0x0001000028377890 */ /* 0x000fe4000fffe0ff */
[----:B------:R-:W-:Y:S02]  /*0fd0*/  USHF.R.U32.HI UR4, URZ, 0x4, UR4 ;  /* 0x00000004ff047899 */ /* 0x000fe40008011604 */
[----:B------:R-:W-:Y:S02]  /*0fe0*/  UIADD3 UR77, UPT, UPT, UR40, 0x18000, URZ ;  /* 0x00018000284d7890 */ /* 0x000fe4000fffe0ff */
[----:B------:R-:W-:Y:S02]  /*0ff0*/  ULOP3.LUT UR4, UR4, 0x3fd0, URZ, 0xc0, !UPT ;  /* 0x00003fd004047892 */ /* 0x000fe4000f8ec0ff */
[----:B------:R-:W-:-:S02]  /*1000*/  UIADD3 UR32, UPT, UPT, UR40, 0x20000, URZ ;  /* 0x0002000028207890 */ /* 0x000fc4000fffe0ff */
[----:B------:R-:W-:Y:S01]  /*1010*/  ULOP3.LUT UR73, UR4, 0x4000000, URZ, 0xfc, !UPT ;  /* 0x0400000004497892 */ /* 0x000fe2000f8efcff */
[----:B------:R-:W-:Y:S05]  /*1020*/  BRA.U !UP0, `(.L_x_382) ;  /* 0x00000001080c7547 */ /* 0x000fea000b800000 */
[----:B------:R-:W-:Y:S01]  /*1030*/  UCGABAR_WAIT ;  /* 0x0000000000007dc7 */ /* 0x000fe20008000000 */
[----:B------:R-:W-:Y:S01]  /*1040*/  CCTL.IVALL ;  /* 0x00000000ff00798f */ /* 0x000fe20002000000 */
[----:B------:R-:W-:Y:S05]  /*1050*/  BRA `(.L_x_383) ;  /* 0x0000000000047947 */ /* 0x000fea0003800000 */
.L_x_382:
[----:B------:R-:W-:Y:S06]  /*1060*/  BAR.SYNC.DEFER_BLOCKING 0x0 ;  /* 0x0000000000007b1d */ /* 0x000fec0000010000 */
.L_x_383:
[----:B------:R-:W4:Y:S01]  /*1070*/  LDCU.64 UR74, c[0x0][0x358] ;  /* 0x00006b00ff4a77ac */ /* 0x000f220008000a00 */
[----:B------:R-:W-:Y:S05]  /*1080*/  @P0 BRA `(.L_x_384) ;  /* 0x00000024006c0947 */ /* 0x000fea0003800000 */
[----:B------:R-:W-:-:S08]  /*1090*/  NOP ;  /* 0x0000000000007918 */ /* 0x000fd00000000000 */
[----:B------:R-:W5:-:S00]  /*10a0*/  USETMAXREG.DEALLOC.CTAPOOL 0x20 ;  /* 0x00000020000079c8 */ /* 0x000f4000080e0500 */
[----:B------:R-:W0:Y:S01]  /*10b0*/  LDCU UR5, c[0x0][0x44c] ;  /* 0x00008980ff0577ac */ /* 0x000e220008000800 */
[----:B-----5:R-:W5:Y:S01]  /*10c0*/  S2R R9, SR_CTAID.Y ;  /* 0x0000000000097919 */ /* 0x020f620000002600 */
[----:B------:R-:W-:-:S05]  /*10d0*/  HFMA2 R14, -RZ, RZ, 0, 0 ;  /* 0x00000000ff0e7431 */ /* 0x000fca00000001ff */
[----:B------:R-:W4:Y:S01]  /*10e0*/  S2UR UR8, SR_CTAID.X ;  /* 0x00000000000879c3 */ /* 0x000f220000002500 */
[----:B------:R-:W3:Y:S01]  /*10f0*/  LDCU UR6, c[0x0][0x68c] ;  /* 0x0000d180ff0677ac */ /* 0x000ee20008000800 */
[----:B------:R-:W2:Y:S01]  /*1100*/  LDCU UR7, c[0x0][0x380] ;  /* 0x00007000ff0777ac */ /* 0x000ea20008000800 */
[----:B0-----:R-:W-:Y:S01]  /*1110*/  IMAD.U32 R10, RZ, RZ, UR5 ;  /* 0x00000005ff0a7e24 */ /* 0x001fe2000f8e00ff */
[----:B-1----:R-:W-:Y:S01]  /*1120*/  ULOP3.LUT UR4, UR76, UR5, URZ, 0x3c, !UPT ;  /* 0x000000054c047292 */ /* 0x002fe2000f8e3cff */
[----:B---3--:R-:W-:-:S03]  /*1130*/  IMAD.U32 R4, RZ, RZ, UR6 ;  /* 0x00000006ff047e24 */ /* 0x008fc6000f8e00ff */
[----:B------:R-:W-:Y:S01]  /*1140*/  IABS R10, R10 ;  /* 0x0000000a000a7213 */ /* 0x000fe20000000000 */
[----:B------:R-:W-:Y:S02]  /*1150*/  UISETP.GE.AND UP0, UPT, UR4, URZ, UPT ;  /* 0x000000ff0400728c */ /* 0x000fe4000bf06270 */
[----:B------:R-:W-:Y:S01]  /*1160*/  ULOP3.LUT UR4, UR76, UR6, URZ, 0x3c, !UPT ;  /* 0x000000064c047292 */ /* 0x000fe2000f8e3cff */
[----:B------:R-:W0:Y:S01]  /*1170*/  I2F.RP R7, R10 ;  /* 0x0000000a00077306 */ /* 0x000e220000209400 */
[----:B------:R-:W-:Y:S02]  /*1180*/  IABS R4, R4 ;  /* 0x0000000400047213 */ /* 0x000fe40000000000 */
[----:B-----5:R-:W-:-:S05]  /*1190*/  IABS R9, R9 ;  /* 0x0000000900097213 */ /* 0x020fca0000000000 */
[----:B------:R-:W1:Y:S08]  /*11a0*/  I2F.RP R5, R4 ;  /* 0x0000000400057306 */ /* 0x000e700000209400 */
[----:B0-----:R-:W0:Y:S08]  /*11b0*/  MUFU.RCP R15, R7 ;  /* 0x00000007000f7308 */ /* 0x001e300000001000 */
[----:B-1----:R-:W1:Y:S01]  /*11c0*/  MUFU.RCP R12, R5 ;  /* 0x00000005000c7308 */ /* 0x002e620000001000 */
[----:B0-----:R-:W-:-:S07]  /*11d0*/  IADD3 R15, PT, PT, R15, 0xffffffe, RZ ;  /* 0x0ffffffe0f0f7810 */ /* 0x001fce0007ffe0ff */
[----:B------:R-:W0:Y:S01]  /*11e0*/  F2I.FTZ.U32.TRUNC.NTZ R15, R15 ;  /* 0x0000000f000f7305 */ /* 0x000e22000021f000 */
[----:B-1----:R-:W-:-:S07]  /*11f0*/  VIADD R12, R12, 0xffffffe ;  /* 0x0ffffffe0c0c7836 */ /* 0x002fce0000000000 */
[----:B------:R1:W3:Y:S01]  /*1200*/  F2I.FTZ.U32.TRUNC.NTZ R13, R12 ;  /* 0x0000000c000d7305 */ /* 0x0002e2000021f000 */
[----:B0-----:R-:W-:-:S04]  /*1210*/  IMAD.MOV R3, RZ, RZ, -R15 ;  /* 0x000000ffff037224 */ /* 0x001fc800078e0a0f */
[----:B------:R-:W-:-:S04]  /*1220*/  IMAD R3, R3, R10, RZ ;  /* 0x0000000a03037224 */ /* 0x000fc800078e02ff */
[----:B------:R-:W-:Y:S01]  /*1230*/  IMAD.HI.U32 R14, R15, R3, R14 ;  /* 0x000000030f0e7227 */ /* 0x000fe200078e000e */
[----:B-1----:R-:W-:-:S03]  /*1240*/  MOV R12, RZ ;  /* 0x000000ff000c7202 */ /* 0x002fc60000000f00 */
[----:B---3--:R-:W-:Y:S02]  /*1250*/  IMAD.MOV R3, RZ, RZ, -R13 ;  /* 0x000000ffff037224 */ /* 0x008fe400078e0a0d */
[----:B------:R-:W-:-:S04]  /*1260*/  IMAD.HI.U32 R7, R14, R9, RZ ;  /* 0x000000090e077227 */ /* 0x000fc800078e00ff */
[----:B------:R-:W-:Y:S02]  /*1270*/  IMAD.MOV R5, RZ, RZ, -R7 ;  /* 0x000000ffff057224 */ /* 0x000fe400078e0a07 */
[----:B------:R-:W-:Y:S02]  /*1280*/  IMAD R3, R3, R4, RZ ;  /* 0x0000000403037224 */ /* 0x000fe400078e02ff */
[----:B------:R-:W-:Y:S02]  /*1290*/  IMAD R5, R10, R5, R9 ;  /* 0x000000050a057224 */ /* 0x000fe400078e0209 */
[----:B------:R-:W-:-:S03]  /*12a0*/  IMAD.HI.U32 R12, R13, R3, R12 ;  /* 0x000000030d0c7227 */ /* 0x000fc600078e000c */
[----:B------:R-:W-:Y:S01]  /*12b0*/  ISETP.GT.U32.AND P2, PT, R10, R5, PT ;  /* 0x000000050a00720c */ /* 0x000fe20003f44070 */
[----:B------:R-:W-:Y:S02]  /*12c0*/  IMAD.MOV.U32 R3, RZ, RZ, -0x80000000 ;  /* 0x80000000ff037424 */ /* 0x000fe400078e00ff */
[----:B------:R-:W-:Y:S02]  /*12d0*/  IMAD.HI.U32 R12, R12, R9, RZ ;  /* 0x000000090c0c7227 */ /* 0x000fe400078e00ff */
[----:B------:R-:W0:Y:S02]  /*12e0*/  SYNCS.PHASECHK.TRANS64.TRYWAIT P0, [UR15+0x98], R3 ;  /* 0x00009803ff0075a7 */ /* 0x000e24000800110f */
[----:B------:R-:W-:-:S04]  /*12f0*/  IMAD.MOV R11, RZ, RZ, -R12 ;  /* 0x000000ffff0b7224 */ /* 0x000fc800078e0a0c */
[C---:B------:R-:W-:Y:S02]  /*1300*/  IMAD R11, R4.reuse, R11, R9 ;  /* 0x0000000b040b7224 */ /* 0x040fe400078e0209 */
[-C--:B------:R-:W-:Y:S02]  /*1310*/  @!P2 IADD3 R5, PT, PT, R5, -R10.reuse, RZ ;  /* 0x8000000a0505a210 */ /* 0x080fe40007ffe0ff */
[----:B------:R-:W-:Y:S02]  /*1320*/  @!P2 IADD3 R7, PT, PT, R7, 0x1, RZ ;  /* 0x000000010707a810 */ /* 0x000fe40007ffe0ff */
[----:B------:R-:W-:Y:S02]  /*1330*/  ISETP.GE.U32.AND P3, PT, R5, R10, PT ;  /* 0x0000000a0500720c */ /* 0x000fe40003f66070 */
[----:B------:R-:W-:-:S11]  /*1340*/  ISETP.GT.U32.AND P1, PT, R4, R11, PT ;  /* 0x0000000b0400720c */ /* 0x000fd60003f24070 */
[----:B------:R-:W-:Y:S02]  /*1350*/  @P3 VIADD R7, R7, 0x1 ;  /* 0x0000000107073836 */ /* 0x000fe40000000000 */
[-C--:B------:R-:W-:Y:S01]  /*1360*/  @!P1 IADD3 R11, PT, PT, R11, -R4.reuse, RZ ;  /* 0x800000040b0b9210 */ /* 0x080fe20007ffe0ff */
[----:B------:R-:W-:Y:S02]  /*1370*/  @!P1 VIADD R12, R12, 0x1 ;  /* 0x000000010c0c9836 */ /* 0x000fe40000000000 */
[----:B------:R-:W-:Y:S02]  /*1380*/  R2UR UR45, R7 ;  /* 0x00000000072d72ca */ /* 0x000fe400000e0000 */
[----:B------:R-:W-:Y:S01]  /*1390*/  ISETP.GE.U32.AND P2, PT, R11, R4, PT ;  /* 0x000000040b00720c */ /* 0x000fe20003f46070 */
[----:B------:R-:W-:-:S10]  /*13a0*/  IMAD.SHL.U32 R11, R6, 0x4, RZ ;  /* 0x00000004060b7824 */ /* 0x000fd400078e00ff */
[----:B------:R-:W-:Y:S02]  /*13b0*/  @!UP0 UIADD3 UR45, UPT, UPT, -UR45, URZ, URZ ;  /* 0x000000ff2d2d8290 */ /* 0x000fe4000fffe1ff */
[----:B------:R-:W-:Y:S01]  /*13c0*/  UISETP.NE.AND UP0, UPT, UR5, URZ, UPT ;  /* 0x000000ff0500728c */ /* 0x000fe2000bf05270 */
[----:B------:R-:W-:-:S04]  /*13d0*/  @P2 IADD3 R12, PT, PT, R12, 0x1, RZ ;  /* 0x000000010c0c2810 */ /* 0x000fc80007ffe0ff */
[----:B------:R-:W-:Y:S01]  /*13e0*/  R2UR UR37, R12 ;  /* 0x000000000c2572ca */ /* 0x000fe200000e0000 */
[----:B------:R-:W-:-:S05]  /*13f0*/  IMAD.SHL.U32 R12, R6, 0x10, RZ ;  /* 0x00000010060c7824 */ /* 0x000fca00078e00ff */
[----:B------:R-:W-:Y:S01]  /*1400*/  @!UP0 ULOP3.LUT UR45, URZ, UR5, URZ, 0x33, !UPT ;  /* 0x00000005ff2d8292 */ /* 0x000fe2000f8e33ff */
[----:B------:R-:W-:Y:S01]  /*1410*/  LOP3.LUT R12, R12, 0x1f0, RZ, 0xc0, !PT ;  /* 0x000001f00c0c7812 */ /* 0x000fe200078ec0ff */
[----:B------:R-:W-:Y:S02]  /*1420*/  UISETP.GE.AND UP0, UPT, UR4, URZ, UPT ;  /* 0x000000ff0400728c */ /* 0x000fe4000bf06270 */
[----:B----4-:R-:W-:Y:S01]  /*1430*/  USHF.L.U32 UR4, UR8, 0x7, URZ ;  /* 0x0000000708047899 */ /* 0x010fe200080006ff */
[----:B------:R-:W-:Y:S01]  /*1440*/  IADD3 R7, PT, PT, R12, UR40, RZ ;  /* 0x000000280c077c10 */ /* 0x000fe2000fffe0ff */
[----:B------:R-:W-:Y:S02]  /*1450*/  UIADD3 UR44, UPT, UPT, -UR45, URZ, URZ ;  /* 0x000000ff2d2c7290 */ /* 0x000fe4000fffe1ff */
[----:B------:R-:W-:Y:S02]  /*1460*/  ULOP3.LUT UR43, UR4, 0xffffff00, URZ, 0xc0, !UPT ;  /* 0xffffff00042b7892 */ /* 0x000fe4000f8ec0ff */
[----:B------:R-:W-:Y:S01]  /*1470*/  MOV R10, UR4 ;  /* 0x00000004000a7c02 */ /* 0x000fe20008000f00 */
[----:B------:R-:W-:-:S02]  /*1480*/  UIMAD UR44, UR5, UR44, UR76 ;  /* 0x0000002c052c72a4 */ /* 0x000fc4000f8e024c */
[----:B------:R-:W-:Y:S01]  /*1490*/  @!UP0 UIADD3 UR37, UPT, UPT, -UR37, URZ, URZ ;  /* 0x000000ff25258290 */ /* 0x000fe2000fffe1ff */
[----:B------:R-:W-:Y:S01]  /*14a0*/  LOP3.LUT R10, R10, 0x7c, R11, 0xf8, !PT ;  /* 0x0000007c0a0a7812 */ /* 0x000fe200078ef80b */
[----:B------:R-:W-:Y:S02]  /*14b0*/  UISETP.NE.AND UP0, UPT, UR6, URZ, UPT ;  /* 0x000000ff0600728c */ /* 0x000fe4000bf05270 */
[----:B------:R-:W-:Y:S01]  /*14c0*/  ULEA UR43, UR25, UR43, 0x7 ;  /* 0x0000002b192b7291 */ /* 0x000fe2000f8e38ff */
[C---:B--2---:R-:W-:Y:S02]  /*14d0*/  ISETP.GE.AND P5, PT, R10.reuse, UR7, PT ;  /* 0x000000070a007c0c */ /* 0x044fe4000bfa6270 */
[----:B------:R-:W-:-:S06]  /*14e0*/  LOP3.LUT R16, R10, 0x1, RZ, 0xfc, !PT ;  /* 0x000000010a107812 */ /* 0x000fcc00078efcff */
[----:B------:R-:W-:-:S04]  /*14f0*/  @!UP0 ULOP3.LUT UR37, URZ, UR6, URZ, 0x33, !UPT ;  /* 0x00000006ff258292 */ /* 0x000fc8000f8e33ff */
[----:B------:R-:W-:-:S04]  /*1500*/  UIADD3 UR36, UPT, UPT, -UR37, URZ, URZ ;  /* 0x000000ff25247290 */ /* 0x000fc8000fffe1ff */
[----:B------:R-:W-:Y:S01]  /*1510*/  UIMAD UR36, UR6, UR36, UR76 ;  /* 0x00000024062472a4 */ /* 0x000fe2000f8e024c */
[----:B0-----:R-:W-:Y:S11]  /*1520*/  @!P0 BRA `(.L_x_385) ;  /* 0x00000050002c8947 */ /* 0x001ff60003800000 */
.L_x_481:
[----:B------:R-:W-:Y:S01]  /*1530*/  BSSY.RECONVERGENT B0, `(.L_x_386) ;  /* 0x000002a000007945 */ /* 0x000fe20003800200 */
[C---:B0-----:R-:W-:Y:S02]  /*1540*/  LOP3.LUT R15, R10.reuse, 0x2, RZ, 0xfc, !PT ;  /* 0x000000020a0f7812 */ /* 0x041fe400078efcff */
[----:B------:R-:W-:Y:S01]  /*1550*/  LOP3.LUT R13, R10, 0x3, RZ, 0xfc, !PT ;  /* 0x000000030a0d7812 */ /* 0x000fe200078efcff */
[----:B------:R-:W-:Y:S05]  /*1560*/  @P5 BRA `(.L_x_387) ;  /* 0x0000000000945947 */ /* 0x000fea0003800000 */
[----:B------:R-:W0:Y:S01]  /*1570*/  LDC R5, c[0x0][0x768] ;  /* 0x0001da00ff057b82 */ /* 0x000e220000000800 */
[----:B------:R-:W-:Y:S01]  /*1580*/  HFMA2 R18, -RZ, RZ, 0, 0 ;  /* 0x00000000ff127431 */ /* 0x000fe200000001ff */
[----:B------:R-:W1:Y:S01]  /*1590*/  LDCU UR4, c[0x0][0x774] ;  /* 0x0000ee80ff0477ac */ /* 0x000e620008000800 */
[----:B0-----:R-:W-:-:S04]  /*15a0*/  IABS R14, R5 ;  /* 0x00000005000e7213 */ /* 0x001fc80000000000 */
[----:B------:R-:W0:Y:S08]  /*15b0*/  I2F.RP R21, R14 ;  /* 0x0000000e00157306 */ /* 0x000e300000209400 */
[----:B0-----:R-:W0:Y:S02]  /*15c0*/  MUFU.RCP R20, R21 ;  /* 0x0000001500147308 */ /* 0x001e240000001000 */
[----:B0-----:R-:W-:Y:S01]  /*15d0*/  IADD3 R20, PT, PT, R20, 0xffffffe, RZ ;  /* 0x0ffffffe14147810 */ /* 0x001fe20007ffe0ff */
[----:B------:R-:W0:Y:S05]  /*15e0*/  LDC R21, c[0x0][0x778] ;  /* 0x0001de00ff157b82 */ /* 0x000e2a0000000800 */
[----:B------:R-:W2:Y:S02]  /*15f0*/  F2I.FTZ.U32.TRUNC.NTZ R19, R20 ;  /* 0x0000001400137305 */ /* 0x000ea4000021f000 */
[----:B--2---:R-:W-:-:S04]  /*1600*/  IMAD.MOV R4, RZ, RZ, -R19 ;  /* 0x000000ffff047224 */ /* 0x004fc800078e0a13 */
[----:B------:R-:W-:-:S04]  /*1610*/  IMAD R17, R4, R14, RZ ;  /* 0x0000000e04117224 */ /* 0x000fc800078e02ff */
[----:B------:R-:W-:-:S06]  /*1620*/  IMAD.HI.U32 R18, R19, R17, R18 ;  /* 0x0000001113127227 */ /* 0x000fcc00078e0012 */
[----:B------:R-:W-:-:S04]  /*1630*/  IMAD.HI.U32 R17, R18, R9, RZ ;  /* 0x0000000912117227 */ /* 0x000fc800078e00ff */
[----:B------:R-:W-:-:S04]  /*1640*/  IMAD.MOV R4, RZ, RZ, -R17 ;  /* 0x000000ffff047224 */ /* 0x000fc800078e0a11 */
[----:B------:R-:W-:Y:S01]  /*1650*/  IMAD R19, R14, R4, R9 ;  /* 0x000000040e137224 */ /* 0x000fe200078e0209 */
[----:B------:R-:W-:-:S04]  /*1660*/  LOP3.LUT R4, R5, UR76, RZ, 0x3c, !PT ;  /* 0x0000004c05047c12 */ /* 0x000fc8000f8e3cff */
[----:B------:R-:W-:Y:S02]  /*1670*/  ISETP.GT.U32.AND P1, PT, R14, R19, PT ;  /* 0x000000130e00720c */ /* 0x000fe40003f24070 */
[----:B------:R-:W-:-:S11]  /*1680*/  ISETP.GE.AND P0, PT, R4, RZ, PT ;  /* 0x000000ff0400720c */ /* 0x000fd60003f06270 */
[-C--:B------:R-:W-:Y:S01]  /*1690*/  @!P1 IADD3 R19, PT, PT, R19, -R14.reuse, RZ ;  /* 0x8000000e13139210 */ /* 0x080fe20007ffe0ff */
[----:B------:R-:W-:Y:S01]  /*16a0*/  @!P1 VIADD R17, R17, 0x1 ;  /* 0x0000000111119836 */ /* 0x000fe20000000000 */
[----:B------:R-:W-:Y:S02]  /*16b0*/  ISETP.NE.AND P1, PT, R5, RZ, PT ;  /* 0x000000ff0500720c */ /* 0x000fe40003f25270 */
[----:B------:R-:W-:Y:S01]  /*16c0*/  ISETP.GE.U32.AND P2, PT, R19, R14, PT ;  /* 0x0000000e1300720c */ /* 0x000fe20003f46070 */
[----:B0-----:R-:W-:Y:S01]  /*16d0*/  IMAD R14, R21, UR46, R10 ;  /* 0x0000002e150e7c24 */ /* 0x001fe2000f8e020a */
[----:B------:R-:W0:Y:S11]  /*16e0*/  LDC.64 R18, c[0x0][0x760] ;  /* 0x0001d800ff127b82 */ /* 0x000e360000000a00 */
[----:B------:R-:W-:-:S05]  /*16f0*/  @P2 IADD3 R17, PT, PT, R17, 0x1, RZ ;  /* 0x0000000111112810 */ /* 0x000fca0007ffe0ff */
[----:B------:R-:W-:Y:S01]  /*1700*/  @!P0 IMAD.MOV R17, RZ, RZ, -R17 ;  /* 0x000000ffff118224 */ /* 0x000fe200078e0a11 */
[----:B------:R-:W-:-:S04]  /*1710*/  @!P1 LOP3.LUT R17, RZ, R5, RZ, 0x33, !PT ;  /* 0x00000005ff119212 */ /* 0x000fc800078e33ff */
[C---:B------:R-:W-:Y:S01]  /*1720*/  IADD3 R4, PT, PT, -R17.reuse, RZ, RZ ;  /* 0x000000ff11047210 */ /* 0x040fe20007ffe1ff */
[----:B-1----:R-:W-:-:S04]  /*1730*/  IMAD R14, R17, UR4, R14 ;  /* 0x00000004110e7c24 */ /* 0x002fc8000f8e020e */
[----:B------:R-:W-:-:S05]  /*1740*/  IMAD R5, R5, R4, UR76 ;  /* 0x0000004c05057e24 */ /* 0x000fca000f8e0204 */
[----:B------:R-:W-:-:S05]  /*1750*/  LEA R5, R5, R14, 0xc ;  /* 0x0000000e05057211 */ /* 0x000fca00078e60ff */
[----:B0-----:R-:W-:-:S05]  /*1760*/  IMAD.WIDE R18, R5, 0x4, R18 ;  /* 0x0000000405127825 */ /* 0x001fca00078e0212 */
[----:B------:R-:W-:Y:S01]  /*1770*/  @!PT LDS RZ, [RZ] ;  /* 0x00000000fffff984 */ /* 0x000fe20000000800 */
[----:B------:R-:W-:Y:S01]  /*1780*/  @!PT LDS RZ, [RZ] ;  /* 0x00000000fffff984 */ /* 0x000fe20000000800 */
[----:B------:R-:W-:Y:S01]  /*1790*/  @!PT LDS RZ, [RZ] ;  /* 0x00000000fffff984 */ /* 0x000fe20000000800 */
[----:B------:R1:W-:Y:S01]  /*17a0*/  LDGSTS.E.LTC128B [R7+0x38000], desc[UR74][R18.64] ;  /* 0x3800000012077fae */ /* 0x0003e2000b9a124a */
[----:B------:R-:W-:Y:S05]  /*17b0*/  BRA `(.L_x_388) ;  /* 0x0000000000047947 */ /* 0x000fea0003800000 */
.L_x_387:
[----:B------:R0:W-:Y:S02]  /*17c0*/  STS [R12+UR40+0x38000], RZ ;  /* 0x038000ff0c007988 */ /* 0x0001e40008000828 */
.L_x_388:
[----:B------:R-:W-:Y:S05]  /*17d0*/  BSYNC.RECONVERGENT B0 ;  /* 0x0000000000007941 */ /* 0x000fea0003800200 */
.L_x_386:
[----:B------:R-:W-:Y:S01]  /*17e0*/  ISETP.GE.AND P4, PT, R16, UR7, PT ;  /* 0x0000000710007c0c */ /* 0x000fe2000bf86270 */
[----:B------:R-:W-:-:S12]  /*17f0*/  BSSY.RECONVERGENT B0, `(.L_x_389) ;  /* 0x0000028000007945 */ /* 0x000fd80003800200 */
[----:B------:R-:W-:Y:S05]  /*1800*/  @P4 BRA `(.L_x_390) ;  /* 0x0000000000944947 */ /* 0x000fea0003800000 */
[----:B------:R-:W2:Y:S01]  /*1810*/  LDC R5, c[0x0][0x768] ;  /* 0x0001da00ff057b82 */ /* 0x000ea20000000800 */
[----:B------:R-:W3:Y:S01]  /*1820*/  LDCU UR4, c[0x0][0x774] ;  /* 0x0000ee80ff0477ac */ /* 0x000ee20008000800 */
[----:B--2---:R-:W-:-:S04]  /*1830*/  IABS R14, R5 ;  /* 0x00000005000e7213 */ /* 0x004fc80000000000 */
[----:B------:R-:W2:Y:S08]  /*1840*/  I2F.RP R20, R14 ;  /* 0x0000000e00147306 */ /* 0x000eb00000209400 */
[----:B-12---:R-:W1:Y:S02]  /*1850*/  MUFU.RCP R18, R20 ;  /* 0x0000001400127308 */ /* 0x006e640000001000 */
[----:B-1----:R-:W-:-:S06]  /*1860*/  IADD3 R18, PT, PT, R18, 0xffffffe, RZ ;  /* 0x0ffffffe12127810 */ /* 0x002fcc0007ffe0ff */
[----:B------:R-:W1:Y:S02]  /*1870*/  F2I.FTZ.U32.TRUNC.NTZ R19, R18 ;  /* 0x0000001200137305 */ /* 0x000e64000021f000 */
[----:B-1----:R-:W-:Y:S01]  /*1880*/  IMAD.MOV R4, RZ, RZ, -R19 ;  /* 0x000000ffff047224 */ /* 0x002fe200078e0a13 */
[----:B------:R-:W-:-:S03]  /*1890*/  MOV R18, RZ ;  /* 0x000000ff00127202 */ /* 0x000fc60000000f00 */
[----:B------:R-:W-:-:S04]  /*18a0*/  IMAD R17, R4, R14, RZ ;  /* 0x0000000e04117224 */ /* 0x000fc800078e02ff */
[----:B------:R-:W-:Y:S02]  /*18b0*/  IMAD.HI.U32 R4, R19, R17, R18 ;  /* 0x0000001113047227 */ /* 0x000fe400078e0012 */
[----:B------:R-:W1:Y:S04]  /*18c0*/  LDC.64 R18, c[0x0][0x760] ;  /* 0x0001d800ff127b82 */ /* 0x000e680000000a00 */
[----:B------:R-:W-:-:S04]  /*18d0*/  IMAD.HI.U32 R4, R4, R9, RZ ;  /* 0x0000000904047227 */ /* 0x000fc800078e00ff */
[----:B------:R-:W-:-:S04]  /*18e0*/  IMAD.MOV R17, RZ, RZ, -R4 ;  /* 0x000000ffff117224 */ /* 0x000fc800078e0a04 */
[----:B------:R-:W-:-:S05]  /*18f0*/  IMAD R17, R14, R17, R9 ;  /* 0x000000110e117224 */ /* 0x000fca00078e0209 */
[----:B------:R-:W-:-:S13]  /*1900*/  ISETP.GT.U32.AND P2, PT, R14, R17, PT ;  /* 0x000000110e00720c */ /* 0x000fda0003f44070 */
[----:B------:R-:W-:Y:S01]  /*1910*/  @!P2 IADD3 R17, PT, PT, R17, -R14, RZ ;  /* 0x8000000e1111a210 */ /* 0x000fe20007ffe0ff */
[----:B------:R-:W-:-:S03]  /*1920*/  @!P2 VIADD R4, R4, 0x1 ;  /* 0x000000010404a836 */ /* 0x000fc60000000000 */
[----:B------:R-:W-:Y:S02]  /*1930*/  ISETP.GE.U32.AND P1, PT, R17, R14, PT ;  /* 0x0000000e1100720c */ /* 0x000fe40003f26070 */
[----:B------:R-:W2:Y:S01]  /*1940*/  LDC R17, c[0x0][0x778] ;  /* 0x0001de00ff117b82 */ /* 0x000ea20000000800 */
[----:B------:R-:W-:-:S04]  /*1950*/  LOP3.LUT R14, R5, UR76, RZ, 0x3c, !PT ;  /* 0x0000004c050e7c12 */ /* 0x000fc8000f8e3cff */
[----:B------:R-:W-:-:S06]  /*1960*/  ISETP.GE.AND P0, PT, R14, RZ, PT ;  /* 0x000000ff0e00720c */ /* 0x000fcc0003f06270 */
[----:B------:R-:W-:Y:S02]  /*1970*/  @P1 IADD3 R4, PT, PT, R4, 0x1, RZ ;  /* 0x0000000104041810 */ /* 0x000fe40007ffe0ff */
[----:B------:R-:W-:-:S05]  /*1980*/  ISETP.NE.AND P1, PT, R5, RZ, PT ;  /* 0x000000ff0500720c */ /* 0x000fca0003f25270 */
[----:B------:R-:W-:Y:S02]  /*1990*/  @!P0 IMAD.MOV R4, RZ, RZ, -R4 ;  /* 0x000000ffff048224 */ /* 0x000fe400078e0a04 */
[----:B--2---:R-:W-:-:S06]  /*19a0*/  IMAD R17, R17, UR46, R16 ;  /* 0x0000002e11117c24 */ /* 0x004fcc000f8e0210 */
[----:B------:R-:W-:-:S04]  /*19b0*/  @!P1 LOP3.LUT R4, RZ, R5, RZ, 0x33, !PT ;  /* 0x00000005ff049212 */ /* 0x000fc800078e33ff */
[C---:B------:R-:W-:Y:S01]  /*19c0*/  IADD3 R14, PT, PT, -R4.reuse, RZ, RZ ;  /* 0x000000ff040e7210 */ /* 0x040fe20007ffe1ff */
[----:B---3--:R-:W-:-:S04]  /*19d0*/  IMAD R17, R4, UR4, R17 ;  /* 0x0000000404117c24 */ /* 0x008fc8000f8e0211 */
[----:B------:R-:W-:-:S05]  /*19e0*/  IMAD R14, R5, R14, UR76 ;  /* 0x0000004c050e7e24 */ /* 0x000fca000f8e020e */
[----:B------:R-:W-:-:S05]  /*19f0*/  LEA R17, R14, R17, 0xc ;  /* 0x000000110e117211 */ /* 0x000fca00078e60ff */
[----:B-1----:R-:W-:-:S05]  /*1a00*/  IMAD.WIDE R18, R17, 0x4, R18 ;  /* 0x0000000411127825 */ /* 0x002fca00078e0212 */
[----:B------:R-:W-:Y:S01]  /*1a10*/  @!PT LDS RZ, [RZ] ;  /* 0x00000000fffff984 */ /* 0x000fe20000000800 */
[----:B------:R-:W-:Y:S01]  /*1a20*/  @!PT LDS RZ, [RZ] ;  /* 0x00000000fffff984 */ /* 0x000fe20000000800 */
[----:B------:R-:W-:Y:S01]  /*1a30*/  @!PT LDS RZ, [RZ] ;  /* 0x00000000fffff984 */ /* 0x000fe20000000800 */
[----:B------:R3:W-:Y:S01]  /*1a40*/  LDGSTS.E.LTC128B [R7+0x38004], desc[UR74][R18.64] ;  /* 0x3800400012077fae */ /* 0x0007e2000b9a124a */
[----:B------:R-:W-:Y:S05]  /*1a50*/  BRA `(.L_x_391) ;  /* 0x0000000000047947 */ /* 0x000fea0003800000 */
.L_x_390:
[----:B------:R2:W-:Y:S02]  /*1a60*/  STS [R12+UR40+0x38004], RZ ;  /* 0x038004ff0c007988 */ /* 0x0005e40008000828 */
.L_x_391:
[----:B------:R-:W-:Y:S05]  /*1a70*/  BSYNC.RECONVERGENT B0 ;  /* 0x0000000000007941 */ /* 0x000fea0003800200 */
.L_x_389:
[----:B------:R-:W-:Y:S01]  /*1a80*/  ISETP.GE.AND P3, PT, R15, UR7, PT ;  /* 0x000000070f007c0c */ /* 0x000fe2000bf66270 */
[----:B------:R-:W-:-:S12]  /*1a90*/  BSSY.RECONVERGENT B0, `(.L_x_392) ;  /* 0x0000029000007945 */ /* 0x000fd80003800200 */
[----:B------:R-:W-:Y:S05]  /*1aa0*/  @P3 BRA `(.L_x_393) ;  /* 0x0000000000983947 */ /* 0x000fea0003800000 */
[----:B------:R-:W4:Y:S01]  /*1ab0*/  LDC R5, c[0x0][0x768] ;  /* 0x0001da00ff057b82 */ /* 0x000f220000000800 */
[----:B------:R-:W-:Y:S01]  /*1ac0*/  IMAD.MOV.U32 R16, RZ, RZ, RZ ;  /* 0x000000ffff107224 */ /* 0x000fe200078e00ff */
[----:B------:R-:W5:Y:S01]  /*1ad0*/  LDCU UR4, c[0x0][0x774] ;  /* 0x0000ee80ff0477ac */ /* 0x000f620008000800 */
[----:B----4-:R-:W-:-:S04]  /*1ae0*/  IABS R14, R5 ;  /* 0x00000005000e7213 */ /* 0x010fc80000000000 */
[----:B------:R-:W4:Y:S08]  /*1af0*/  I2F.RP R20, R14 ;  /* 0x0000000e00147306 */ /* 0x000f300000209400 */
[----:B-1-34-:R-:W1:Y:S02]  /*1b00*/  MUFU.RCP R18, R20 ;  /* 0x0000001400127308 */ /* 0x01ae640000001000 */
[----:B-1----:R-:W-:-:S06]  /*1b10*/  IADD3 R18, PT, PT, R18, 0xffffffe, RZ ;  /* 0x0ffffffe12127810 */ /* 0x002fcc0007ffe0ff */
[----:B------:R-:W1:Y:S02]  /*1b20*/  F2I.FTZ.U32.TRUNC.NTZ R17, R18 ;  /* 0x0000001200117305 */ /* 0x000e64000021f000 */
[----:B-1----:R-:W-:-:S05]  /*1b30*/  IADD3 R4, PT, PT, RZ, -R17, RZ ;  /* 0x80000011ff047210 */ /* 0x002fca0007ffe0ff */
[----:B------:R-:W-:Y:S01]  /*1b40*/  IMAD R19, R4, R14, RZ ;  /* 0x0000000e04137224 */ /* 0x000fe200078e02ff */
[----:B------:R-:W-:-:S03]  /*1b50*/  LOP3.LUT R4, R5, UR76, RZ, 0x3c, !PT ;  /* 0x0000004c05047c12 */ /* 0x000fc6000f8e3cff */
[----:B------:R-:W-:Y:S01]  /*1b60*/  IMAD.HI.U32 R16, R17, R19, R16 ;  /* 0x0000001311107227 */ /* 0x000fe200078e0010 */
[----:B------:R-:W-:Y:S02]  /*1b70*/  ISETP.GE.AND P0, PT, R4, RZ, PT ;  /* 0x000000ff0400720c */ /* 0x000fe40003f06270 */
[----:B------:R-:W1:Y:S03]  /*1b80*/  LDC R4, c[0x0][0x778] ;  /* 0x0001de00ff047b82 */ /* 0x000e660000000800 */
[----:B------:R-:W-:-:S05]  /*1b90*/  IMAD.HI.U32 R16, R16, R9, RZ ;  /* 0x0000000910107227 */ /* 0x000fca00078e00ff */
[----:B------:R-:W-:-:S05]  /*1ba0*/  IADD3 R17, PT, PT, -R16, RZ, RZ ;  /* 0x000000ff10117210 */ /* 0x000fca0007ffe1ff */
[----:B------:R-:W-:-:S05]  /*1bb0*/  IMAD R17, R14, R17, R9 ;  /* 0x000000110e117224 */ /* 0x000fca00078e0209 */
[----:B------:R-:W-:Y:S01]  /*1bc0*/  ISETP.GT.U32.AND P2, PT, R14, R17, PT ;  /* 0x000000110e00720c */ /* 0x000fe20003f44070 */
[----:B-1----:R-:W-:-:S12]  /*1bd0*/  IMAD R15, R4, UR46, R15 ;  /* 0x0000002e040f7c24 */ /* 0x002fd8000f8e020f */
[----:B------:R-:W-:Y:S01]  /*1be0*/  @!P2 IMAD.IADD R17, R17, 0x1, -R14 ;  /* 0x000000011111a824 */ /* 0x000fe200078e0a0e */
[----:B------:R-:W-:-:S04]  /*1bf0*/  @!P2 IADD3 R16, PT, PT, R16, 0x1, RZ ;  /* 0x000000011010a810 */ /* 0x000fc80007ffe0ff */
[----:B------:R-:W-:-:S13]  /*1c00*/  ISETP.GE.U32.AND P1, PT, R17, R14, PT ;  /* 0x0000000e1100720c */ /* 0x000fda0003f26070 */
[----:B------:R-:W-:Y:S01]  /*1c10*/  @P1 VIADD R16, R16, 0x1 ;  /* 0x0000000110101836 */ /* 0x000fe20000000000 */
[----:B------:R-:W-:-:S04]  /*1c20*/  ISETP.NE.AND P1, PT, R5, RZ, PT ;  /* 0x000000ff0500720c */ /* 0x000fc80003f25270 */
[----:B------:R-:W-:Y:S02]  /*1c30*/  MOV R14, R16 ;  /* 0x00000010000e7202 */ /* 0x000fe40000000f00 */
[----:B------:R-:W1:Y:S03]  /*1c40*/  LDC.64 R16, c[0x0][0x760] ;  /* 0x0001d800ff107b82 */ /* 0x000e660000000a00 */
[----:B------:R-:W-:-:S04]  /*1c50*/  @!P0 IMAD.MOV R14, RZ, RZ, -R14 ;  /* 0x000000ffff0e8224 */ /* 0x000fc800078e0a0e */
[----:B------:R-:W-:-:S04]  /*1c60*/  @!P1 LOP3.LUT R14, RZ, R5, RZ, 0x33, !PT ;  /* 0x00000005ff0e9212 */ /* 0x000fc800078e33ff */
[C---:B------:R-:W-:Y:S01]  /*1c70*/  IADD3 R4, PT, PT, -R14.reuse, RZ, RZ ;  /* 0x000000ff0e047210 */ /* 0x040fe20007ffe1ff */
[----:B-----5:R-:W-:-:S04]  /*1c80*/  IMAD R15, R14, UR4, R15 ;  /* 0x000000040e0f7c24 */ /* 0x020fc8000f8e020f */
[----:B------:R-:W-:-:S04]  /*1c90*/  IMAD R4, R5, R4, UR76 ;  /* 0x0000004c05047e24 */ /* 0x000fc8000f8e0204 */
[----:B------:R-:W-:-:S04]  /*1ca0*/  IMAD R15, R4, 0x1000, R15 ;  /* 0x00001000040f7824 */ /* 0x000fc800078e020f */
[----:B-1----:R-:W-:-:S05]  /*1cb0*/  IMAD.WIDE R16, R15, 0x4, R16 ;  /* 0x000000040f107825 */ /* 0x002fca00078e0210 */
[----:B------:R-:W-:Y:S01]  /*1cc0*/  @!PT LDS RZ, [RZ] ;  /* 0x00000000fffff984 */ /* 0x000fe20000000800 */
[----:B------:R-:W-:Y:S01]  /*1cd0*/  @!PT LDS RZ, [RZ] ;  /* 0x00000000fffff984 */ /* 0x000fe20000000800 */
[----:B------:R-:W-:Y:S01]  /*1ce0*/  @!PT LDS RZ, [RZ] ;  /* 0x00000000fffff984 */ /* 0x000fe20000000800 */
[----:B------:R5:W-:Y:S01]  /*1cf0*/  LDGSTS.E.LTC128B [R7+0x38008], desc[UR74][R16.64] ;  /* 0x3800800010077fae */ /* 0x000be2000b9a124a */
[----:B------:R-:W-:Y:S05]  /*1d00*/  BRA `(.L_x_394) ;  /* 0x0000000000047947 */ /* 0x000fea0003800000 */
.L_x_393:
[----:B------:R4:W-:Y:S02]  /*1d10*/  STS [R12+UR40+0x38008], RZ ;  /* 0x038008ff0c007988 */ /* 0x0009e40008000828 */
.L_x_394:
[----:B------:R-:W-:Y:S05]  /*1d20*/  BSYNC.RECONVERGENT B0 ;  /* 0x0000000000007941 */ /* 0x000fea0003800200 */
.L_x_392:
[----:B------:R-:W-:Y:S01]  /*1d30*/  ISETP.GE.AND P2, PT, R13, UR7, PT ;  /* 0x000000070d007c0c */ /* 0x000fe2000bf46270 */
[----:B------:R-:W-:-:S12]  /*1d40*/  BSSY.RECONVERGENT B0, `(.L_x_395) ;  /* 0x0000029000007945 */ /* 0x000fd80003800200 */
[----:B------:R-:W-:Y:S05]  /*1d50*/  @P2 BRA `(.L_x_396) ;  /* 0x0000000000982947 */ /* 0x000fea0003800000 */
[----:B------:R-:W0:Y:S01]  /*1d60*/  LDC R5, c[0x0][0x768] ;  /* 0x0001da00ff057b82 */ /* 0x000e220000000800 */
[----:B-----5:R-:W-:Y:S01]  /*1d70*/  IMAD.MOV.U32 R16, RZ, RZ, RZ ;  /* 0x000000ffff107224 */ /* 0x020fe200078e00ff */
[----:B------:R-:W5:Y:S01]  /*1d80*/  LDCU UR4, c[0x0][0x774] ;  /* 0x0000ee80ff0477ac */ /* 0x000f620008000800 */
[----:B0-----:R-:W-:-:S04]  /*1d90*/  IABS R14, R5 ;  /* 0x00000005000e7213 */ /* 0x001fc80000000000 */
[----:B-1-3--:R-:W0:Y:S08]  /*1da0*/  I2F.RP R19, R14 ;  /* 0x0000000e00137306 */ /* 0x00ae300000209400 */
[----:B0-----:R-:W0:Y:S02]  /*1db0*/  MUFU.RCP R18, R19 ;  /* 0x0000001300127308 */ /* 0x001e240000001000 */
[----:B0-----:R-:W-:-:S06]  /*1dc0*/  IADD3 R18, PT, PT, R18, 0xffffffe, RZ ;  /* 0x0ffffffe12127810 */ /* 0x001fcc0007ffe0ff */
[----:B------:R-:W0:Y:S02]  /*1dd0*/  F2I.FTZ.U32.TRUNC.NTZ R17, R18 ;  /* 0x0000001200117305 */ /* 0x000e24000021f000 */
[----:B0-----:R-:W-:-:S05]  /*1de0*/  IADD3 R4, PT, PT, RZ, -R17, RZ ;  /* 0x80000011ff047210 */ /* 0x001fca0007ffe0ff */
[----:B------:R-:W-:Y:S01]  /*1df0*/  IMAD R15, R4, R14, RZ ;  /* 0x0000000e040f7224 */ /* 0x000fe200078e02ff */
[----:B------:R-:W-:-:S03]  /*1e00*/  LOP3.LUT R4, R5, UR76, RZ, 0x3c, !PT ;  /* 0x0000004c05047c12 */ /* 0x000fc6000f8e3cff */
[----:B------:R-:W-:-:S06]  /*1e10*/  IMAD.HI.U32 R16, R17, R15, R16 ;  /* 0x0000000f11107227 */ /* 0x000fcc00078e0010 */
[----:B------:R-:W-:-:S05]  /*1e20*/  IMAD.HI.U32 R15, R16, R9, RZ ;  /* 0x00000009100f7227 */ /* 0x000fca00078e00ff */
[----:B------:R-:W-:-:S05]  /*1e30*/  IADD3 R17, PT, PT, -R15, RZ, RZ ;  /* 0x000000ff0f117210 */ /* 0x000fca0007ffe1ff */
[----:B------:R-:W-:-:S05]  /*1e40*/  IMAD R17, R14, R17, R9 ;  /* 0x000000110e117224 */ /* 0x000fca00078e0209 */
[----:B------:R-:W-:-:S13]  /*1e50*/  ISETP.GT.U32.AND P1, PT, R14, R17, PT ;  /* 0x000000110e00720c */ /* 0x000fda0003f24070 */
[----:B------:R-:W-:Y:S01]  /*1e60*/  @!P1 IMAD.IADD R17, R17, 0x1, -R14 ;  /* 0x0000000111119824 */ /* 0x000fe200078e0a0e */
[----:B------:R-:W-:Y:S02]  /*1e70*/  @!P1 IADD3 R15, PT, PT, R15, 0x1, RZ ;  /* 0x000000010f0f9810 */ /* 0x000fe40007ffe0ff */
[----:B------:R-:W-:Y:S02]  /*1e80*/  ISETP.GE.AND P1, PT, R4, RZ, PT ;  /* 0x000000ff0400720c */ /* 0x000fe40003f26270 */
[----:B------:R-:W-:Y:S01]  /*1e90*/  ISETP.GE.U32.AND P0, PT, R17, R14, PT ;  /* 0x0000000e1100720c */ /* 0x000fe20003f06070 */
[----:B------:R-:W0:Y:S08]  /*1ea0*/  LDC R4, c[0x0][0x778] ;  /* 0x0001de00ff047b82 */ /* 0x000e300000000800 */
[----:B------:R-:W1:Y:S04]  /*1eb0*/  LDC.64 R16, c[0x0][0x760] ;  /* 0x0001d800ff107b82 */ /* 0x000e680000000a00 */
[----:B------:R-:W-:Y:S01]  /*1ec0*/  @P0 VIADD R15, R15, 0x1 ;  /* 0x000000010f0f0836 */ /* 0x000fe20000000000 */
[----:B------:R-:W-:-:S04]  /*1ed0*/  ISETP.NE.AND P0, PT, R5, RZ, PT ;  /* 0x000000ff0500720c */ /* 0x000fc80003f05270 */
[----:B------:R-:W-:-:S05]  /*1ee0*/  MOV R14, R15 ;  /* 0x0000000f000e7202 */ /* 0x000fca0000000f00 */
[----:B------:R-:W-:Y:S02]  /*1ef0*/  @!P1 IMAD.MOV R14, RZ, RZ, -R14 ;  /* 0x000000ffff0e9224 */ /* 0x000fe400078e0a0e */
[----:B0-----:R-:W-:Y:S02]  /*1f00*/  IMAD R13, R4, UR46, R13 ;  /* 0x0000002e040d7c24 */ /* 0x001fe4000f8e020d */
        /* <DEDUP_REMOVED lines=11> */
.L_x_396:
[----:B------:R0:W-:Y:S02]  /*1fc0*/  STS [R12+UR40+0x3800c], RZ ;  /* 0x03800cff0c007988 */ /* 0x0001e40008000828 */
.L_x_397:
[----:B------:R-:W-:Y:S05]  /*1fd0*/  BSYNC.RECONVERGENT B0 ;  /* 0x0000000000007941 */ /* 0x000fea0003800200 */
.L_x_395:
[----:B------:R-:W-:Y:S01]  /*1fe0*/  NOP ;  /* 0x0000000000007918 */ /* 0x000fe20000000000 */
[----:B------:R-:W-:Y:S01]  /*1ff0*/  ARRIVES.LDGSTSBAR.64.ARVCNT [UR15+0x90] ;  /* 0x00009000ff0079b0 */ /* 0x000fe20008001a0f */
[----:B------:R-:W-:Y:S01]  /*2000*/  NOP ;  /* 0x0000000000007918 */ /* 0x000fe20000000000 */
[----:B------:R-:W0:Y:S02]  /*2010*/  SYNCS.PHASECHK.TRANS64.TRYWAIT P0, [UR15+0xa8], R3 ;  /* 0x0000a803ff0075a7 */ /* 0x000e24000800110f */
[----:B0-----:R-:W-:Y:S05]  /*2020*/  @!P0 BRA `(.L_x_398) ;  /* 0x00000044008c8947 */ /* 0x001fea0003800000 */
.L_x_483:
[----:B------:R-:W-:Y:S04]  /*2030*/  BSSY.RECONVERGENT B0, `(.L_x_399) ;  /* 0x0000031000007945 */ /* 0x000fe80003800200 */
[----:B------:R-:W-:Y:S05]  /*2040*/  @P5 BRA `(.L_x_400) ;  /* 0x0000000000b85947 */ /* 0x000fea0003800000 */
[----:B------:R-:W0:Y:S01]  /*2050*/  LDC R13, c[0x0][0x790] ;  /* 0x0001e400ff0d7b82 */ /* 0x000e220000000800 */
[----:B------:R-:W1:Y:S01]  /*2060*/  LDCU.128 UR4, c[0x0][0x7a0] ;  /* 0x0000f400ff0477ac */ /* 0x000e620008000c00 */
[----:B------:R-:W2:Y:S01]  /*2070*/  LDCU.64 UR8, c[0x0][0x780] ;  /* 0x0000f000ff0877ac */ /* 0x000ea20008000a00 */
[----:B0-----:R-:W-:-:S04]  /*2080*/  IABS R14, R13 ;  /* 0x0000000d000e7213 */ /* 0x001fc80000000000 */
[----:B-----5:R-:W0:Y:S08]  /*2090*/  I2F.RP R17, R14 ;  /* 0x0000000e00117306 */ /* 0x020e300000209400 */
[----:B0-----:R-:W0:Y:S02]  /*20a0*/  MUFU.RCP R16, R17 ;  /* 0x0000001100107308 */ /* 0x001e240000001000 */
[----:B0-----:R-:W-:-:S06]  /*20b0*/  IADD3 R16, PT, PT, R16, 0xffffffe, RZ ;  /* 0x0ffffffe10107810 */ /* 0x001fcc0007ffe0ff */
[----:B------:R-:W0:Y:S02]  /*20c0*/  F2I.FTZ.U32.TRUNC.NTZ R5, R16 ;  /* 0x0000001000057305 */ /* 0x000e24000021f000 */
[----:B0-----:R-:W-:-:S05]  /*20d0*/  IADD3 R4, PT, PT, RZ, -R5, RZ ;  /* 0x80000005ff047210 */ /* 0x001fca0007ffe0ff */
[----:B------:R-:W-:Y:S02]  /*20e0*/  IMAD R11, R4, R14, RZ ;  /* 0x0000000e040b7224 */ /* 0x000fe400078e02ff */
[----:B------:R-:W-:-:S04]  /*20f0*/  IMAD.MOV.U32 R4, RZ, RZ, RZ ;  /* 0x000000ffff047224 */ /* 0x000fc800078e00ff */
[----:B------:R-:W-:Y:S01]  /*2100*/  IMAD.HI.U32 R4, R5, R11, R4 ;  /* 0x0000000b05047227 */ /* 0x000fe200078e0004 */
[----:B------:R-:W-:-:S04]  /*2110*/  LOP3.LUT R11, R13, UR76, RZ, 0x3c, !PT ;  /* 0x0000004c0d0b7c12 */ /* 0x000fc8000f8e3cff */
[----:B------:R-:W-:Y:S01]  /*2120*/  ISETP.GE.AND P0, PT, R11, RZ, PT ;  /* 0x000000ff0b00720c */ /* 0x000fe20003f06270 */
[----:B------:R-:W-:Y:S01]  /*2130*/  IMAD.HI.U32 R15, R4, R9, RZ ;  /* 0x00000009040f7227 */ /* 0x000fe200078e00ff */
[----:B------:R-:W-:-:S04]  /*2140*/  SHF.R.S32.HI R11, RZ, 0x1f, R10 ;  /* 0x0000001fff0b7819 */ /* 0x000fc8000001140a */
[----:B------:R-:W-:-:S05]  /*2150*/  IADD3 R4, PT, PT, -R15, RZ, RZ ;  /* 0x000000ff0f047210 */ /* 0x000fca0007ffe1ff */
[----:B------:R-:W-:-:S05]  /*2160*/  IMAD R5, R14, R4, R9 ;  /* 0x000000040e057224 */ /* 0x000fca00078e0209 */
[----:B------:R-:W-:-:S13]  /*2170*/  ISETP.GT.U32.AND P1, PT, R14, R5, PT ;  /* 0x000000050e00720c */ /* 0x000fda0003f24070 */
[----:B------:R-:W-:Y:S01]  /*2180*/  @!P1 IMAD.IADD R5, R5, 0x1, -R14 ;  /* 0x0000000105059824 */ /* 0x000fe200078e0a0e */
[----:B------:R-:W-:Y:S02]  /*2190*/  @!P1 IADD3 R15, PT, PT, R15, 0x1, RZ ;  /* 0x000000010f0f9810 */ /* 0x000fe40007ffe0ff */
[----:B------:R-:W-:Y:S02]  /*21a0*/  ISETP.NE.AND P1, PT, R13, RZ, PT ;  /* 0x000000ff0d00720c */ /* 0x000fe40003f25270 */
[----:B------:R-:W-:Y:S02]  /*21b0*/  ISETP.GE.U32.AND P5, PT, R5, R14, PT ;  /* 0x0000000e0500720c */ /* 0x000fe40003fa6070 */
[----:B------:R-:W0:Y:S11]  /*21c0*/  LDC.64 R4, c[0x0][0x7b0] ;  /* 0x0001ec00ff047b82 */ /* 0x000e360000000a00 */
[----:B------:R-:W-:-:S05]  /*21d0*/  @P5 VIADD R15, R15, 0x1 ;  /* 0x000000010f0f5836 */ /* 0x000fca0000000000 */
[----:B------:R-:W-:-:S05]  /*21e0*/  MOV R14, R15 ;  /* 0x0000000f000e7202 */ /* 0x000fca0000000f00 */
[----:B------:R-:W-:Y:S01]  /*21f0*/  @!P0 IMAD.MOV R14, RZ, RZ, -R14 ;  /* 0x000000ffff0e8224 */ /* 0x000fe200078e0a0e */
[----:B------:R-:W-:Y:S01]  /*2200*/  @!P1 LOP3.LUT R14, RZ, R13, RZ, 0x33, !PT ;  /* 0x0000000dff0e9212 */ /* 0x000fe200078e33ff */
[----:B0-----:R-:W-:-:S04]  /*2210*/  IMAD.WIDE.U32 R16, R4, UR46, R10 ;  /* 0x0000002e04107c25 */ /* 0x001fc8000f8e000a */
[----:B------:R-:W-:Y:S01]  /*2220*/  IMAD R17, R5, UR46, R17 ;  /* 0x0000002e05117c24 */ /* 0x000fe2000f8e0211 */
[----:B------:R-:W-:Y:S01]  /*2230*/  SHF.R.S32.HI R5, RZ, 0x1f, R14 ;  /* 0x0000001fff057819 */ /* 0x000fe2000001140e */
[----:B-1----:R-:W-:-:S04]  /*2240*/  IMAD.WIDE.U32 R16, R14, UR6, R16 ;  /* 0x000000060e107c25 */ /* 0x002fc8000f8e0010 */
[----:B------:R-:W-:-:S04]  /*2250*/  IMAD R5, R5, UR6, RZ ;  /* 0x0000000605057c24 */ /* 0x000fc8000f8e02ff */
[C---:B------:R-:W-:Y:S01]  /*2260*/  IMAD R4, R14.reuse, UR7, R5 ;  /* 0x000000070e047c24 */ /* 0x040fe2000f8e0205 */
[----:B------:R-:W-:-:S03]  /*2270*/  IADD3 R14, PT, PT, -R14, RZ, RZ ;  /* 0x000000ff0e0e7210 */ /* 0x000fc60007ffe1ff */
[----:B------:R-:W-:Y:S02]  /*2280*/  IMAD.IADD R17, R17, 0x1, R4 ;  /* 0x0000000111117824 */ /* 0x000fe400078e0204 */
[----:B------:R-:W-:-:S04]  /*2290*/  IMAD R14, R13, R14, UR76 ;  /* 0x0000004c0d0e7e24 */ /* 0x000fc8000f8e020e */
[----:B------:R-:W-:-:S04]  /*22a0*/  IMAD.WIDE.U32 R4, R14, UR4, R16 ;  /* 0x000000040e047c25 */ /* 0x000fc8000f8e0010 */
[----:B------:R-:W-:Y:S01]  /*22b0*/  IMAD R14, R14, UR5, R5 ;  /* 0x000000050e0e7c24 */ /* 0x000fe2000f8e0205 */
[----:B--2---:R-:W-:-:S04]  /*22c0*/  LEA R16, P0, R4, UR8, 0x2 ;  /* 0x0000000804107c11 */ /* 0x004fc8000f8010ff */
[----:B------:R-:W-:-:S05]  /*22d0*/  LEA.HI.X R17, R4, UR9, R14, 0x2, P0 ;  /* 0x0000000904117c11 */ /* 0x000fca00080f140e */
[----:B------:R-:W-:Y:S01]  /*22e0*/  @!PT LDS RZ, [RZ] ;  /* 0x00000000fffff984 */ /* 0x000fe20000000800 */
[----:B------:R-:W-:Y:S01]  /*22f0*/  @!PT LDS RZ, [RZ] ;  /* 0x00000000fffff984 */ /* 0x000fe20000000800 */
[----:B------:R-:W-:Y:S01]  /*2300*/  @!PT LDS RZ, [RZ] ;  /* 0x00000000fffff984 */ /* 0x000fe20000000800 */
[----:B------:R0:W-:Y:S01]  /*2310*/  LDGSTS.E.LTC128B [R7+0x38200], desc[UR74][R16.64] ;  /* 0x3820000010077fae */ /* 0x0001e2000b9a124a */
[----:B------:R-:W-:Y:S05]  /*2320*/  BRA `(.L_x_401) ;  /* 0x0000000000047947 */ /* 0x000fea0003800000 */
.L_x_400:
[----:B------:R0:W-:Y:S02]  /*2330*/  STS [R12+UR40+0x38200], RZ ;  /* 0x038200ff0c007988 */ /* 0x0001e40008000828 */
.L_x_401:
[----:B------:R-:W-:Y:S05]  /*2340*/  BSYNC.RECONVERGENT B0 ;  /* 0x0000000000007941 */ /* 0x000fea0003800200 */
.L_x_399:
[----:B------:R-:W-:Y:S04]  /*2350*/  BSSY.RECONVERGENT B0, `(.L_x_402) ;  /* 0x0000031000007945 */ /* 0x000fe80003800200 */
[----:B------:R-:W-:Y:S05]  /*2360*/  @P4 BRA `(.L_x_403) ;  /* 0x0000000000b84947 */ /* 0x000fea0003800000 */
[----:B------:R-:W0:Y:S02]  /*2370*/  LDC R14, c[0x0][0x790] ;  /* 0x0001e400ff0e7b82 */ /* 0x000e240000000800 */
[----:B0----5:R-:W-:Y:S01]  /*2380*/  IMAD.MOV.U32 R16, RZ, RZ, RZ ;  /* 0x000000ffff107224 */ /* 0x021fe200078e00ff */
[----:B------:R-:W0:Y:S01]  /*2390*/  LDCU.128 UR4, c[0x0][0x7a0] ;  /* 0x0000f400ff0477ac */ /* 0x000e220008000c00 */
[----:B------:R-:W5:Y:S01]  /*23a0*/  LDCU.64 UR8, c[0x0][0x780] ;  /* 0x0000f000ff0877ac */ /* 0x000f620008000a00 */
[----:B------:R-:W-:-:S04]  /*23b0*/  IABS R4, R14 ;  /* 0x0000000e00047213 */ /* 0x000fc80000000000 */
[----:B------:R-:W1:Y:S08]  /*23c0*/  I2F.RP R15, R4 ;  /* 0x00000004000f7306 */ /* 0x000e700000209400 */
[----:B-1----:R-:W1:Y:S02]  /*23d0*/  MUFU.RCP R17, R15 ;  /* 0x0000000f00117308 */ /* 0x002e640000001000 */
[----:B-1----:R-:W-:-:S02]  /*23e0*/  IADD3 R17, PT, PT, R17, 0xffffffe, RZ ;  /* 0x0ffffffe11117810 */ /* 0x002fc40007ffe0ff */
[----:B------:R-:W-:-:S04]  /*23f0*/  LOP3.LUT R15, R14, UR76, RZ, 0x3c, !PT ;  /* 0x0000004c0e0f7c12 */ /* 0x000fc8000f8e3cff */
[----:B------:R-:W1:Y:S01]  /*2400*/  F2I.FTZ.U32.TRUNC.NTZ R17, R17 ;  /* 0x0000001100117305 */ /* 0x000e62000021f000 */
[----:B------:R-:W-:Y:S02]  /*2410*/  ISETP.GE.AND P1, PT, R15, RZ, PT ;  /* 0x000000ff0f00720c */ /* 0x000fe40003f26270 */
[----:B-1----:R-:W-:-:S05]  /*2420*/  IADD3 R5, PT, PT, RZ, -R17, RZ ;  /* 0x80000011ff057210 */ /* 0x002fca0007ffe0ff */
[----:B------:R-:W-:-:S04]  /*2430*/  IMAD R5, R5, R4, RZ ;  /* 0x0000000405057224 */ /* 0x000fc800078e02ff */
[----:B------:R-:W-:Y:S01]  /*2440*/  IMAD.HI.U32 R16, R17, R5, R16 ;  /* 0x0000000511107227 */ /* 0x000fe200078e0010 */
[----:B------:R-:W-:-:S05]  /*2450*/  SHF.R.S32.HI R17, RZ, 0x1f, R10 ;  /* 0x0000001fff117819 */ /* 0x000fca000001140a */
[----:B------:R-:W-:Y:S01]  /*2460*/  IMAD.HI.U32 R13, R16, R9, RZ ;  /* 0x00000009100d7227 */ /* 0x000fe200078e00ff */
[----:B------:R-:W-:-:S04]  /*2470*/  MOV R16, R10 ;  /* 0x0000000a00107202 */ /* 0x000fc80000000f00 */
[----:B------:R-:W-:-:S05]  /*2480*/  IADD3 R5, PT, PT, -R13, RZ, RZ ;  /* 0x000000ff0d057210 */ /* 0x000fca0007ffe1ff */
[----:B------:R-:W-:-:S05]  /*2490*/  IMAD R5, R4, R5, R9 ;  /* 0x0000000504057224 */ /* 0x000fca00078e0209 */
[----:B------:R-:W-:-:S13]  /*24a0*/  ISETP.GT.U32.AND P0, PT, R4, R5, PT ;  /* 0x000000050400720c */ /* 0x000fda0003f04070 */
[----:B------:R-:W-:Y:S01]  /*24b0*/  @!P0 IMAD.IADD R5, R5, 0x1, -R4 ;  /* 0x0000000105058824 */ /* 0x000fe200078e0a04 */
[----:B------:R-:W-:Y:S02]  /*24c0*/  @!P0 IADD3 R13, PT, PT, R13, 0x1, RZ ;  /* 0x000000010d0d8810 */ /* 0x000fe40007ffe0ff */
[----:B------:R-:W-:Y:S02]  /*24d0*/  ISETP.NE.AND P0, PT, R14, RZ, PT ;  /* 0x000000ff0e00720c */ /* 0x000fe40003f05270 */
[----:B------:R-:W-:Y:S02]  /*24e0*/  ISETP.GE.U32.AND P4, PT, R5, R4, PT ;  /* 0x000000040500720c */ /* 0x000fe40003f86070 */
[----:B------:R-:W1:Y:S11]  /*24f0*/  LDC.64 R4, c[0x0][0x7b0] ;  /* 0x0001ec00ff047b82 */ /* 0x000e760000000a00 */
[----:B------:R-:W-:-:S04]  /*2500*/  @P4 VIADD R13, R13, 0x1 ;  /* 0x000000010d0d4836 */ /* 0x000fc80000000000 */
[----:B------:R-:W-:Y:S01]  /*2510*/  @!P1 IMAD.MOV R13, RZ, RZ, -R13 ;  /* 0x000000ffff0d9224 */ /* 0x000fe200078e0a0d */
[----:B------:R-:W-:Y:S01]  /*2520*/  @!P0 LOP3.LUT R13, RZ, R14, RZ, 0x33, !PT ;  /* 0x0000000eff0d8212 */ /* 0x000fe200078e33ff */
[----:B-1----:R-:W-:-:S03]  /*2530*/  IMAD.WIDE.U32 R16, R4, UR46, R16 ;  /* 0x0000002e04107c25 */ /* 0x002fc6000f8e0010 */
[----:B------:R-:W-:Y:S01]  /*2540*/  SHF.R.S32.HI R4, RZ, 0x1f, R13 ;  /* 0x0000001fff047819 */ /* 0x000fe2000001140d */
[----:B------:R-:W-:-:S04]  /*2550*/  IMAD R17, R5, UR46, R17 ;  /* 0x0000002e05117c24 */ /* 0x000fc8000f8e0211 */
[----:B0-----:R-:W-:Y:S02]  /*2560*/  IMAD R4, R4, UR6, RZ ;  /* 0x0000000604047c24 */ /* 0x001fe4000f8e02ff */
[----:B------:R-:W-:-:S04]  /*2570*/  IMAD.WIDE.U32 R16, R13, UR6, R16 ;  /* 0x000000060d107c25 */ /* 0x000fc8000f8e0010 */
[C---:B------:R-:W-:Y:S01]  /*2580*/  IMAD R4, R13.reuse, UR7, R4 ;  /* 0x000000070d047c24 */ /* 0x040fe2000f8e0204 */
[----:B------:R-:W-:-:S03]  /*2590*/  IADD3 R13, PT, PT, -R13, RZ, RZ ;  /* 0x000000ff0d0d7210 */ /* 0x000fc60007ffe1ff */
[----:B------:R-:W-:Y:S02]  /*25a0*/  IMAD.IADD R17, R17, 0x1, R4 ;  /* 0x0000000111117824 */ /* 0x000fe400078e0204 */
[----:B------:R-:W-:-:S04]  /*25b0*/  IMAD R13, R14, R13, UR76 ;  /* 0x0000004c0e0d7e24 */ /* 0x000fc8000f8e020d */
[----:B------:R-:W-:-:S04]  /*25c0*/  IMAD.WIDE.U32 R4, R13, UR4, R16 ;  /* 0x000000040d047c25 */ /* 0x000fc8000f8e0010 */
[----:B------:R-:W-:Y:S01]  /*25d0*/  IMAD R13, R13, UR5, R5 ;  /* 0x000000050d0d7c24 */ /* 0x000fe2000f8e0205 */
[----:B-----5:R-:W-:-:S04]  /*25e0*/  LEA R14, P0, R4, UR8, 0x2 ;  /* 0x00000008040e7c11 */ /* 0x020fc8000f8010ff */
[----:B------:R-:W-:-:S05]  /*25f0*/  LEA.HI.X R15, R4, UR9, R13, 0x2, P0 ;  /* 0x00000009040f7c11 */ /* 0x000fca00080f140d */
[----:B------:R-:W-:Y:S01]  /*2600*/  @!PT LDS RZ, [RZ] ;  /* 0x00000000fffff984 */ /* 0x000fe20000000800 */
[----:B------:R-:W-:Y:S01]  /*2610*/  @!PT LDS RZ, [RZ] ;  /* 0x00000000fffff984 */ /* 0x000fe20000000800 */
[----:B------:R-:W-:Y:S01]  /*2620*/  @!PT LDS RZ, [RZ] ;  /* 0x00000000fffff984 */ /* 0x000fe20000000800 */
[----:B------:R0:W-:Y:S01]  /*2630*/  LDGSTS.E.LTC128B [R7+0x38204], desc[UR74][R14.64+0x4] ;  /* 0x382040040e077fae */ /* 0x0001e2000b9a124a */
[----:B------:R-:W-:Y:S05]  /*2640*/  BRA `(.L_x_404) ;  /* 0x0000000000047947 */ /* 0x000fea0003800000 */
.L_x_403:
[----:B------:R0:W-:Y:S02]  /*2650*/  STS [R12+UR40+0x38204], RZ ;  /* 0x038204ff0c007988 */ /* 0x0001e40008000828 */
.L_x_404:
[----:B------:R-:W-:Y:S05]  /*2660*/  BSYNC.RECONVERGENT B0 ;  /* 0x0000000000007941 */ /* 0x000fea0003800200 */
.L_x_402:
[----:B------:R-:W-:Y:S04]  /*2670*/  BSSY.RECONVERGENT B0, `(.L_x_405) ;  /* 0x0000031000007945 */ /* 0x000fe80003800200 */
[----:B------:R-:W-:Y:S05]  /*2680*/  @P3 BRA `(.L_x_406) ;  /* 0x0000000000b83947 */ /* 0x000fea0003800000 */
[----:B0-----:R-:W0:Y:S01]  /*2690*/  LDC R14, c[0x0][0x790] ;  /* 0x0001e400ff0e7b82 */ /* 0x001e220000000800 */
[----:B-----5:R-:W-:Y:S01]  /*26a0*/  IMAD.MOV.U32 R16, RZ, RZ, RZ ;  /* 0x000000ffff107224 */ /* 0x020fe200078e00ff */
[----:B------:R-:W5:Y:S01]  /*26b0*/  LDCU.128 UR4, c[0x0][0x7a0] ;  /* 0x0000f400ff0477ac */ /* 0x000f620008000c00 */
[----:B------:R-:W1:Y:S01]  /*26c0*/  LDCU.64 UR8, c[0x0][0x780] ;  /* 0x0000f000ff0877ac */ /* 0x000e620008000a00 */
[----:B0-----:R-:W-:-:S04]  /*26d0*/  IABS R4, R14 ;  /* 0x0000000e00047213 */ /* 0x001fc80000000000 */
[----:B------:R-:W0:Y:S08]  /*26e0*/  I2F.RP R15, R4 ;  /* 0x00000004000f7306 */ /* 0x000e300000209400 */
[----:B0-----:R-:W0:Y:S02]  /*26f0*/  MUFU.RCP R17, R15 ;  /* 0x0000000f00117308 */ /* 0x001e240000001000 */
[----:B0-----:R-:W-:-:S02]  /*2700*/  IADD3 R17, PT, PT, R17, 0xffffffe, RZ ;  /* 0x0ffffffe11117810 */ /* 0x001fc40007ffe0ff */
[----:B------:R-:W-:-:S04]  /*2710*/  LOP3.LUT R15, R14, UR76, RZ, 0x3c, !PT ;  /* 0x0000004c0e0f7c12 */ /* 0x000fc8000f8e3cff */
[----:B------:R-:W0:Y:S01]  /*2720*/  F2I.FTZ.U32.TRUNC.NTZ R17, R17 ;  /* 0x0000001100117305 */ /* 0x000e22000021f000 */
[----:B------:R-:W-:Y:S02]  /*2730*/  ISETP.GE.AND P1, PT, R15, RZ, PT ;  /* 0x000000ff0f00720c */ /* 0x000fe40003f26270 */
[----:B0-----:R-:W-:-:S05]  /*2740*/  IADD3 R5, PT, PT, RZ, -R17, RZ ;  /* 0x80000011ff057210 */ /* 0x001fca0007ffe0ff */
        /* <DEDUP_REMOVED lines=13> */
[----:B------:R-:W-:-:S04]  /*2820*/  @P3 VIADD R13, R13, 0x1 ;  /* 0x000000010d0d3836 */ /* 0x000fc80000000000 */
[----:B------:R-:W-:Y:S01]  /*2830*/  @!P1 IMAD.MOV R13, RZ, RZ, -R13 ;  /* 0x000000ffff0d9224 */ /* 0x000fe200078e0a0d */
[----:B------:R-:W-:Y:S01]  /*2840*/  @!P0 LOP3.LUT R13, RZ, R14, RZ, 0x33, !PT ;  /* 0x0000000eff0d8212 */ /* 0x000fe200078e33ff */
[----:B0-----:R-:W-:-:S03]  /*2850*/  IMAD.WIDE.U32 R16, R4, UR46, R16 ;  /* 0x0000002e04107c25 */ /* 0x001fc6000f8e0010 */
[----:B------:R-:W-:Y:S01]  /*2860*/  SHF.R.S32.HI R4, RZ, 0x1f, R13 ;  /* 0x0000001fff047819 */ /* 0x000fe2000001140d */
[----:B------:R-:W-:-:S04]  /*2870*/  IMAD R17, R5, UR46, R17 ;  /* 0x0000002e05117c24 */ /* 0x000fc8000f8e0211 */
[----:B-----5:R-:W-:Y:S02]  /*2880*/  IMAD R4, R4, UR6, RZ ;  /* 0x0000000604047c24 */ /* 0x020fe4000f8e02ff */
[----:B------:R-:W-:-:S04]  /*2890*/  IMAD.WIDE.U32 R16, R13, UR6, R16 ;  /* 0x000000060d107c25 */ /* 0x000fc8000f8e0010 */
[C---:B------:R-:W-:Y:S01]  /*28a0*/  IMAD R4, R13.reuse, UR7, R4 ;  /* 0x000000070d047c24 */ /* 0x040fe2000f8e0204 */
[----:B------:R-:W-:-:S03]  /*28b0*/  IADD3 R13, PT, PT, -R13, RZ, RZ ;  /* 0x000000ff0d0d7210 */ /* 0x000fc60007ffe1ff */
[----:B------:R-:W-:Y:S02]  /*28c0*/  IMAD.IADD R17, R17, 0x1, R4 ;  /* 0x0000000111117824 */ /* 0x000fe400078e0204 */
[----:B------:R-:W-:-:S04]  /*28d0*/  IMAD R13, R14, R13, UR76 ;  /* 0x0000004c0e0d7e24 */ /* 0x000fc8000f8e020d */
[----:B------:R-:W-:-:S04]  /*28e0*/  IMAD.WIDE.U32 R4, R13, UR4, R16 ;  /* 0x000000040d047c25 */ /* 0x000fc8000f8e0010 */
[----:B------:R-:W-:Y:S01]  /*28f0*/  IMAD R13, R13, UR5, R5 ;  /* 0x000000050d0d7c24 */ /* 0x000fe2000f8e0205 */
[----:B-1----:R-:W-:-:S04]  /*2900*/  LEA R14, P0, R4, UR8, 0x2 ;  /* 0x00000008040e7c11 */ /* 0x002fc8000f8010ff */
[----:B------:R-:W-:-:S05]  /*2910*/  LEA.HI.X R15, R4, UR9, R13, 0x2, P0 ;  /* 0x00000009040f7c11 */ /* 0x000fca00080f140d */
[----:B------:R-:W-:Y:S01]  /*2920*/  @!PT LDS RZ, [RZ] ;  /* 0x00000000fffff984 */ /* 0x000fe20000000800 */
[----:B------:R-:W-:Y:S01]  /*2930*/  @!PT LDS RZ, [RZ] ;  /* 0x00000000fffff984 */ /* 0x000fe20000000800 */
[----:B------:R-:W-:Y:S01]  /*2940*/  @!PT LDS RZ, [RZ] ;  /* 0x00000000fffff984 */ /* 0x000fe20000000800 */
[----:B------:R0:W-:Y:S01]  /*2950*/  LDGSTS.E.LTC128B [R7+0x38208], desc[UR74][R14.64+0x8] ;  /* 0x382080080e077fae */ /* 0x0001e2000b9a124a */
[----:B------:R-:W-:Y:S05]  /*2960*/  BRA `(.L_x_407) ;  /* 0x0000000000047947 */ /* 0x000fea0003800000 */
.L_x_406:
[----:B------:R0:W-:Y:S02]  /*2970*/  STS [R12+UR40+0x38208], RZ ;  /* 0x038208ff0c007988 */ /* 0x0001e40008000828 */
.L_x_407:
[----:B------:R-:W-:Y:S05]  /*2980*/  BSYNC.RECONVERGENT B0 ;  /* 0x0000000000007941 */ /* 0x000fea0003800200 */
.L_x_405:
[----:B------:R-:W-:Y:S04]  /*2990*/  BSSY.RECONVERGENT B0, `(.L_x_408) ;  /* 0x0000031000007945 */ /* 0x000fe80003800200 */
[----:B------:R-:W-:Y:S05]  /*29a0*/  @P2 BRA `(.L_x_409) ;  /* 0x0000000000b82947 */ /* 0x000fea0003800000 */
[----:B0-2-4-:R-:W0:Y:S01]  /*29b0*/  LDC R12, c[0x0][0x790] ;  /* 0x0001e400ff0c7b82 */ /* 0x015e220000000800 */
[----:B------:R-:W-:Y:S01]  /*29c0*/  IMAD.MOV.U32 R14, RZ, RZ, RZ ;  /* 0x000000ffff0e7224 */ /* 0x000fe200078e00ff */
[----:B------:R-:W2:Y:S01]  /*29d0*/  LDCU.128 UR4, c[0x0][0x7a0] ;  /* 0x0000f400ff0477ac */ /* 0x000ea20008000c00 */
[----:B------:R-:W4:Y:S01]  /*29e0*/  LDCU.64 UR8, c[0x0][0x780] ;  /* 0x0000f000ff0877ac */ /* 0x000f220008000a00 */
[----:B0-----:R-:W-:-:S04]  /*29f0*/  IABS R4, R12 ;  /* 0x0000000c00047213 */ /* 0x001fc80000000000 */
[----:B------:R-:W0:Y:S08]  /*2a00*/  I2F.RP R13, R4 ;  /* 0x00000004000d7306 */ /* 0x000e300000209400 */
[----:B0-----:R-:W0:Y:S02]  /*2a10*/  MUFU.RCP R15, R13 ;  /* 0x0000000d000f7308 */ /* 0x001e240000001000 */
[----:B0-----:R-:W-:-:S06]  /*2a20*/  IADD3 R15, PT, PT, R15, 0xffffffe, RZ ;  /* 0x0ffffffe0f0f7810 */ /* 0x001fcc0007ffe0ff */
[----:B------:R-:W0:Y:S02]  /*2a30*/  F2I.FTZ.U32.TRUNC.NTZ R15, R15 ;  /* 0x0000000f000f7305 */ /* 0x000e24000021f000 */
[----:B0-----:R-:W-:-:S05]  /*2a40*/  IADD3 R5, PT, PT, RZ, -R15, RZ ;  /* 0x8000000fff057210 */ /* 0x001fca0007ffe0ff */
[----:B------:R-:W-:-:S04]  /*2a50*/  IMAD R5, R5, R4, RZ ;  /* 0x0000000405057224 */ /* 0x000fc800078e02ff */
[----:B------:R-:W-:Y:S01]  /*2a60*/  IMAD.HI.U32 R14, R15, R5, R14 ;  /* 0x000000050f0e7227 */ /* 0x000fe200078e000e */
[----:B------:R-:W-:-:S05]  /*2a70*/  SHF.R.S32.HI R15, RZ, 0x1f, R10 ;  /* 0x0000001fff0f7819 */ /* 0x000fca000001140a */
[----:B------:R-:W-:-:S04]  /*2a80*/  IMAD.HI.U32 R11, R14, R9, RZ ;  /* 0x000000090e0b7227 */ /* 0x000fc800078e00ff */
[----:B------:R-:W-:Y:S01]  /*2a90*/  IMAD.MOV.U32 R14, RZ, RZ, R10 ;  /* 0x000000ffff0e7224 */ /* 0x000fe200078e000a */
[----:B------:R-:W-:-:S05]  /*2aa0*/  IADD3 R5, PT, PT, -R11, RZ, RZ ;  /* 0x000000ff0b057210 */ /* 0x000fca0007ffe1ff */
[----:B------:R-:W-:Y:S01]  /*2ab0*/  IMAD R5, R4, R5, R9 ;  /* 0x0000000504057224 */ /* 0x000fe200078e0209 */
[----:B------:R-:W-:-:S04]  /*2ac0*/  LOP3.LUT R9, R12, UR76, RZ, 0x3c, !PT ;  /* 0x0000004c0c097c12 */ /* 0x000fc8000f8e3cff */
[----:B------:R-:W-:Y:S02]  /*2ad0*/  ISETP.GT.U32.AND P0, PT, R4, R5, PT ;  /* 0x000000050400720c */ /* 0x000fe40003f04070 */
[----:B------:R-:W-:-:S11]  /*2ae0*/  ISETP.GE.AND P1, PT, R9, RZ, PT ;  /* 0x000000ff0900720c */ /* 0x000fd60003f26270 */
[----:B------:R-:W-:Y:S01]  /*2af0*/  @!P0 IMAD.IADD R5, R5, 0x1, -R4 ;  /* 0x0000000105058824 */ /* 0x000fe200078e0a04 */
[----:B------:R-:W-:Y:S02]  /*2b00*/  @!P0 IADD3 R11, PT, PT, R11, 0x1, RZ ;  /* 0x000000010b0b8810 */ /* 0x000fe40007ffe0ff */
[----:B------:R-:W-:Y:S02]  /*2b10*/  ISETP.NE.AND P0, PT, R12, RZ, PT ;  /* 0x000000ff0c00720c */ /* 0x000fe40003f05270 */
[----:B------:R-:W-:Y:S02]  /*2b20*/  ISETP.GE.U32.AND P2, PT, R5, R4, PT ;  /* 0x000000040500720c */ /* 0x000fe40003f46070 */
[----:B------:R-:W0:Y:S11]  /*2b30*/  LDC.64 R4, c[0x0][0x7b0] ;  /* 0x0001ec00ff047b82 */ /* 0x000e360000000a00 */
[----:B------:R-:W-:-:S05]  /*2b40*/  @P2 VIADD R11, R11, 0x1 ;  /* 0x000000010b0b2836 */ /* 0x000fca0000000000 */
[----:B------:R-:W-:Y:S02]  /*2b50*/  @!P1 IADD3 R11, PT, PT, -R11, RZ, RZ ;  /* 0x000000ff0b0b9210 */ /* 0x000fe40007ffe1ff */
[----:B------:R-:W-:Y:S01]  /*2b60*/  @!P0 LOP3.LUT R11, RZ, R12, RZ, 0x33, !PT ;  /* 0x0000000cff0b8212 */ /* 0x000fe200078e33ff */
[----:B0-----:R-:W-:-:S03]  /*2b70*/  IMAD.WIDE.U32 R14, R4, UR46, R14 ;  /* 0x0000002e040e7c25 */ /* 0x001fc6000f8e000e */
[----:B------:R-:W-:Y:S01]  /*2b80*/  SHF.R.S32.HI R4, RZ, 0x1f, R11 ;  /* 0x0000001fff047819 */ /* 0x000fe2000001140b */
[----:B------:R-:W-:-:S04]  /*2b90*/  IMAD R15, R5, UR46, R15 ;  /* 0x0000002e050f7c24 */ /* 0x000fc8000f8e020f */
[----:B--2---:R-:W-:Y:S02]  /*2ba0*/  IMAD R4, R4, UR6, RZ ;  /* 0x0000000604047c24 */ /* 0x004fe4000f8e02ff */
[----:B------:R-:W-:-:S04]  /*2bb0*/  IMAD.WIDE.U32 R14, R11, UR6, R14 ;  /* 0x000000060b0e7c25 */ /* 0x000fc8000f8e000e */
[C---:B------:R-:W-:Y:S01]  /*2bc0*/  IMAD R4, R11.reuse, UR7, R4 ;  /* 0x000000070b047c24 */ /* 0x040fe2000f8e0204 */
[----:B------:R-:W-:-:S03]  /*2bd0*/  IADD3 R11, PT, PT, -R11, RZ, RZ ;  /* 0x000000ff0b0b7210 */ /* 0x000fc60007ffe1ff */
[----:B------:R-:W-:Y:S02]  /*2be0*/  IMAD.IADD R15, R15, 0x1, R4 ;  /* 0x000000010f0f7824 */ /* 0x000fe400078e0204 */
[----:B------:R-:W-:-:S04]  /*2bf0*/  IMAD R11, R12, R11, UR76 ;  /* 0x0000004c0c0b7e24 */ /* 0x000fc8000f8e020b */
[----:B------:R-:W-:-:S04]  /*2c00*/  IMAD.WIDE.U32 R14, R11, UR4, R14 ;  /* 0x000000040b0e7c25 */ /* 0x000fc8000f8e000e */
[----:B------:R-:W-:Y:S01]  /*2c10*/  IMAD R11, R11, UR5, R15 ;  /* 0x000000050b0b7c24 */ /* 0x000fe2000f8e020f */
[----:B----4-:R-:W-:-:S04]  /*2c20*/  LEA R4, P0, R14, UR8, 0x2 ;  /* 0x000000080e047c11 */ /* 0x010fc8000f8010ff */
[----:B------:R-:W-:-:S05]  /*2c30*/  LEA.HI.X R5, R14, UR9, R11, 0x2, P0 ;  /* 0x000000090e057c11 */ /* 0x000fca00080f140b */
[----:B------:R-:W-:Y:S01]  /*2c40*/  @!PT LDS RZ, [RZ] ;  /* 0x00000000fffff984 */ /* 0x000fe20000000800 */
[----:B------:R-:W-:Y:S01]  /*2c50*/  @!PT LDS RZ, [RZ] ;  /* 0x00000000fffff984 */ /* 0x000fe20000000800 */
[----:B------:R-:W-:Y:S01]  /*2c60*/  @!PT LDS RZ, [RZ] ;  /* 0x00000000fffff984 */ /* 0x000fe20000000800 */
[----:B------:R0:W-:Y:S01]  /*2c70*/  LDGSTS.E.LTC128B [R7+0x3820c], desc[UR74][R4.64+0xc] ;  /* 0x3820c00c04077fae */ /* 0x0001e2000b9a124a */
[----:B------:R-:W-:Y:S05]  /*2c80*/  BRA `(.L_x_410) ;  /* 0x0000000000047947 */ /* 0x000fea0003800000 */
.L_x_409:
[----:B------:R0:W-:Y:S02]  /*2c90*/  STS [R12+UR40+0x3820c], RZ ;  /* 0x03820cff0c007988 */ /* 0x0001e40008000828 */
.L_x_410:
[----:B------:R-:W-:Y:S05]  /*2ca0*/  BSYNC.RECONVERGENT B0 ;  /* 0x0000000000007941 */ /* 0x000fea0003800200 */
.L_x_408:
[----:B------:R-:W-:Y:S01]  /*2cb0*/  NOP ;  /* 0x0000000000007918 */ /* 0x000fe20000000000 */
[----:B------:R-:W-:Y:S01]  /*2cc0*/  UISETP.NE.AND UP1, UPT, UR25, URZ, UPT ;  /* 0x000000ff1900728c */ /* 0x000fe2000bf25270 */
[----:B------:R-:W-:Y:S01]  /*2cd0*/  ARRIVES.LDGSTSBAR.64.ARVCNT [UR15+0xa0] ;  /* 0x0000a000ff0079b0 */ /* 0x000fe20008001a0f */
[----:B------:R-:W-:Y:S01]  /*2ce0*/  NOP ;  /* 0x0000000000007918 */ /* 0x000fe20000000000 */
[----:B------:R-:W0:Y:S02]  /*2cf0*/  SYNCS.PHASECHK.TRANS64.TRYWAIT P0, [UR15+0x8], R3 ;  /* 0x00000803ff0075a7 */ /* 0x000e24000800110f */
[----:B0-----:R-:W-:Y:S06]  /*2d00*/  @!P0 BRA `(.L_x_411) ;  /* 0x0000003800748947 */ /* 0x001fec0003800000 */
.L_x_485:
[----:B------:R-:W0:Y:S01]  /*2d10*/  LDCU.64 UR4, c[0x0][0x348] ;  /* 0x00006900ff0477ac */ /* 0x000e220008000a00 */
[----:B------:R-:W1:Y:S01]  /*2d20*/  LDCU.64 UR8, c[0x0][0x348] ;  /* 0x00006900ff0877ac */ /* 0x000e620008000a00 */
[----:B------:R-:W2:Y:S01]  /*2d30*/  LDCU.64 UR10, c[0x0][0x348] ;  /* 0x00006900ff0a77ac */ /* 0x000ea20008000a00 */
[----:B------:R-:W3:Y:S01]  /*2d40*/  LDCU.64 UR12, c[0x0][0x348] ;  /* 0x00006900ff0c77ac */ /* 0x000ee20008000a00 */
[----:B------:R-:W-:Y:S02]  /*2d50*/  ULOP3.LUT UR41, UR15, 0xfefffc00, URZ, 0xc0, !UPT ;  /* 0xfefffc000f297892 */ /* 0x000fe4000f8ec0ff */
[----:B0-----:R-:W-:Y:S01]  /*2d60*/  UIADD3 UR6, UP0, UPT, UR4, 0x40, URZ ;  /* 0x0000004004067890 */ /* 0x001fe2000ff1e0ff */
[----:B------:R-:W-:Y:S01]  /*2d70*/  UMOV UR42, URZ ;  /* 0x000000ff002a7c82 */ /* 0x000fe20008000000 */
[----:B------:R-:W-:Y:S02]  /*2d80*/  UIADD3 UR24, UPT, UPT, UR40, 0x4000, URZ ;  /* 0x0000400028187890 */ /* 0x000fe4000fffe0ff */
[----:B------:R-:W-:-:S02]  /*2d90*/  UIADD3.X UR4, UPT, UPT, URZ, UR5, URZ, UP0, !UPT ;  /* 0x00000005ff047290 */ /* 0x000fc400087fe4ff */
[----:B-1----:R-:W-:Y:S01]  /*2da0*/  UIADD3 UR8, UP0, UPT, UR8, 0x40, URZ ;  /* 0x0000004008087890 */ /* 0x002fe2000ff1e0ff */
[----:B------:R-:W-:Y:S01]  /*2db0*/  UMOV UR26, 0x40 ;  /* 0x00000040001a7882 */ /* 0x000fe20000000000 */
[----:B------:R-:W-:Y:S02]  /*2dc0*/  UMOV UR27, UR43 ;  /* 0x0000002b001b7c82 */ /* 0x000fe40008000000 */
[----:B------:R-:W-:Y:S02]  /*2dd0*/  UIADD3.X UR5, UPT, UPT, URZ, UR9, URZ, UP0, !UPT ;  /* 0x00000009ff057290 */ /* 0x000fe400087fe4ff */
[----:B--2---:R-:W-:Y:S01]  /*2de0*/  UIADD3 UR10, UP0, UPT, UR10, 0x40, URZ ;  /* 0x000000400a0a7890 */ /* 0x004fe2000ff1e0ff */
[----:B------:R-:W-:Y:S01]  /*2df0*/  UMOV UR28, UR44 ;  /* 0x0000002c001c7c82 */ /* 0x000fe20008000000 */
[----:B------:R-:W-:Y:S02]  /*2e00*/  UMOV UR29, UR45 ;  /* 0x0000002d001d7c82 */ /* 0x000fe40008000000 */
[----:B------:R-:W-:-:S02]  /*2e10*/  UIADD3.X UR9, UPT, UPT, URZ, UR11, URZ, UP0, !UPT ;  /* 0x0000000bff097290 */ /* 0x000fc400087fe4ff */
[----:B---3--:R-:W-:Y:S01]  /*2e20*/  UIADD3 UR31, UP0, UPT, UR12, 0x40, URZ ;  /* 0x000000400c1f7890 */ /* 0x008fe2000ff1e0ff */
[----:B------:R-:W-:Y:S01]  /*2e30*/  UMOV UR30, UR46 ;  /* 0x0000002e001e7c82 */ /* 0x000fe20008000000 */
[----:B------:R-:W-:Y:S02]  /*2e40*/  UIADD3 UR16, UPT, UPT, UR40, 0x8000, URZ ;  /* 0x0000800028107890 */ /* 0x000fe4000fffe0ff */
[----:B------:R-:W-:Y:S01]  /*2e50*/  UIADD3.X UR23, UPT, UPT, URZ, UR13, URZ, UP0, !UPT ;  /* 0x0000000dff177290 */ /* 0x000fe200087fe4ff */
[----:B------:R-:W0:Y:S01]  /*2e60*/  LDCU.64 UR12, c[0x0][0x348] ;  /* 0x00006900ff0c77ac */ /* 0x000e220008000a00 */
[----:B------:R-:W-:Y:S01]  /*2e70*/  UMOV UR18, 0x80 ;  /* 0x0000008000127882 */ /* 0x000fe20000000000 */
[----:B------:R-:W-:Y:S01]  /*2e80*/  UMOV UR19, UR43 ;  /* 0x0000002b00137c82 */ /* 0x000fe20008000000 */
[----:B------:R-:W-:Y:S01]  /*2e90*/  UMOV UR20, UR44 ;  /* 0x0000002c00147c82 */ /* 0x000fe20008000000 */
[----:B------:R-:W-:Y:S01]  /*2ea0*/  UMOV UR21, UR45 ;  /* 0x0000002d00157c82 */ /* 0x000fe20008000000 */
[----:B------:R-:W-:Y:S01]  /*2eb0*/  UMOV UR22, UR46 ;  /* 0x0000002e00167c82 */ /* 0x000fe20008000000 */
[----:B------:R-:W-:Y:S01]  /*2ec0*/  UMOV UR25, UR41 ;  /* 0x0000002900197c82 */ /* 0x000fe20008000000 */
[----:B0-----:R-:W-:-:S04]  /*2ed0*/  UIADD3 UR47, UP0, UPT, UR12, 0x280, URZ ;  /* 0x000002800c2f7890 */ /* 0x001fc8000ff1e0ff */
[----:B------:R-:W-:Y:S01]  /*2ee0*/  UIADD3.X UR39, UPT, UPT, URZ, UR13, URZ, UP0, !UPT ;  /* 0x0000000dff277290 */ /* 0x000fe200087fe4ff */
[----:B------:R-:W0:Y:S02]  /*2ef0*/  LDCU.64 UR12, c[0x0][0x348] ;  /* 0x00006900ff0c77ac */ /* 0x000e240008000a00 */
        /* <DEDUP_REMOVED lines=8> */
[----:B------:R-:W-:Y:S11]  /*2f80*/  BRA.U UP1, `(.L_x_412) ;  /* 0x00000001010c7547 */ /* 0x000ff6000b800000 */
[----:B------:R-:W-:-:S13]  /*2f90*/  ELECT P0, URZ, PT ;  /* 0x0000000000ff782f */ /* 0x000fda0003800000 */
[----:B------:R-:W-:-:S04]  /*2fa0*/  @P0 MOV R4, 0x20000 ;  /* 0x0002000000040802 */ /* 0x000fc80000000f00 */
[----:B------:R0:W-:Y:S03]  /*2fb0*/  @P0 SYNCS.ARRIVE.TRANS64 RZ, [UR15], R4 ;  /* 0x00000004ffff09a7 */ /* 0x0001e6000800000f */
.L_x_412:
[----:B------:R-:W-:Y:S01]  /*2fc0*/  UMOV UR7, UR4 ;  /* 0x0000000400077c82 */ /* 0x000fe20008000000 */
[----:B------:R-:W-:Y:S01]  /*2fd0*/  UMOV UR4, UR8 ;  /* 0x0000000800047c82 */ /* 0x000fe20008000000 */
[----:B------:R-:W-:Y:S01]  /*2fe0*/  UIADD3 UR8, UPT, UPT, UR40, 0xc000, URZ ;  /* 0x0000c00028087890 */ /* 0x000fe2000fffe0ff */
[----:B------:R1:W-:Y:S01]  /*2ff0*/  UTMALDG.5D.2CTA [UR40], [UR6], desc[URZ] ;  /* 0x0000ff28060075b4 */ /* 0x0003e20008221000 */
[----:B------:R-:W-:Y:S01]  /*3000*/  UMOV UR17, UR41 ;  /* 0x0000002900117c82 */ /* 0x000fe20008000000 */
[----:B------:R-:W-:Y:S01]  /*3010*/  UMOV UR11, UR43 ;  /* 0x0000002b000b7c82 */ /* 0x000fe20008000000 */
[----:B------:R-:W-:Y:S01]  /*3020*/  UMOV UR12, UR44 ;  /* 0x0000002c000c7c82 */ /* 0x000fe20008000000 */
[----:B------:R-:W-:Y:S01]  /*3030*/  UMOV UR13, UR45 ;  /* 0x0000002d000d7c82 */ /* 0x000fe20008000000 */
[----:B------:R-:W-:Y:S01]  /*3040*/  UMOV UR14, UR46 ;  /* 0x0000002e000e7c82 */ /* 0x000fe20008000000 */
[----:B------:R-:W-:Y:S01]  /*3050*/  UIADD3 UR33, UPT, UPT, UR15, 0x10, URZ ;  /* 0x000000100f217890 */ /* 0x000fe2000fffe0ff */
[----:B------:R2:W-:Y:S01]  /*3060*/  UTMALDG.5D.2CTA [UR24], [UR4], desc[URZ] ;  /* 0x0000ff18040075b4 */ /* 0x0005e20008221000 */
[----:B------:R-:W-:-:S02]  /*3070*/  UMOV UR34, URZ ;  /* 0x000000ff00227c82 */ /* 0x000fc40008000000 */
[----:B------:R-:W-:Y:S01]  /*3080*/  ULOP3.LUT UR33, UR33, 0xfefffc10, URZ, 0xc0, !UPT ;  /* 0xfefffc1021217892 */ /* 0x000fe2000f8ec0ff */
[----:B------:R-:W-:Y:S01]  /*3090*/  UMOV UR35, UR43 ;  /* 0x0000002b00237c82 */ /* 0x000fe20008000000 */
[----:B------:R-:W-:Y:S01]  /*30a0*/  UMOV UR38, UR46 ;  /* 0x0000002e00267c82 */ /* 0x000fe20008000000 */
[----:B-1----:R-:W-:Y:S01]  /*30b0*/  UMOV UR6, UR47 ;  /* 0x0000002f00067c82 */ /* 0x002fe20008000000 */
[----:B------:R-:W-:Y:S01]  /*30c0*/  UMOV UR7, UR39 ;  /* 0x0000002700077c82 */ /* 0x000fe20008000000 */
[----:B--2---:R-:W-:Y:S01]  /*30d0*/  UMOV UR4, UR10 ;  /* 0x0000000a00047c82 */ /* 0x004fe20008000000 */
[----:B------:R-:W-:Y:S01]  /*30e0*/  UMOV UR5, UR9 ;  /* 0x0000000900057c82 */ /* 0x000fe20008000000 */
[----:B------:R-:W-:Y:S01]  /*30f0*/  UMOV UR10, 0xc0 ;  /* 0x000000c0000a7882 */ /* 0x000fe20000000000 */
[----:B------:R1:W-:Y:S01]  /*3100*/  UTMALDG.5D.2CTA [UR16], [UR4], desc[URZ] ;  /* 0x0000ff10040075b4 */ /* 0x0003e20008221000 */
[----:B------:R-:W-:Y:S01]  /*3110*/  UMOV UR9, UR41 ;  /* 0x0000002900097c82 */ /* 0x000fe20008000000 */
[----:B------:R-:W-:Y:S01]  /*3120*/  UIADD3 UR24, UPT, UPT, UR40, 0x24000, URZ ;  /* 0x0002400028187890 */ /* 0x000fe2000fffe0ff */
[----:B------:R-:W-:Y:S01]  /*3130*/  UMOV UR26, 0x40 ;  /* 0x00000040001a7882 */ /* 0x000fe20000000000 */
[----:B------:R-:W-:Y:S01]  /*3140*/  UMOV UR27, UR43 ;  /* 0x0000002b001b7c82 */ /* 0x000fe20008000000 */
[----:B------:R-:W-:Y:S01]  /*3150*/  UMOV UR28, UR36 ;  /* 0x00000024001c7c82 */ /* 0x000fe20008000000 */
[----:B------:R-:W-:Y:S01]  /*3160*/  UMOV UR29, UR37 ;  /* 0x00000025001d7c82 */ /* 0x000fe20008000000 */
[----:B------:R-:W-:Y:S01]  /*3170*/  UMOV UR30, UR46 ;  /* 0x0000002e001e7c82 */ /* 0x000fe20008000000 */
[----:B------:R-:W-:Y:S01]  /*3180*/  UMOV UR25, UR33 ;  /* 0x0000002100197c82 */ /* 0x000fe20008000000 */
[----:B-1----:R-:W-:Y:S01]  /*3190*/  UMOV UR4, UR31 ;  /* 0x0000001f00047c82 */ /* 0x002fe20008000000 */
[----:B------:R-:W-:Y:S01]  /*31a0*/  UMOV UR5, UR23 ;  /* 0x0000001700057c82 */ /* 0x000fe20008000000 */
[----:B------:R-:W-:Y:S01]  /*31b0*/  UIADD3 UR16, UPT, UPT, UR40, 0x28000, URZ ;  /* 0x0002800028107890 */ /* 0x000fe2000fffe0ff */
[----:B------:R1:W-:Y:S01]  /*31c0*/  UTMALDG.5D.2CTA [UR8], [UR4], desc[URZ] ;  /* 0x0000ff08040075b4 */ /* 0x0003e20008221000 */
[----:B------:R-:W2:Y:S01]  /*31d0*/  SYNCS.PHASECHK.TRANS64.TRYWAIT P0, [UR15+0x18], R3 ;  /* 0x00001803ff0075a7 */ /* 0x000ea2000800110f */
[----:B------:R-:W-:Y:S01]  /*31e0*/  UMOV UR18, 0x80 ;  /* 0x0000008000127882 */ /* 0x000fe20000000000 */
[----:B------:R-:W-:Y:S01]  /*31f0*/  UMOV UR19, UR43 ;  /* 0x0000002b00137c82 */ /* 0x000fe20008000000 */
[----:B------:R-:W-:Y:S01]  /*3200*/  UMOV UR20, UR36 ;  /* 0x0000002400147c82 */ /* 0x000fe20008000000 */
[----:B------:R-:W-:Y:S01]  /*3210*/  UMOV UR21, UR37 ;  /* 0x0000002500157c82 */ /* 0x000fe20008000000 */
[----:B------:R-:W-:Y:S01]  /*3220*/  UMOV UR22, UR46 ;  /* 0x0000002e00167c82 */ /* 0x000fe20008000000 */
[----:B-1----:R-:W-:Y:S01]  /*3230*/  UMOV UR4, UR49 ;  /* 0x0000003100047c82 */ /* 0x002fe20008000000 */
[----:B------:R-:W-:Y:S01]  /*3240*/  UMOV UR5, UR48 ;  /* 0x0000003000057c82 */ /* 0x000fe20008000000 */
[----:B--2---:R-:W-:Y:S05]  /*3250*/  @!P0 BRA `(.L_x_413) ;  /* 0x0000003400408947 */ /* 0x004fea0003800000 */
.L_x_487:
[----:B------:R-:W-:Y:S05]  /*3260*/  BRA.U UP1, `(.L_x_414) ;  /* 0x00000001010c7547 */ /* 0x000fea000b800000 */
[----:B------:R-:W-:-:S13]  /*3270*/  ELECT P0, URZ, PT ;  /* 0x0000000000ff782f */ /* 0x000fda0003800000 */
[----:B0-----:R-:W-:-:S04]  /*3280*/  @P0 MOV R4, 0x20000 ;  /* 0x0002000000040802 */ /* 0x001fc80000000f00 */
[----:B------:R1:W-:Y:S03]  /*3290*/  @P0 SYNCS.ARRIVE.TRANS64 RZ, [UR15+0x10], R4 ;  /* 0x00001004ffff09a7 */ /* 0x0003e6000800000f */
.L_x_414:
[----:B------:R-:W-:Y:S01]  /*32a0*/  UIADD3 UR8, UPT, UPT, UR40, 0x2c000, URZ ;  /* 0x0002c00028087890 */ /* 0x000fe2000fffe0ff */
[----:B------:R-:W-:Y:S01]  /*32b0*/  UTMALDG.5D.2CTA [UR32], [UR6], desc[URZ] ;  /* 0x0000ff20060075b4 */ /* 0x000fe20008221000 */
[----:B------:R-:W-:Y:S01]  /*32c0*/  UMOV UR17, UR33 ;  /* 0x0000002100117c82 */ /* 0x000fe20008000000 */
[----:B------:R-:W-:Y:S01]  /*32d0*/  UMOV UR10, 0xc0 ;  /* 0x000000c0000a7882 */ /* 0x000fe20000000000 */
[----:B------:R-:W-:Y:S01]  /*32e0*/  UMOV UR11, UR43 ;  /* 0x0000002b000b7c82 */ /* 0x000fe20008000000 */
[----:B------:R-:W-:Y:S01]  /*32f0*/  UMOV UR12, UR36 ;  /* 0x00000024000c7c82 */ /* 0x000fe20008000000 */
[----:B------:R-:W-:Y:S01]  /*3300*/  UMOV UR13, UR37 ;  /* 0x00000025000d7c82 */ /* 0x000fe20008000000 */
[----:B------:R-:W-:Y:S01]  /*3310*/  UMOV UR14, UR46 ;  /* 0x0000002e000e7c82 */ /* 0x000fe20008000000 */
[----:B------:R-:W-:Y:S01]  /*3320*/  UMOV UR9, UR33 ;  /* 0x0000002100097c82 */ /* 0x000fe20008000000 */
[----:B------:R2:W-:Y:S02]  /*3330*/  UTMALDG.5D.2CTA [UR24], [UR4], desc[URZ] ;  /* 0x0000ff18040075b4 */ /* 0x0005e40008221000 */
[----:B--2---:R-:W-:Y:S01]  /*3340*/  UMOV UR4, UR51 ;  /* 0x0000003300047c82 */ /* 0x004fe20008000000 */
[----:B------:R-:W-:-:S02]  /*3350*/  UMOV UR5, UR50 ;  /* 0x0000003200057c82 */ /* 0x000fc40008000000 */
[----:B------:R2:W-:Y:S02]  /*3360*/  UTMALDG.5D.2CTA [UR16], [UR4], desc[URZ] ;  /* 0x0000ff10040075b4 */ /* 0x0005e40008221000 */
[----:B--2---:R-:W-:Y:S01]  /*3370*/  UMOV UR4, UR54 ;  /* 0x0000003600047c82 */ /* 0x004fe20008000000 */
[----:B------:R-:W-:Y:S02]  /*3380*/  UMOV UR5, UR53 ;  /* 0x0000003500057c82 */ /* 0x000fe40008000000 */
[----:B------:R2:W-:Y:S01]  /*3390*/  UTMALDG.5D.2CTA [UR8], [UR4], desc[URZ] ;  /* 0x0000ff08040075b4 */ /* 0x0005e20008221000 */
[----:B------:R-:W3:Y:S02]  /*33a0*/  SYNCS.PHASECHK.TRANS64.TRYWAIT P0, [UR15+0x28], R3 ;  /* 0x00002803ff0075a7 */ /* 0x000ee4000800110f */
[----:B--23--:R-:W-:Y:S05]  /*33b0*/  @!P0 BRA `(.L_x_415) ;  /* 0x0000003400088947 */ /* 0x00cfea0003800000 */
.L_x_489:
[----:B------:R-:W-:Y:S04]  /*33c0*/  BSSY.RECONVERGENT B0, `(.L_x_416) ;  /* 0x0000023000007945 */ /* 0x000fe80003800200 */
[----:B------:R-:W-:Y:S05]  /*33d0*/  BRA.U UP1, `(.L_x_417) ;  /* 0x0000000101647547 */ /* 0x000fea000b800000 */
[----:B------:R-:W-:-:S13]  /*33e0*/  ELECT P0, URZ, PT ;  /* 0x0000000000ff782f */ /* 0x000fda0003800000 */
[----:B01----:R-:W-:-:S04]  /*33f0*/  @P0 MOV R4, 0x10000 ;  /* 0x0001000000040802 */ /* 0x003fc80000000f00 */
[----:B------:R0:W-:Y:S01]  /*3400*/  @P0 SYNCS.ARRIVE.TRANS64 RZ, [UR15+0x20], R4 ;  /* 0x00002004ffff09a7 */ /* 0x0001e2000800000f */
[----:B------:R-:W1:Y:S02]  /*3410*/  SYNCS.PHASECHK.TRANS64.TRYWAIT P0, [UR15+0x48], R3 ;  /* 0x00004803ff0075a7 */ /* 0x000e64000800110f */
[----:B01----:R-:W-:Y:S05]  /*3420*/  @!P0 BRA `(.L_x_418) ;  /* 0x00000034000c8947 */ /* 0x003fea0003800000 */
.L_x_491:
[----:B------:R-:W-:-:S13]  /*3430*/  ELECT P0, URZ, PT ;  /* 0x0000000000ff782f */ /* 0x000fda0003800000 */
[----:B0-----:R-:W-:-:S04]  /*3440*/  @P0 MOV R4, 0x10000 ;  /* 0x0001000000040802 */ /* 0x001fc80000000f00 */
[----:B------:R0:W-:Y:S01]  /*3450*/  @P0 SYNCS.ARRIVE.TRANS64 RZ, [UR15+0x40], R4 ;  /* 0x00004004ffff09a7 */ /* 0x0001e2000800000f */
[----:B------:R-:W1:Y:S02]  /*3460*/  SYNCS.PHASECHK.TRANS64.TRYWAIT P0, [UR15+0x38], R3 ;  /* 0x00003803ff0075a7 */ /* 0x000e64000800110f */
[----:B01----:R-:W-:Y:S05]  /*3470*/  @!P0 BRA `(.L_x_419) ;  /* 0x0000003400188947 */ /* 0x003fea0003800000 */
.L_x_493:
[----:B------:R-:W-:-:S13]  /*3480*/  ELECT P0, URZ, PT ;  /* 0x0000000000ff782f */ /* 0x000fda0003800000 */
[----:B0-----:R-:W-:-:S04]  /*3490*/  @P0 MOV R3, 0x10000 ;  /* 0x0001000000030802 */ /* 0x001fc80000000f00 */
[----:B------:R0:W-:Y:S01]  /*34a0*/  @P0 SYNCS.ARRIVE.TRANS64 RZ, [UR15+0x30], R3 ;  /* 0x00003003ffff09a7 */ /* 0x0001e2000800000f */
[----:B------:R-:W1:Y:S02]  /*34b0*/  SYNCS.PHASECHK.TRANS64.TRYWAIT P0, [UR15+0x8], RZ ;  /* 0x000008ffff0075a7 */ /* 0x000e64000800110f */
[----:B01----:R-:W-:Y:S05]  /*34c0*/  @!P0 BRA `(.L_x_420) ;  /* 0x0000003400248947 */ /* 0x003fea0003800000 */
.L_x_495:
[----:B------:R-:W-:-:S13]  /*34d0*/  ELECT P0, URZ, PT ;  /* 0x0000000000ff782f */ /* 0x000fda0003800000 */
[----:B0-----:R-:W-:-:S04]  /*34e0*/  @P0 MOV R3, 0x20000 ;  /* 0x0002000000030802 */ /* 0x001fc80000000f00 */
[----:B------:R0:W-:Y:S01]  /*34f0*/  @P0 SYNCS.ARRIVE.TRANS64 RZ, [UR15], R3 ;  /* 0x00000003ffff09a7 */ /* 0x0001e2000800000f */
[----:B------:R-:W1:Y:S02]  /*3500*/  SYNCS.PHASECHK.TRANS64.TRYWAIT P0, [UR15+0x18], RZ ;  /* 0x000018ffff0075a7 */ /* 0x000e64000800110f */
[----:B01----:R-:W-:Y:S05]  /*3510*/  @!P0 BRA `(.L_x_421) ;  /* 0x0000003400288947 */ /* 0x003fea0003800000 */
.L_x_497:
[----:B------:R-:W-:-:S13]  /*3520*/  ELECT P0, URZ, PT ;  /* 0x0000000000ff782f */ /* 0x000fda0003800000 */
[----:B------:R-:W-:Y:S05]  /*3530*/  @!P0 BRA `(.L_x_422) ;  /* 0x00000000002c8947 */ /* 0x000fea0003800000 */
[----:B0-----:R-:W-:-:S04]  /*3540*/  HFMA2 R3, -RZ, RZ, 1.1920928955078125e-07, 0 ;  /* 0x00020000ff037431 */ /* 0x001fc800000001ff */
[----:B------:R1:W-:Y:S01]  /*3550*/  SYNCS.ARRIVE.TRANS64 RZ, [UR15+0x10], R3 ;  /* 0x00001003ffff79a7 */ /* 0x0003e2000800000f */
[----:B------:R-:W-:Y:S05]  /*3560*/  BRA `(.L_x_422) ;  /* 0x0000000000207947 */ /* 0x000fea0003800000 */
.L_x_417:
[----:B------:R-:W2:Y:S02]  /*3570*/  SYNCS.PHASECHK.TRANS64.TRYWAIT P0, [UR15+0x48], R3 ;  /* 0x00004803ff0075a7 */ /* 0x000ea4000800110f */
[----:B--2---:R-:W-:Y:S05]  /*3580*/  @!P0 BRA `(.L_x_423) ;  /* 0x0000003400248947 */ /* 0x004fea0003800000 */
.L_x_499:
[----:B------:R-:W2:Y:S02]  /*3590*/  SYNCS.PHASECHK.TRANS64.TRYWAIT P0, [UR15+0x38], R3 ;  /* 0x00003803ff0075a7 */ /* 0x000ea4000800110f */
[----:B--2---:R-:W-:Y:S05]  /*35a0*/  @!P0 BRA `(.L_x_424) ;  /* 0x00000034003c8947 */ /* 0x004fea0003800000 */
.L_x_501:
[----:B------:R-:W2:Y:S02]  /*35b0*/  SYNCS.PHASECHK.TRANS64.TRYWAIT P0, [UR15+0x8], RZ ;  /* 0x000008ffff0075a7 */ /* 0x000ea4000800110f */
[----:B--2---:R-:W-:Y:S05]  /*35c0*/  @!P0 BRA `(.L_x_425) ;  /* 0x0000003400548947 */ /* 0x004fea0003800000 */
.L_x_503:
[----:B------:R-:W2:Y:S02]  /*35d0*/  SYNCS.PHASECHK.TRANS64.TRYWAIT P0, [UR15+0x18], RZ ;  /* 0x000018ffff0075a7 */ /* 0x000ea4000800110f */
[----:B--2---:R-:W-:Y:S05]  /*35e0*/  @!P0 BRA `(.L_x_426) ;  /* 0x0000003400648947 */ /* 0x004fea0003800000 */
.L_x_422:
[----:B------:R-:W-:Y:S05]  /*35f0*/  BSYNC.RECONVERGENT B0 ;  /* 0x0000000000007941 */ /* 0x000fea0003800200 */
.L_x_416:
[----:B------:R-:W2:Y:S02]  /*3600*/  SYNCS.PHASECHK.TRANS64.TRYWAIT P0, [UR15+0x98], RZ ;  /* 0x000098ffff0075a7 */ /* 0x000ea4000800110f */
[----:B--2---:R-:W-:Y:S05]  /*3610*/  @!P0 BRA `(.L_x_427) ;  /* 0x0000003400708947 */ /* 0x004fea0003800000 */
.L_x_506:
[----:B------:R-:W2:Y:S02]  /*3620*/  SYNCS.PHASECHK.TRANS64.TRYWAIT P0, [UR15+0xa8], RZ ;  /* 0x0000a8ffff0075a7 */ /* 0x000ea4000800110f */
[----:B--2---:R-:W-:Y:S05]  /*3630*/  @!P0 BRA `(.L_x_428) ;  /* 0x0000003400808947 */ /* 0x004fea0003800000 */
.L_x_384:
[----:B------:R-:W-:-:S13]  /*3640*/  ISETP.NE.AND P0, PT, R2, 0x8, PT ;  /* 0x000000080200780c */ /* 0x000fda0003f05270 */
[----:B------:R-:W-:Y:S05]  /*3650*/  @P0 BRA `(.L_x_429) ;  /* 0x0000001400e80947 */ /* 0x000fea0003800000 */
[----:B------:R-:W-:-:S08]  /*3660*/  NOP ;  /* 0x0000000000007918 */ /* 0x000fd00000000000 */
[----:B------:R-:W0:-:S00]  /*3670*/  USETMAXREG.DEALLOC.CTAPOOL 0x20 ;  /* 0x00000020000079c8 */ /* 0x000e0000080e0500 */
[----:B------:R-:W-:Y:S01]  /*3680*/  UISETP.NE.AND UP0, UPT, UR71, URZ, UPT ;  /* 0x000000ff4700728c */ /* 0x000fe2000bf05270 */
[----:B01----:R-:W-:-:S08]  /*3690*/  MOV R4, 0x1 ;  /* 0x0000000100047802 */ /* 0x003fd00000000f00 */
[----:B------:R-:W-:Y:S05]  /*36a0*/  BRA.U UP0, `(.L_x_430) ;  /* 0x0000001500ac7547 */ /* 0x000fea000b800000 */
[----:B------:R-:W-:-:S04]  /*36b0*/  HFMA2 R4, -RZ, RZ, -0.0 , 0 ;  /* 0x80000000ff047431 */ /* 0x000fc800000001ff */
[----:B------:R-:W0:Y:S02]  /*36c0*/  SYNCS.PHASECHK.TRANS64.TRYWAIT P0, [UR15+0x78], R4 ;  /* 0x00007804ff0075a7 */ /* 0x000e24000800110f */
[----:B0-----:R-:W-:Y:S05]  /*36d0*/  @!P0 BRA `(.L_x_431) ;  /* 0x0000003400708947 */ /* 0x001fea0003800000 */
.L_x_509:
[----:B------:R-:W1:Y:S02]  /*36e0*/  SYNCS.PHASECHK.TRANS64.TRYWAIT P0, [UR15+0x58], R4 ;  /* 0x00005804ff0075a7 */ /* 0x000e64000800110f */
[----:B-1----:R-:W-:Y:S05]  /*36f0*/  @!P0 BRA `(.L_x_432) ;  /* 0x0000003400888947 */ /* 0x002fea0003800000 */
.L_x_511:
[----:B------:R-:W1:Y:S02]  /*3700*/  SYNCS.PHASECHK.TRANS64.TRYWAIT P0, [UR15], RZ ;  /* 0x000000ffff0075a7 */ /* 0x000e64000800110f */
[----:B-1----:R-:W-:Y:S05]  /*3710*/  @!P0 BRA `(.L_x_433) ;  /* 0x0000003400a08947 */ /* 0x002fea0003800000 */
.L_x_513:
[----:B------:R-:W1:Y:S01]  /*3720*/  SYNCS.PHASECHK.TRANS64.TRYWAIT P0, [UR15+0x20], RZ ;  /* 0x000020ffff0075a7 */ /* 0x000e62000800110f */
[----:B------:R-:W-:Y:S01]  /*3730*/  USHF.R.U32.HI UR5, URZ, 0x4, UR52 ;  /* 0x00000004ff057899 */ /* 0x000fe20008011634 */
[----:B------:R-:W-:Y:S01]  /*3740*/  HFMA2 R9, -RZ, RZ, 0, 0 ;  /* 0x00000000ff097431 */ /* 0x000fe200000001ff */
[----:B------:R-:W-:Y:S01]  /*3750*/  USHF.R.U32.HI UR4, URZ, 0x4, UR55 ;  /* 0x00000004ff047899 */ /* 0x000fe20008011637 */
[----:B----4-:R-:W-:Y:S01]  /*3760*/  IMAD.MOV.U32 R12, RZ, RZ, RZ ;  /* 0x000000ffff0c7224 */ /* 0x010fe200078e00ff */
[----:B------:R-:W-:Y:S01]  /*3770*/  ULOP3.LUT UR5, UR5, 0x3fd0, URZ, 0xc0, !UPT ;  /* 0x00003fd005057892 */ /* 0x000fe2000f8ec0ff */
[----:B0-----:R-:W-:Y:S01]  /*3780*/  CS2R R10, SRZ ;  /* 0x00000000000a7805 */ /* 0x001fe2000001ff00 */
[----:B------:R-:W-:Y:S01]  /*3790*/  ULOP3.LUT UR40, UR4, 0x3fd0, URZ, 0xc0, !UPT ;  /* 0x00003fd004287892 */ /* 0x000fe2000f8ec0ff */
[----:B-----5:R-:W-:Y:S01]  /*37a0*/  IMAD.MOV.U32 R7, RZ, RZ, RZ ;  /* 0x000000ffff077224 */ /* 0x020fe200078e00ff */
[----:B------:R-:W-:Y:S01]  /*37b0*/  USEL UR6, URZ, 0x4000, UP3 ;  /* 0x00004000ff067887 */ /* 0x000fe20009800000 */
[----:B------:R-:W-:Y:S01]  /*37c0*/  CS2R R4, SRZ ;  /* 0x0000000000047805 */ /* 0x000fe2000001ff00 */
[----:B------:R-:W-:Y:S01]  /*37d0*/  UMOV UR7, 0x10202490 ;  /* 0x1020249000077882 */ /* 0x000fe20000000000 */
[----:B------:R-:W-:-:S02]  /*37e0*/  ULOP3.LUT UR33, UR5, 0x10000, URZ, 0xfc, !UPT ;  /* 0x0001000005217892 */ /* 0x000fc4000f8efcff */
[----:B------:R-:W-:Y:S02]  /*37f0*/  USEL UR4, UR7, 0x10200490, !UP2 ;  /* 0x1020049007047887 */ /* 0x000fe4000d000000 */
[----:B------:R-:W-:Y:S02]  /*3800*/  ULOP3.LUT UR40, UR40, 0x10000, URZ, 0xfc, !UPT ;  /* 0x0001000028287892 */ /* 0x000fe4000f8efcff */
[----:B------:R-:W-:Y:S02]  /*3810*/  UIADD3 UR4, UPT, UPT, UR6, UR4, URZ ;  /* 0x0000000406047290 */ /* 0x000fe4000fffe0ff */
[----:B------:R-:W-:Y:S02]  /*3820*/  UPLOP3.LUT UP0, UPT, UPT, UPT, UPT, 0x80, 0x8 ;  /* 0x000000000008789c */ /* 0x000fe40003f0f070 */
[----:B------:R-:W-:Y:S02]  /*3830*/  UPLOP3.LUT UP1, UPT, UPT, UPT, UPT, 0x40, 0x4 ;  /* 0x000000000004789c */ /* 0x000fe40003f2e870 */
[----:B------:R-:W-:-:S02]  /*3840*/  ULOP3.LUT UR47, UR33, 0x2, URZ, 0xfc, !UPT ;  /* 0x00000002212f7892 */ /* 0x000fc4000f8efcff */
[----:B------:R-:W-:Y:S02]  /*3850*/  ULOP3.LUT UR45, UR40, 0x2, URZ, 0xfc, !UPT ;  /* 0x00000002282d7892 */ /* 0x000fe4000f8efcff */
[----:B------:R-:W-:Y:S02]  /*3860*/  ULOP3.LUT UR44, UR33, 0x4, URZ, 0xfc, !UPT ;  /* 0x00000004212c7892 */ /* 0x000fe4000f8efcff */
[----:B------:R-:W-:Y:S02]  /*3870*/  ULOP3.LUT UR43, UR40, 0x4, URZ, 0xfc, !UPT ;  /* 0x00000004282b7892 */ /* 0x000fe4000f8efcff */
[----:B------:R-:W-:Y:S02]  /*3880*/  ULOP3.LUT UR42, UR33, 0x6, URZ, 0xfc, !UPT ;  /* 0x00000006212a7892 */ /* 0x000fe4000f8efcff */
[----:B------:R-:W-:Y:S01]  /*3890*/  ULOP3.LUT UR41, UR40, 0x6, URZ, 0xfc, !UPT ;  /* 0x0000000628297892 */ /* 0x000fe2000f8efcff */
[----:B------:R-:W-:Y:S01]  /*38a0*/  UMOV UR6, URZ ;  /* 0x000000ff00067c82 */ /* 0x000fe20008000000 */
[----:B-1----:R-:W-:Y:S10]  /*38b0*/  @!P0 BRA `(.L_x_434) ;  /* 0x0000003400508947 */ /* 0x002ff40003800000 */
.L_x_515:
[----:B0-----:R-:W-:Y:S01]  /*38c0*/  MOV R3, RZ ;  /* 0x000000ff00037202 */ /* 0x001fe20000000f00 */
[----:B------:R-:W-:Y:S01]  /*38d0*/  UMOV UR62, URZ ;  /* 0x000000ff003e7c82 */ /* 0x000fe20008000000 */
[----:B------:R-:W-:Y:S01]  /*38e0*/  UMOV UR63, UR4 ;  /* 0x00000004003f7c82 */ /* 0x000fe20008000000 */
        /* <DEDUP_REMOVED lines=13> */
[----:B------:R-:W-:-:S05]  /*39c0*/  UMOV UR49, UR4 ;  /* 0x0000000400317c82 */ /* 0x000fca0008000000 */
.L_x_435:
[----:B0-----:R-:W-:Y:S01]  /*39d0*/  USHF.L.U32 UR4, UR6, 0x3, URZ ;  /* 0x0000000306047899 */ /* 0x001fe200080006ff */
[----:B------:R-:W-:Y:S01]  /*39e0*/  R2UR UR69, R12 ;  /* 0x000000000c4572ca */ /* 0x000fe200000e0000 */
[----:B------:R-:W-:Y:S01]  /*39f0*/  ULEA UR38, UR6, UR40, 0xa ;  /* 0x0000002806267291 */ /* 0x000fe2000f8e50ff */
[----:B------:R-:W-:Y:S01]  /*3a00*/  R2UR UR71, R11 ;  /* 0x000000000b4772ca */ /* 0x000fe200000e0000 */
[----:B------:R-:W-:Y:S01]  /*3a10*/  UIADD3 UR5, UPT, UPT, UR4, 0x1, URZ ;  /* 0x0000000104057890 */ /* 0x000fe2000fffe0ff */
[----:B------:R-:W-:Y:S01]  /*3a20*/  R2UR UR70, R10 ;  /* 0x000000000a4672ca */ /* 0x000fe200000e0000 */
[----:B------:R-:W-:Y:S01]  /*3a30*/  UIADD3 UR9, UPT, UPT, UR4, 0x2, URZ ;  /* 0x0000000204097890 */ /* 0x000fe2000fffe0ff */
[----:B------:R-:W-:Y:S01]  /*3a40*/  R2UR UR68, R9 ;  /* 0x00000000094472ca */ /* 0x000fe200000e0000 */
[----:B------:R-:W-:Y:S01]  /*3a50*/  UIADD3 UR10, UPT, UPT, UR4, 0x3, URZ ;  /* 0x00000003040a7890 */ /* 0x000fe2000fffe0ff */
[----:B------:R-:W-:Y:S01]  /*3a60*/  R2UR UR67, R7 ;  /* 0x00000000074372ca */ /* 0x000fe200000e0000 */
[----:B------:R-:W-:Y:S01]  /*3a70*/  UIADD3 UR8, UPT, UPT, UR4, 0x5, URZ ;  /* 0x0000000504087890 */ /* 0x000fe2000fffe0ff */
[----:B------:R-:W-:Y:S01]  /*3a80*/  R2UR UR66, R5 ;  /* 0x00000000054272ca */ /* 0x000fe200000e0000 */
[----:B------:R-:W-:Y:S01]  /*3a90*/  USHF.R.U32.HI UR5, URZ, 0x2, UR5 ;  /* 0x00000002ff057899 */ /* 0x000fe20008011605 */
[----:B------:R-:W-:Y:S01]  /*3aa0*/  R2UR UR65, R4 ;  /* 0x00000000044172ca */ /* 0x000fe200000e0000 */
[----:B------:R-:W-:Y:S01]  /*3ab0*/  ULEA UR36, UR6, UR33, 0xb ;  /* 0x0000002106247291 */ /* 0x000fe2000f8e58ff */
[----:B------:R-:W-:Y:S01]  /*3ac0*/  R2UR UR64, R3 ;  /* 0x00000000034072ca */ /* 0x000fe200000e0000 */
[----:B------:R-:W-:Y:S02]  /*3ad0*/  UIADD3 UR7, UPT, UPT, UR4, 0x6, URZ ;  /* 0x0000000604077890 */ /* 0x000fe4000fffe0ff */
[----:B------:R-:W-:Y:S02]  /*3ae0*/  USHF.R.U32.HI UR9, URZ, 0x2, UR9 ;  /* 0x00000002ff097899 */ /* 0x000fe40008011609 */
[----:B------:R-:W-:Y:S02]  /*3af0*/  UIADD3 UR6, UPT, UPT, UR4, 0x7, URZ ;  /* 0x0000000704067890 */ /* 0x000fe4000fffe0ff */
[----:B------:R-:W-:Y:S02]  /*3b00*/  USHF.R.U32.HI UR10, URZ, 0x2, UR10 ;  /* 0x00000002ff0a7899 */ /* 0x000fe4000801160a */
[----:B------:R-:W-:Y:S02]  /*3b10*/  UIADD3 UR4, UPT, UPT, UR4, 0x4, URZ ;  /* 0x0000000404047890 */ /* 0x000fe4000fffe0ff */
[----:B------:R-:W-:Y:S02]  /*3b20*/  USHF.R.U32.HI UR8, URZ, 0x2, UR8 ;  /* 0x00000002ff087899 */ /* 0x000fe40008011608 */
[----:B------:R-:W-:Y:S02]  /*3b30*/  ULEA UR30, UR5, UR45, 0x9 ;  /* 0x0000002d051e7291 */ /* 0x000fe4000f8e48ff */
[----:B------:R-:W-:Y:S02]  /*3b40*/  ULEA UR26, UR5, UR47, 0xa ;  /* 0x0000002f051a7291 */ /* 0x000fe4000f8e50ff */
[----:B------:R-:W-:Y:S02]  /*3b50*/  USHF.R.U32.HI UR7, URZ, 0x2, UR7 ;  /* 0x00000002ff077899 */ /* 0x000fe40008011607 */
[----:B------:R-:W-:Y:S02]  /*3b60*/  ULEA UR24, UR9, UR43, 0x9 ;  /* 0x0000002b09187291 */ /* 0x000fe4000f8e48ff */
[----:B------:R-:W-:Y:S02]  /*3b70*/  ULEA UR22, UR9, UR44, 0xa ;  /* 0x0000002c09167291 */ /* 0x000fe4000f8e50ff */
[----:B------:R-:W-:Y:S02]  /*3b80*/  USHF.R.U32.HI UR6, URZ, 0x2, UR6 ;  /* 0x00000002ff067899 */ /* 0x000fe40008011606 */
[----:B------:R-:W-:Y:S02]  /*3b90*/  ULEA UR20, UR10, UR41, 0x9 ;  /* 0x000000290a147291 */ /* 0x000fe4000f8e48ff */
        /* <DEDUP_REMOVED lines=9> */
[----:B------:R-:W-:Y:S02]  /*3c30*/  UPLOP3.LUT UP2, UPT, UPT, UPT, UP0, 0x80, 0x8 ;  /* 0x000000000008789c */ /* 0x000fe40003f4f000 */
[----:B------:R-:W-:Y:S01]  /*3c40*/  UPLOP3.LUT UP0, UPT, UPT, UPT, UPT, 0x40, 0x4 ;  /* 0x000000000004789c */ /* 0x000fe20003f0e870 */
[----:B------:R-:W-:Y:S01]  /*3c50*/  UMOV UR39, 0x40004040 ;  /* 0x4000404000277882 */ /* 0x000fe20000000000 */
[----:B------:R-:W-:Y:S01]  /*3c60*/  UMOV UR37, 0x40004040 ;  /* 0x4000404000257882 */ /* 0x000fe20000000000 */
[----:B------:R-:W-:Y:S01]  /*3c70*/  UMOV UR31, 0x40004040 ;  /* 0x40004040001f7882 */ /* 0x000fe20000000000 */
[----:B------:R0:W-:Y:S01]  /*3c80*/  UTCHMMA.2CTA gdesc[UR36], gdesc[UR38], tmem[UR69], tmem[UR62], idesc[UR63], UP1 ;  /* 0x00ff3e26240075ea */ /* 0x0001e20008a00045 */
[----:B------:R-:W-:Y:S01]  /*3c90*/  UPLOP3.LUT UP1, UPT, UPT, UPT, UPT, 0x80, 0x8 ;  /* 0x000000000008789c */ /* 0x000fe20003f2f070 */
[----:B------:R-:W-:Y:S01]  /*3ca0*/  UMOV UR27, 0x40004040 ;  /* 0x40004040001b7882 */ /* 0x000fe20000000000 */
[----:B------:R-:W-:Y:S01]  /*3cb0*/  UMOV UR25, 0x40004040 ;  /* 0x4000404000197882 */ /* 0x000fe20000000000 */
[----:B------:R0:W-:Y:S01]  /*3cc0*/  UTCHMMA.2CTA gdesc[UR26], gdesc[UR30], tmem[UR71], tmem[UR60], idesc[UR61], UPT ;  /* 0x00ff3c1e1a0075ea */ /* 0x0001e2000ba00047 */
        /* <DEDUP_REMOVED lines=18> */
[----:B------:R-:W-:Y:S05]  /*3df0*/  BRA.U UP2, `(.L_x_435) ;  /* 0xfffffff902f47547 */ /* 0x000fea000b83ffff */
[----:B------:R-:W1:Y:S01]  /*3e00*/  S2UR UR6, SR_CgaCtaId ;  /* 0x00000000000679c3 */ /* 0x000e620000008800 */
[----:B0-----:R-:W-:Y:S01]  /*3e10*/  ULEA.HI UR4, UR72, UR72, URZ, 0x1 ;  /* 0x0000004848047291 */ /* 0x001fe2000f8f08ff */
[----:B------:R-:W-:Y:S01]  /*3e20*/  HFMA2 R3, -RZ, RZ, -0.0 , 0 ;  /* 0x80000000ff037431 */ /* 0x000fe200000001ff */
[----:B------:R-:W-:Y:S01]  /*3e30*/  UMOV UR8, 0x400 ;  /* 0x0000040000087882 */ /* 0x000fe20000000000 */
[----:B------:R-:W-:Y:S01]  /*3e40*/  UMOV UR5, 0x1 ;  /* 0x0000000100057882 */ /* 0x000fe20000000000 */
[----:B------:R-:W-:Y:S01]  /*3e50*/  ULOP3.LUT UR4, UR4, 0xfffffffe, URZ, 0xc0, !UPT ;  /* 0xfffffffe04047892 */ /* 0x000fe2000f8ec0ff */
[----:B------:R-:W-:Y:S02]  /*3e60*/  UMOV UR7, 0x400 ;  /* 0x0000040000077882 */ /* 0x000fe40000000000 */
[----:B------:R-:W0:Y:S01]  /*3e70*/  S2UR UR9, SR_CgaCtaId ;  /* 0x00000000000979c3 */ /* 0x000e220000008800 */
[----:B------:R-:W-:Y:S01]  /*3e80*/  UIADD3 UR71, UPT, UPT, -UR4, UR72, URZ ;  /* 0x0000004804477290 */ /* 0x000fe2000fffe1ff */
[----:B------:R-:W-:-:S03]  /*3e90*/  UMOV UR10, 0x400 ;  /* 0x00000400000a7882 */ /* 0x000fc60000000000 */
[----:B------:R-:W-:-:S03]  /*3ea0*/  ULOP3.LUT UR4, UR71, 0x1, URZ, 0x3c, !UPT ;  /* 0x0000000147047892 */ /* 0x000fc6000f8e3cff */
[----:B------:R-:W4:Y:S01]  /*3eb0*/  S2UR UR11, SR_CgaCtaId ;  /* 0x00000000000b79c3 */ /* 0x000f220000008800 */
[----:B-1----:R-:W-:Y:S02]  /*3ec0*/  ULEA UR8, UR6, UR8, 0x18 ;  /* 0x0000000806087291 */ /* 0x002fe4000f8ec0ff */
[----:B------:R-:W-:Y:S02]  /*3ed0*/  USHF.L.U32 UR6, UR5, UR71, URZ ;  /* 0x0000004705067299 */ /* 0x000fe400080006ff */
[----:B------:R-:W-:Y:S02]  /*3ee0*/  USHF.L.U32 UR5, UR5, UR4, URZ ;  /* 0x0000000405057299 */ /* 0x000fe400080006ff */
[----:B0-----:R-:W-:Y:S02]  /*3ef0*/  ULEA UR4, UR9, UR7, 0x18 ;  /* 0x0000000709047291 */ /* 0x001fe4000f8ec0ff */
[----:B------:R-:W-:Y:S02]  /*3f00*/  ULOP3.LUT UR70, UR5, UR6, URZ, 0xfc, !UPT ;  /* 0x0000000605467292 */ /* 0x000fe4000f8efcff */
[----:B------:R-:W-:-:S02]  /*3f10*/  UIADD3 UR9, UPT, UPT, UR8, 0x28, URZ ;  /* 0x0000002808097890 */ /* 0x000fc4000fffe0ff */
[----:B------:R-:W-:Y:S02]  /*3f20*/  UIADD3 UR6, UPT, UPT, UR4, 0x8, URZ ;  /* 0x0000000804067890 */ /* 0x000fe4000fffe0ff */
[----:B----4-:R-:W-:Y:S02]  /*3f30*/  ULEA UR10, UR11, UR10, 0x18 ;  /* 0x0000000a0b0a7291 */ /* 0x010fe4000f8ec0ff */
[----:B------:R-:W-:Y:S02]  /*3f40*/  ULOP3.LUT UR7, UR70, 0xffff, URZ, 0xc0, !UPT ;  /* 0x0000ffff46077892 */ /* 0x000fe4000f8ec0ff */
[----:B------:R-:W-:Y:S02]  /*3f50*/  ULOP3.LUT UR4, UR70, 0xffff, URZ, 0xc0, !UPT ;  /* 0x0000ffff46047892 */ /* 0x000fe4000f8ec0ff */
[----:B------:R-:W-:-:S03]  /*3f60*/  UIADD3 UR5, UPT, UPT, UR10, 0x50, URZ ;  /* 0x000000500a057890 */ /* 0x000fc6000fffe0ff */
[----:B------:R-:W-:Y:S02]  /*3f70*/  UMOV UR10, 0x3 ;  /* 0x00000003000a7882 */ /* 0x000fe40000000000 */
[----:B------:R0:W-:Y:S02]  /*3f80*/  UTCBAR.2CTA.MULTICAST [UR9], URZ, UR7 ;  /* 0x000000ff090073e9 */ /* 0x0001e40008200807 */
[----:B------:R0:W-:Y:S02]  /*3f90*/  UTCBAR.2CTA.MULTICAST [UR6], URZ, UR4 ;  /* 0x000000ff060073e9 */ /* 0x0001e40008200804 */
[----:B------:R0:W-:Y:S01]  /*3fa0*/  UTCBAR.2CTA.MULTICAST [UR5], URZ, UR10 ;  /* 0x000000ff050073e9 */ /* 0x0001e2000820080a */
[----:B------:R-:W1:Y:S02]  /*3fb0*/  SYNCS.PHASECHK.TRANS64.TRYWAIT P0, [UR8+0x68], R3 ;  /* 0x00006803ff0075a7 */ /* 0x000e640008001108 */
[----:B01----:R-:W-:Y:S05]  /*3fc0*/  @!P0 BRA `(.L_x_436) ;  /* 0x0000002c00a48947 */ /* 0x003fea0003800000 */
.L_x_517:
[----:B------:R-:W1:Y:S02]  /*3fd0*/  SYNCS.PHASECHK.TRANS64.TRYWAIT P0, [UR8+0x10], RZ ;  /* 0x000010ffff0075a7 */ /* 0x000e640008001108 */
[----:B-1----:R-:W-:Y:S05]  /*3fe0*/  @!P0 BRA `(.L_x_437) ;  /* 0x0000002c00bc8947 */ /* 0x002fea0003800000 */
.L_x_519:
[----:B------:R-:W1:Y:S01]  /*3ff0*/  SYNCS.PHASECHK.TRANS64.TRYWAIT P0, [UR8+0x40], RZ ;  /* 0x000040ffff0075a7 */ /* 0x000e620008001108 */
[----:B------:R-:W-:Y:S01]  /*4000*/  USHF.R.U32.HI UR32, URZ, 0x4, UR32 ;  /* 0x00000004ff207899 */ /* 0x000fe20008011620 */
[----:B------:R-:W-:Y:S01]  /*4010*/  HFMA2 R12, -RZ, RZ, 0, 7.62939453125e-06 ;  /* 0x00000080ff0c7431 */ /* 0x000fe200000001ff */
[----:B------:R-:W-:Y:S01]  /*4020*/  USHF.R.U32.HI UR4, URZ, 0x4, UR77 ;  /* 0x00000004ff047899 */ /* 0x000fe2000801164d */
[----:B------:R-:W-:Y:S01]  /*4030*/  HFMA2 R9, -RZ, RZ, 0, 7.62939453125e-06 ;  /* 0x00000080ff097431 */ /* 0x000fe200000001ff */
[----:B------:R-:W-:Y:S01]  /*4040*/  ULOP3.LUT UR32, UR32, 0x3fd0, URZ, 0xc0, !UPT ;  /* 0x00003fd020207892 */ /* 0x000fe2000f8ec0ff */
[----:B------:R-:W-:Y:S01]  /*4050*/  MOV R11, 0x80 ;  /* 0x00000080000b7802 */ /* 0x000fe20000000f00 */
[----:B------:R-:W-:Y:S01]  /*4060*/  ULOP3.LUT UR4, UR4, 0x3fd0, URZ, 0xc0, !UPT ;  /* 0x00003fd004047892 */ /* 0x000fe2000f8ec0ff */
[----:B------:R-:W-:Y:S01]  /*4070*/  IMAD.MOV.U32 R10, RZ, RZ, 0x80 ;  /* 0x00000080ff0a7424 */ /* 0x000fe200078e00ff */
[----:B------:R-:W-:Y:S01]  /*4080*/  USEL UR6, URZ, 0x4000, UP5 ;  /* 0x00004000ff067887 */ /* 0x000fe2000a800000 */
[----:B------:R-:W-:Y:S01]  /*4090*/  IMAD.MOV.U32 R7, RZ, RZ, 0x80 ;  /* 0x00000080ff077424 */ /* 0x000fe200078e00ff */
[----:B------:R-:W-:Y:S01]  /*40a0*/  UMOV UR5, 0x10202490 ;  /* 0x1020249000057882 */ /* 0x000fe20000000000 */
[----:B------:R-:W-:Y:S01]  /*40b0*/  ULOP3.LUT UR39, UR32, 0x10000, URZ, 0xfc, !UPT ;  /* 0x0001000020277892 */ /* 0x000fe2000f8efcff */
[----:B0-----:R-:W-:Y:S01]  /*40c0*/  MOV R5, 0x80 ;  /* 0x0000008000057802 */ /* 0x001fe20000000f00 */
[----:B------:R-:W-:Y:S01]  /*40d0*/  USEL UR5, UR5, 0x10200490, !UP4 ;  /* 0x1020049005057887 */ /* 0x000fe2000e000000 */
[----:B------:R-:W-:Y:S01]  /*40e0*/  IMAD.MOV.U32 R4, RZ, RZ, 0x80 ;  /* 0x00000080ff047424 */ /* 0x000fe200078e00ff */
[----:B------:R-:W-:-:S02]  /*40f0*/  ULOP3.LUT UR38, UR4, 0x10000, URZ, 0xfc, !UPT ;  /* 0x0001000004267892 */ /* 0x000fc4000f8efcff */
[----:B------:R-:W-:Y:S02]  /*4100*/  UIADD3 UR4, UPT, UPT, UR6, UR5, URZ ;  /* 0x0000000506047290 */ /* 0x000fe4000fffe0ff */
[----:B------:R-:W-:Y:S02]  /*4110*/  UPLOP3.LUT UP1, UPT, UPT, UPT, UPT, 0x80, 0x8 ;  /* 0x000000000008789c */ /* 0x000fe40003f2f070 */
[----:B------:R-:W-:Y:S02]  /*4120*/  UPLOP3.LUT UP0, UPT, UPT, UPT, UPT, 0x40, 0x4 ;  /* 0x000000000004789c */ /* 0x000fe40003f0e870 */
[----:B------:R-:W-:Y:S02]  /*4130*/  ULOP3.LUT UR45, UR39, 0x2, URZ, 0xfc, !UPT ;  /* 0x00000002272d7892 */ /* 0x000fe4000f8efcff */
[----:B------:R-:W-:Y:S02]  /*4140*/  ULOP3.LUT UR44, UR38, 0x2, URZ, 0xfc, !UPT ;  /* 0x00000002262c7892 */ /* 0x000fe4000f8efcff */
[----:B------:R-:W-:-:S02]  /*4150*/  ULOP3.LUT UR43, UR39, 0x4, URZ, 0xfc, !UPT ;  /* 0x00000004272b7892 */ /* 0x000fc4000f8efcff */
[----:B------:R-:W-:Y:S02]  /*4160*/  ULOP3.LUT UR42, UR38, 0x4, URZ, 0xfc, !UPT ;  /* 0x00000004262a7892 */ /* 0x000fe4000f8efcff */
[----:B------:R-:W-:Y:S02]  /*4170*/  ULOP3.LUT UR41, UR39, 0x6, URZ, 0xfc, !UPT ;  /* 0x0000000627297892 */ /* 0x000fe4000f8efcff */
[----:B------:R-:W-:Y:S01]  /*4180*/  ULOP3.LUT UR40, UR38, 0x6, URZ, 0xfc, !UPT ;  /* 0x0000000626287892 */ /* 0x000fe2000f8efcff */
[----:B------:R-:W-:Y:S01]  /*4190*/  UMOV UR6, URZ ;  /* 0x000000ff00067c82 */ /* 0x000fe20008000000 */
[----:B-1----:R-:W-:Y:S10]  /*41a0*/  @!P0 BRA `(.L_x_438) ;  /* 0x0000002c00648947 */ /* 0x002ff40003800000 */
.L_x_521:
[----:B0-----:R-:W-:Y:S01]  /*41b0*/  MOV R3, 0x80 ;  /* 0x0000008000037802 */ /* 0x001fe20000000f00 */
        /* <DEDUP_REMOVED lines=16> */
.L_x_439:
        /* <DEDUP_REMOVED lines=14> */
[----:B------:R-:W-:Y:S02]  /*43a0*/  ULEA UR34, UR6, UR39, 0xb ;  /* 0x0000002706227291 */ /* 0x000fe4000f8e58ff */
[----:B------:R-:W-:Y:S02]  /*43b0*/  USHF.R.U32.HI UR9, URZ, 0x2, UR9 ;  /* 0x00000002ff097899 */ /* 0x000fe40008011609 */
[----:B------:R-:W-:Y:S02]  /*43c0*/  UIADD3 UR6, UPT, UPT, UR4, 0x6, URZ ;  /* 0x0000000604067890 */ /* 0x000fe4000fffe0ff */
[----:B------:R-:W-:Y:S02]  /*43d0*/  USHF.R.U32.HI UR10, URZ, 0x2, UR10 ;  /* 0x00000002ff0a7899 */ /* 0x000fe4000801160a */
[----:B------:R-:W-:Y:S02]  /*43e0*/  UIADD3 UR5, UPT, UPT, UR4, 0x7, URZ ;  /* 0x0000000704057890 */ /* 0x000fe4000fffe0ff */
[----:B------:R-:W-:Y:S02]  /*43f0*/  USHF.R.U32.HI UR8, URZ, 0x2, UR8 ;  /* 0x00000002ff087899 */ /* 0x000fe40008011608 */
[----:B------:R-:W-:Y:S02]  /*4400*/  UIADD3 UR4, UPT, UPT, UR4, 0x4, URZ ;  /* 0x0000000404047890 */ /* 0x000fe4000fffe0ff */
[----:B------:R-:W-:Y:S02]  /*4410*/  ULEA UR30, UR9, UR44, 0x9 ;  /* 0x0000002c091e7291 */ /* 0x000fe4000f8e48ff */
[----:B------:R-:W-:Y:S02]  /*4420*/  ULEA UR28, UR9, UR45, 0xa ;  /* 0x0000002d091c7291 */ /* 0x000fe4000f8e50ff */
[----:B------:R-:W-:Y:S02]  /*4430*/  USHF.R.U32.HI UR6, URZ, 0x2, UR6 ;  /* 0x00000002ff067899 */ /* 0x000fe40008011606 */
[----:B------:R-:W-:Y:S02]  /*4440*/  ULEA UR26, UR10, UR42, 0x9 ;  /* 0x0000002a0a1a7291 */ /* 0x000fe4000f8e48ff */
[----:B------:R-:W-:Y:S02]  /*4450*/  ULEA UR24, UR10, UR43, 0xa ;  /* 0x0000002b0a187291 */ /* 0x000fe4000f8e50ff */
[----:B------:R-:W-:Y:S02]  /*4460*/  ULEA UR16, UR7, UR44, 0x9 ;  /* 0x0000002c07107291 */ /* 0x000fe4000f8e48ff */
[----:B------:R-:W-:Y:S01]  /*4470*/  ULEA UR14, UR7, UR45, 0xa ;  /* 0x0000002d070e7291 */ /* 0x000fe2000f8e50ff */
[----:B------:R-:W-:Y:S01]  /*4480*/  R2UR UR7, R3 ;  /* 0x00000000030772ca */ /* 0x000fe200000e0000 */
        /* <DEDUP_REMOVED lines=39> */
[----:B0-----:R-:W-:Y:S01]  /*4700*/  UMOV UR15, 0x400 ;  /* 0x00000400000f7882 */ /* 0x001fe20000000000 */
[----:B------:R-:W-:Y:S01]  /*4710*/  UMOV UR4, 0x400 ;  /* 0x0000040000047882 */ /* 0x000fe20000000000 */
[----:B------:R-:W-:Y:S01]  /*4720*/  UMOV UR10, 0x400 ;  /* 0x00000400000a7882 */ /* 0x000fe20000000000 */
[----:B------:R-:W-:Y:S02]  /*4730*/  ULOP3.LUT UR8, UR70, 0xffff, URZ, 0xc0, !UPT ;  /* 0x0000ffff46087892 */ /* 0x000fe4000f8ec0ff */
[----:B------:R-:W-:Y:S02]  /*4740*/  ULOP3.LUT UR7, UR70, 0xffff, URZ, 0xc0, !UPT ;  /* 0x0000ffff46077892 */ /* 0x000fe4000f8ec0ff */
[----:B------:R-:W0:Y:S08]  /*4750*/  S2UR UR5, SR_CgaCtaId ;  /* 0x00000000000579c3 */ /* 0x000e300000008800 */
[----:B------:R-:W4:Y:S01]  /*4760*/  S2UR UR9, SR_CgaCtaId ;  /* 0x00000000000979c3 */ /* 0x000f220000008800 */
[----:B-1----:R-:W-:-:S02]  /*4770*/  ULEA UR6, UR72, UR15, 0x18 ;  /* 0x0000000f48067291 */ /* 0x002fc4000f8ec0ff */
[----:B------:R-:W-:Y:S02]  /*4780*/  ULEA UR15, UR72, UR15, 0x18 ;  /* 0x0000000f480f7291 */ /* 0x000fe4000f8ec0ff */
[----:B------:R-:W-:Y:S02]  /*4790*/  UIADD3 UR6, UPT, UPT, UR6, 0x48, URZ ;  /* 0x0000004806067890 */ /* 0x000fe4000fffe0ff */
[----:B0-----:R-:W-:-:S04]  /*47a0*/  ULEA UR5, UR5, UR4, 0x18 ;  /* 0x0000000405057291 */ /* 0x001fc8000f8ec0ff */
[----:B------:R-:W-:-:S03]  /*47b0*/  UIADD3 UR5, UPT, UPT, UR5, 0x18, URZ ;  /* 0x0000001805057890 */ /* 0x000fc6000fffe0ff */
[----:B------:R0:W-:Y:S01]  /*47c0*/  UTCBAR.2CTA.MULTICAST [UR6], URZ, UR8 ;  /* 0x000000ff060073e9 */ /* 0x0001e20008200808 */
[----:B----4-:R-:W-:-:S03]  /*47d0*/  ULEA UR4, UR9, UR10, 0x18 ;  /* 0x0000000a09047291 */ /* 0x010fc6000f8ec0ff */
[----:B------:R-:W-:Y:S01]  /*47e0*/  UMOV UR9, 0x3 ;  /* 0x0000000300097882 */ /* 0x000fe20000000000 */
[----:B------:R-:W-:Y:S01]  /*47f0*/  UIADD3 UR4, UPT, UPT, UR4, 0x60, URZ ;  /* 0x0000006004047890 */ /* 0x000fe2000fffe0ff */
[----:B------:R0:W-:Y:S08]  /*4800*/  UTCBAR.2CTA.MULTICAST [UR5], URZ, UR7 ;  /* 0x000000ff050073e9 */ /* 0x0001f00008200807 */
[----:B------:R0:W-:Y:S01]  /*4810*/  UTCBAR.2CTA.MULTICAST [UR4], URZ, UR9 ;  /* 0x000000ff040073e9 */ /* 0x0001e20008200809 */
[----:B------:R-:W1:Y:S02]  /*4820*/  SYNCS.PHASECHK.TRANS64.TRYWAIT P0, [UR15+0x80], RZ ;  /* 0x000080ffff0075a7 */ /* 0x000e64000800110f */
[----:B01----:R-:W-:Y:S05]  /*4830*/  @!P0 BRA `(.L_x_440) ;  /* 0x0000002400d88947 */ /* 0x003fea0003800000 */
.L_x_523:
[----:B------:R-:W1:Y:S01]  /*4840*/  SYNCS.PHASECHK.TRANS64.TRYWAIT P0, [UR15+0x30], RZ ;  /* 0x000030ffff0075a7 */ /* 0x000e62000800110f */
[----:B------:R-:W-:Y:S01]  /*4850*/  IMAD.MOV.U32 R4, RZ, RZ, 0x88 ;  /* 0x00000088ff047424 */ /* 0x000fe200078e00ff */
[----:B------:R-:W-:Y:S01]  /*4860*/  R2UR UR4, R8 ;  /* 0x00000000080472ca */ /* 0x000fe200000e0000 */
[----:B------:R-:W-:Y:S01]  /*4870*/  IMAD.MOV.U32 R7, RZ, RZ, 0x80 ;  /* 0x00000080ff077424 */ /* 0x000fe200078e00ff */
[----:B------:R-:W-:Y:S01]  /*4880*/  UIADD3 UR20, UPT, UPT, UR73, 0x80, URZ ;  /* 0x0000008049147890 */ /* 0x000fe2000fffe0ff */
[----:B------:R-:W-:Y:S01]  /*4890*/  IMAD.MOV.U32 R5, RZ, RZ, 0x100 ;  /* 0x00000100ff057424 */ /* 0x000fe200078e00ff */
[----:B------:R-:W-:Y:S01]  /*48a0*/  R2UR UR53, R4 ;  /* 0x00000000043572ca */ /* 0x000fe200000e0000 */
[----:B------:R-:W-:Y:S01]  /*48b0*/  IMAD.MOV.U32 R4, RZ, RZ, 0x98 ;  /* 0x00000098ff047424 */ /* 0x000fe200078e00ff */
[----:B------:R-:W-:Y:S01]  /*48c0*/  R2UR UR55, R7 ;  /* 0x00000000073772ca */ /* 0x000fe200000e0000 */
[----:B------:R-:W-:Y:S01]  /*48d0*/  IMAD.MOV.U32 R7, RZ, RZ, 0x90 ;  /* 0x00000090ff077424 */ /* 0x000fe200078e00ff */
[----:B------:R-:W-:Y:S01]  /*48e0*/  R2UR UR56, R5 ;  /* 0x00000000053872ca */ /* 0x000fe200000e0000 */
[----:B0-----:R-:W-:Y:S01]  /*48f0*/  IMAD.MOV.U32 R3, RZ, RZ, 0x100 ;  /* 0x00000100ff037424 */ /* 0x001fe200078e00ff */
[----:B------:R-:W-:Y:S01]  /*4900*/  R2UR UR49, R4 ;  /* 0x00000000043172ca */ /* 0x000fe200000e0000 */
[----:B------:R-:W-:Y:S01]  /*4910*/  IMAD.MOV.U32 R4, RZ, RZ, 0xa8 ;  /* 0x000000a8ff047424 */ /* 0x000fe200078e00ff */
[----:B------:R-:W-:Y:S01]  /*4920*/  R2UR UR51, R7 ;  /* 0x00000000073372ca */ /* 0x000fe200000e0000 */
[----:B------:R-:W-:Y:S01]  /*4930*/  UISETP.NE.AND UP0, UPT, UR4, URZ, UPT ;  /* 0x000000ff0400728c */ /* 0x000fe2000bf05270 */
[----:B------:R-:W-:Y:S01]  /*4940*/  IMAD.MOV.U32 R7, RZ, RZ, 0xa0 ;  /* 0x000000a0ff077424 */ /* 0x000fe200078e00ff */
[----:B------:R-:W-:Y:S01]  /*4950*/  R2UR UR54, R3 ;  /* 0x00000000033672ca */ /* 0x000fe200000e0000 */
[----:B------:R-:W-:Y:S01]  /*4960*/  UMOV UR4, 0x10412490 ;  /* 0x1041249000047882 */ /* 0x000fe20000000000 */
[----:B------:R-:W-:Y:S01]  /*4970*/  R2UR UR44, R4 ;  /* 0x00000000042c72ca */ /* 0x000fe200000e0000 */
[----:B------:R-:W-:Y:S01]  /*4980*/  USEL UR5, URZ, 0x4000, UP0 ;  /* 0x00004000ff057887 */ /* 0x000fe20008000000 */
[----:B------:R-:W-:Y:S01]  /*4990*/  IMAD.MOV.U32 R4, RZ, RZ, 0xb0 ;  /* 0x000000b0ff047424 */ /* 0x000fe200078e00ff */
[----:B------:R-:W-:Y:S01]  /*49a0*/  USEL UR4, UR4, 0x10410490, !UP6 ;  /* 0x1041049004047887 */ /* 0x000fe2000f000000 */
[----:B------:R-:W-:Y:S01]  /*49b0*/  R2UR UR52, R5 ;  /* 0x00000000053472ca */ /* 0x000fe200000e0000 */
[----:B------:R-:W-:Y:S01]  /*49c0*/  UIADD3 UR18, UPT, UPT, UR73, 0x100, URZ ;  /* 0x0000010049127890 */ /* 0x000fe2000fffe0ff */
[----:B------:R-:W-:Y:S01]  /*49d0*/  R2UR UR50, R3 ;  /* 0x00000000033272ca */ /* 0x000fe200000e0000 */
[----:B------:R-:W-:Y:S01]  /*49e0*/  UIADD3 UR5, UPT, UPT, UR5, UR4, URZ ;  /* 0x0000000405057290 */ /* 0x000fe2000fffe0ff */
[----:B------:R-:W-:Y:S01]  /*49f0*/  R2UR UR42, R4 ;  /* 0x00000000042a72ca */ /* 0x000fe200000e0000 */
[----:B------:R-:W-:Y:S01]  /*4a00*/  IMAD.MOV.U32 R4, RZ, RZ, 0xb8 ;  /* 0x000000b8ff047424 */ /* 0x000fe200078e00ff */
[----:B------:R-:W-:Y:S01]  /*4a10*/  R2UR UR47, R7 ;  /* 0x00000000072f72ca */ /* 0x000fe200000e0000 */
[----:B------:R-:W-:Y:S01]  /*4a20*/  UIADD3 UR16, UPT, UPT, UR73, 0x180, URZ ;  /* 0x0000018049107890 */ /* 0x000fe2000fffe0ff */
[----:B------:R-:W-:Y:S01]  /*4a30*/  R2UR UR48, R5 ;  /* 0x00000000053072ca */ /* 0x000fe200000e0000 */
[----:B------:R-:W-:Y:S01]  /*4a40*/  UIADD3 UR12, UPT, UPT, UR73, 0x200, URZ ;  /* 0x00000200490c7890 */ /* 0x000fe2000fffe0ff */
[C---:B------:R-:W-:Y:S01]  /*4a50*/  R2UR UR45, R3.reuse ;  /* 0x00000000032d72ca */ /* 0x040fe200000e0000 */
[----:B------:R-:W-:Y:S01]  /*4a60*/  UIADD3 UR10, UPT, UPT, UR73, 0x280, URZ ;  /* 0x00000280490a7890 */ /* 0x000fe2000fffe0ff */
[C---:B------:R-:W-:Y:S01]  /*4a70*/  R2UR UR43, R3.reuse ;  /* 0x00000000032b72ca */ /* 0x040fe200000e0000 */
[----:B------:R-:W-:Y:S01]  /*4a80*/  UIADD3 UR8, UPT, UPT, UR73, 0x300, URZ ;  /* 0x0000030049087890 */ /* 0x000fe2000fffe0ff */
[----:B------:R-:W-:Y:S01]  /*4a90*/  R2UR UR40, R4 ;  /* 0x00000000042872ca */ /* 0x000fe200000e0000 */
[----:B------:R-:W-:Y:S01]  /*4aa0*/  UIADD3 UR6, UPT, UPT, UR73, 0x380, URZ ;  /* 0x0000038049067890 */ /* 0x000fe2000fffe0ff */
[----:B------:R-:W-:Y:S01]  /*4ab0*/  R2UR UR41, R3 ;  /* 0x00000000032972ca */ /* 0x000fe200000e0000 */
[----:B------:R-:W-:Y:S01]  /*4ac0*/  ULOP3.LUT UR70, UR70, 0xffff, URZ, 0xc0, !UPT ;  /* 0x0000ffff46467892 */ /* 0x000fe2000f8ec0ff */
[----:B------:R-:W-:Y:S01]  /*4ad0*/  UMOV UR57, 0x3 ;  /* 0x0000000300397882 */ /* 0x000fe20000000000 */
[----:B------:R-:W-:Y:S01]  /*4ae0*/  UMOV UR36, UR73 ;  /* 0x0000004900247c82 */ /* 0x000fe20008000000 */
[----:B------:R-:W-:Y:S01]  /*4af0*/  UMOV UR37, 0x40004040 ;  /* 0x4000404000257882 */ /* 0x000fe20000000000 */
[----:B------:R-:W-:Y:S01]  /*4b00*/  UMOV UR21, 0x40004040 ;  /* 0x4000404000157882 */ /* 0x000fe20000000000 */
[----:B------:R-:W-:Y:S01]  /*4b10*/  UMOV UR19, 0x40004040 ;  /* 0x4000404000137882 */ /* 0x000fe20000000000 */
[----:B------:R-:W-:Y:S01]  /*4b20*/  UMOV UR17, 0x40004040 ;  /* 0x4000404000117882 */ /* 0x000fe20000000000 */
[----:B------:R-:W-:Y:S01]  /*4b30*/  UMOV UR13, 0x40004040 ;  /* 0x40004040000d7882 */ /* 0x000fe20000000000 */
[----:B------:R-:W-:Y:S01]  /*4b40*/  UMOV UR11, 0x40004040 ;  /* 0x40004040000b7882 */ /* 0x000fe20000000000 */
[----:B------:R-:W-:Y:S01]  /*4b50*/  UIADD3 UR39, UPT, UPT, UR15, 0x38, URZ ;  /* 0x000000380f277890 */ /* 0x000fe2000fffe0ff */
[----:B------:R-:W-:Y:S01]  /*4b60*/  UMOV UR9, 0x40004040 ;  /* 0x4000404000097882 */ /* 0x000fe20000000000 */
[----:B------:R-:W-:Y:S01]  /*4b70*/  UIADD3 UR38, UPT, UPT, UR15, 0x88, URZ ;  /* 0x000000880f267890 */ /* 0x000fe2000fffe0ff */
[----:B------:R-:W-:Y:S01]  /*4b80*/  UMOV UR7, 0x40004040 ;  /* 0x4000404000077882 */ /* 0x000fe20000000000 */
[----:B------:R-:W-:Y:S01]  /*4b90*/  UIADD3 UR14, UPT, UPT, UR15, 0x70, URZ ;  /* 0x000000700f0e7890 */ /* 0x000fe2000fffe0ff */
[----:B------:R-:W-:Y:S01]  /*4ba0*/  UMOV UR4, URZ ;  /* 0x000000ff00047c82 */ /* 0x000fe20008000000 */
        /* <DEDUP_REMOVED lines=14> */
[----:B-1----:R-:W-:Y:S05]  /*4c90*/  @!P0 BRA `(.L_x_441) ;  /* 0x0000002000d88947 */ /* 0x002fea0003800000 */
.L_x_525:
[----:B------:R1:W-:Y:S01]  /*4ca0*/  UTCHMMA.2CTA tmem[UR55], gdesc[UR36], tmem[UR56], tmem[UR4], idesc[UR5], !UPT ;  /* 0x00ff0424370079ea */ /* 0x0003e2000fa00038 */
[----:B------:R1:W-:Y:S01]  /*4cb0*/  UTCHMMA.2CTA tmem[UR53], gdesc[UR20], tmem[UR54], tmem[UR34], idesc[UR35], UPT ;  /* 0x00ff2214350079ea */ /* 0x0003e2000ba00036 */
[----:B------:R1:W-:Y:S01]  /*4cc0*/  UTCHMMA.2CTA tmem[UR51], gdesc[UR18], tmem[UR52], tmem[UR32], idesc[UR33], UPT ;  /* 0x00ff2012330079ea */ /* 0x0003e2000ba00034 */
[----:B------:R1:W-:Y:S01]  /*4cd0*/  UTCHMMA.2CTA tmem[UR49], gdesc[UR16], tmem[UR50], tmem[UR30], idesc[UR31], UPT ;  /* 0x00ff1e10310079ea */ /* 0x0003e2000ba00032 */
[----:B------:R1:W-:Y:S01]  /*4ce0*/  UTCHMMA.2CTA tmem[UR47], gdesc[UR12], tmem[UR48], tmem[UR28], idesc[UR29], UPT ;  /* 0x00ff1c0c2f0079ea */ /* 0x0003e2000ba00030 */
[----:B------:R1:W-:Y:S01]  /*4cf0*/  UTCHMMA.2CTA tmem[UR44], gdesc[UR10], tmem[UR45], tmem[UR26], idesc[UR27], UPT ;  /* 0x00ff1a0a2c0079ea */ /* 0x0003e2000ba0002d */
[----:B------:R1:W-:Y:S01]  /*4d00*/  UTCHMMA.2CTA tmem[UR42], gdesc[UR8], tmem[UR43], tmem[UR24], idesc[UR25], UPT ;  /* 0x00ff18082a0079ea */ /* 0x0003e2000ba0002b */
[----:B------:R1:W-:Y:S01]  /*4d10*/  UTCHMMA.2CTA tmem[UR40], gdesc[UR6], tmem[UR41], tmem[UR22], idesc[UR23], UPT ;  /* 0x00ff1606280079ea */ /* 0x0003e2000ba00029 */
[----:B------:R1:W-:Y:S01]  /*4d20*/  UTCBAR.2CTA.MULTICAST [UR39], URZ, UR70 ;  /* 0x000000ff270073e9 */ /* 0x0003e20008200846 */
[----:B------:R1:W-:Y:S01]  /*4d30*/  UTCBAR.2CTA.MULTICAST [UR38], URZ, UR57 ;  /* 0x000000ff260073e9 */ /* 0x0003e20008200839 */
[----:B------:R1:W-:Y:S01]  /*4d40*/  UTCBAR.2CTA.MULTICAST [UR14], URZ, UR57 ;  /* 0x000000ff0e0073e9 */ /* 0x0003e20008200839 */
[----:B------:R-:W-:Y:S01]  /*4d50*/  HFMA2 R4, -RZ, RZ, 0, 0 ;  /* 0x00000000ff047431 */ /* 0x000fe200000001ff */
.L_x_430:
[----:B------:R-:W-:Y:S01]  /*4d60*/  UISETP.NE.AND UP0, UPT, UR71, URZ, UPT ;  /* 0x000000ff4700728c */ /* 0x000fe2000bf05270 */
[----:B------:R-:W-:-:S08]  /*4d70*/  PLOP3.LUT P6, PT, PT, PT, PT, 0x8, 0x80 ;  /* 0x000000000080781c */ /* 0x000fd00003fce170 */
[----:B------:R-:W-:Y:S05]  /*4d80*/  BRA.U UP0, `(.L_x_429) ;  /* 0x00000001001c7547 */ /* 0x000fea000b800000 */
[----:B------:R-:W-:-:S04]  /*4d90*/  SHF.L.U32 R4, R4, 0x1f, RZ ;  /* 0x0000001f04047819 */ /* 0x000fc800000006ff */
[----:B------:R-:W0:Y:S02]  /*4da0*/  SYNCS.PHASECHK.TRANS64.TRYWAIT P0, [UR15+0x58], R4 ;  /* 0x00005804ff0075a7 */ /* 0x000e24000800110f */
[----:B0-----:R-:W-:Y:S05]  /*4db0*/  @!P0 BRA `(.L_x_442) ;  /* 0x0000002000a88947 */ /* 0x001fea0003800000 */
.L_x_527:
[----:B------:R-:W0:Y:S02]  /*4dc0*/  SYNCS.PHASECHK.TRANS64.TRYWAIT P0, [UR15+0x68], R4 ;  /* 0x00006804ff0075a7 */ /* 0x000e24000800110f */
[----:B0-----:R-:W-:Y:S05]  /*4dd0*/  @!P0 BRA `(.L_x_443) ;  /* 0x0000002000bc8947 */ /* 0x001fea0003800000 */
.L_x_529:
[----:B------:R-:W0:Y:S02]  /*4de0*/  SYNCS.PHASECHK.TRANS64.TRYWAIT P0, [UR15+0x78], R4 ;  /* 0x00007804ff0075a7 */ /* 0x000e24000800110f */
[----:B0-----:R-:W-:Y:S05]  /*4df0*/  @!P0 BRA `(.L_x_444) ;  /* 0x0000002000d48947 */ /* 0x001fea0003800000 */
.L_x_429:
[----:B------:R-:W-:-:S13]  /*4e00*/  ISETP.GT.U32.AND P0, PT, R2, 0x3, PT ;  /* 0x000000030200780c */ /* 0x000fda0003f04070 */
[----:B------:R-:W-:Y:S05]  /*4e10*/  @P0 BRA `(.L_x_445) ;  /* 0x0000000000540947 */ /* 0x000fea0003800000 */
.L_x_446:
[----:B------:R-:W-:-:S08]  /*4e20*/  NOP ;  /* 0x0000000000007918 */ /* 0x000fd00000000000 */
[----:B------:R-:W0:Y:S02]  /*4e30*/  USETMAXREG.TRY_ALLOC.CTAPOOL UP0, 0x100 ;  /* 0x00000100000079c8 */ /* 0x000e240008000600 */
[----:B0-----:R-:W-:Y:S05]  /*4e40*/  BRA.U !UP0, `(.L_x_446) ;  /* 0xfffffffd08f47547 */ /* 0x001fea000b83ffff */
[----:B------:R-:W-:Y:S05]  /*4e50*/  @!P6 BRA `(.L_x_447) ;  /* 0x000000000028e947 */ /* 0x000fea0003800000 */
[----:B-1----:R-:W0:Y:S01]  /*4e60*/  S2R R4, SR_CgaCtaId ;  /* 0x0000000000047919 */ /* 0x002e220000008800 */
[----:B------:R-:W-:-:S04]  /*4e70*/  MOV R3, 0x400 ;  /* 0x0000040000037802 */ /* 0x000fc80000000f00 */
[----:B0-----:R-:W-:-:S04]  /*4e80*/  LEA R4, R4, R3, 0x18 ;  /* 0x0000000304047211 */ /* 0x001fc800078ec0ff */
[----:B------:R-:W0:Y:S02]  /*4e90*/  SYNCS.PHASECHK.TRANS64.TRYWAIT P0, [R4+URZ+0x90], RZ ;  /* 0x000090ff040075a7 */ /* 0x000e2400080011ff */
[----:B0-----:R-:W-:Y:S05]  /*4ea0*/  @!P0 BRA `(.L_x_448) ;  /* 0x0000002000c48947 */ /* 0x001fea0003800000 */
.L_x_531:
[----:B------:R-:W1:Y:S01]  /*4eb0*/  SYNCS.PHASECHK.TRANS64.TRYWAIT P0, [R4+URZ+0xa0], RZ ;  /* 0x0000a0ff040075a7 */ /* 0x000e6200080011ff */
[----:B------:R-:W-:Y:S01]  /*4ec0*/  MOV R3, 0x1 ;  /* 0x0000000100037802 */ /* 0x000fe20000000f00 */
[----:B-1----:R-:W-:Y:S06]  /*4ed0*/  @!P0 BRA `(.L_x_449) ;  /* 0x0000002000cc8947 */ /* 0x002fec0003800000 */
.L_x_532:
[----:B------:R0:W-:Y:S01]  /*4ee0*/  SYNCS.ARRIVE.TRANS64.ART0 RZ, [R4+URZ+0x98], R3 ;  /* 0x0000980304ff79a7 */ /* 0x0001e200085000ff */
[----:B------:R0:W-:Y:S02]  /*4ef0*/  SYNCS.ARRIVE.TRANS64.ART0 RZ, [R4+URZ+0xa8], R3 ;  /* 0x0000a80304ff79a7 */ /* 0x0001e400085000ff */
.L_x_447:
[----:B------:R-:W0:Y:S01]  /*4f00*/  S2UR UR72, SR_CgaCtaId ;  /* 0x00000000004879c3 */ /* 0x000e220000008800 */
[----:B------:R-:W-:Y:S01]  /*4f10*/  UMOV UR15, 0x400 ;  /* 0x00000400000f7882 */ /* 0x000fe20000000000 */
[----:B01----:R-:W-:Y:S01]  /*4f20*/  HFMA2 R3, -RZ, RZ, -0.0 , 0 ;  /* 0x80000000ff037431 */ /* 0x003fe200000001ff */
[----:B------:R-:W-:Y:S01]  /*4f30*/  PLOP3.LUT P6, PT, PT, PT, PT, 0x8, 0x80 ;  /* 0x000000000080781c */ /* 0x000fe20003fce170 */
[----:B------:R-:W-:-:S09]  /*4f40*/  ULEA UR15, UR72, UR15, 0x18 ;  /* 0x0000000f480f7291 */ /* 0x000fd2000f8ec0ff */
[----:B------:R-:W0:Y:S02]  /*4f50*/  SYNCS.PHASECHK.TRANS64.TRYWAIT P0, [UR15+0x88], R3 ;  /* 0x00008803ff0075a7 */ /* 0x000e24000800110f */
[----:B0-----:R-:W-:Y:S05]  /*4f60*/  @!P0 BRA `(.L_x_450) ;  /* 0x0000002000bc8947 */ /* 0x001fea0003800000 */
.L_x_445:
[----:B01----:R-:W-:-:S04]  /*4f70*/  LOP3.LUT R3, R2, 0xfffffffc, RZ, 0xc0, !PT ;  /* 0xfffffffc02037812 */ /* 0x003fc800078ec0ff */
[----:B------:R-:W-:-:S13]  /*4f80*/  ISETP.NE.AND P0, PT, R3, 0x4, PT ;  /* 0x000000040300780c */ /* 0x000fda0003f05270 */
[----:B------:R-:W-:Y:S05]  /*4f90*/  @P0 BRA `(.L_x_451) ;  /* 0x00000010002c0947 */ /* 0x000fea0003800000 */
[----:B------:R-:W-:-:S08]  /*4fa0*/  NOP ;  /* 0x0000000000007918 */ /* 0x000fd00000000000 */
[----:B------:R-:W0:-:S00]  /*4fb0*/  USETMAXREG.DEALLOC.CTAPOOL 0xa0 ;  /* 0x000000a0000079c8 */ /* 0x000e0000080e0500 */
[----:B0----5:R-:W0:Y:S01]  /*4fc0*/  S2R R7, SR_CTAID.X ;  /* 0x0000000000077919 */ /* 0x021e220000002500 */
[----:B------:R-:W-:-:S04]  /*4fd0*/  LOP3.LUT R4, R6, 0x7f, RZ, 0xc0, !PT ;  /* 0x0000007f06047812 */ /* 0x000fc800078ec0ff */
[----:B0-----:R-:W-:Y:S01]  /*4fe0*/  LEA R7, R7, R4, 0x7 ;  /* 0x0000000407077211 */ /* 0x001fe200078e38ff */
[----:B------:R-:W-:Y:S06]  /*4ff0*/  @!P6 BRA `(.L_x_451) ;  /* 0x000000100014e947 */ /* 0x000fec0003800000 */
[----:B------:R-:W0:Y:S01]  /*5000*/  LDC R3, c[0x0][0x7cc] ;  /* 0x0001f300ff037b82 */ /* 0x000e220000000800 */
[----:B------:R-:W1:Y:S01]  /*5010*/  S2R R5, SR_CTAID.Y ;  /* 0x0000000000057919 */ /* 0x000e620000002600 */
[----:B------:R-:W5:Y:S01]  /*5020*/  SYNCS.PHASECHK.TRANS64.TRYWAIT P2, [UR15+0x70], RZ ;  /* 0x000070ffff0075a7 */ /* 0x000f62000804110f */
[----:B0-----:R-:W-:-:S05]  /*5030*/  IABS R4, R3 ;  /* 0x0000000300047213 */ /* 0x001fca0000000000 */
[----:B------:R-:W0:Y:S01]  /*5040*/  S2UR UR4, SR_CTAID.X ;  /* 0x00000000000479c3 */ /* 0x000e220000002500 */
[----:B------:R-:W4:Y:S01]  /*5050*/  I2F.RP R9, R4 ;  /* 0x0000000400097306 */ /* 0x000f220000209400 */
[----:B-1----:R-:W-:-:S07]  /*5060*/  IABS R5, R5 ;  /* 0x0000000500057213 */ /* 0x002fce0000000000 */
[----:B----4-:R-:W1:Y:S01]  /*5070*/  MUFU.RCP R10, R9 ;  /* 0x00000009000a7308 */ /* 0x010e620000001000 */
[----:B0-----:R-:W-:Y:S01]  /*5080*/  UIMAD.WIDE.U32 UR8, UR4, 0x80, URZ ;  /* 0x00000080040878a5 */ /* 0x001fe2000f8e00ff */
[----:B-1----:R-:W-:-:S06]  /*5090*/  VIADD R10, R10, 0xffffffe ;  /* 0x0ffffffe0a0a7836 */ /* 0x002fcc0000000000 */
[----:B------:R-:W0:Y:S02]  /*50a0*/  F2I.FTZ.U32.TRUNC.NTZ R11, R10 ;  /* 0x0000000a000b7305 */ /* 0x000e24000021f000 */
[----:B0-----:R-:W-:Y:S01]  /*50b0*/  IADD3 R8, PT, PT, RZ, -R11, RZ ;  /* 0x8000000bff087210 */ /* 0x001fe20007ffe0ff */
[----:B------:R-:W-:-:S04]  /*50c0*/  IMAD.MOV.U32 R10, RZ, RZ, RZ ;  /* 0x000000ffff0a7224 */ /* 0x000fc800078e00ff */
[----:B------:R-:W-:-:S04]  /*50d0*/  IMAD R8, R8, R4, RZ ;  /* 0x0000000408087224 */ /* 0x000fc800078e02ff */
[----:B------:R-:W-:Y:S02]  /*50e0*/  IMAD.HI.U32 R8, R11, R8, R10 ;  /* 0x000000080b087227 */ /* 0x000fe400078e000a */
[----:B------:R-:W0:Y:S04]  /*50f0*/  LDC.64 R10, c[0x0][0x7e8] ;  /* 0x0001fa00ff0a7b82 */ /* 0x000e280000000a00 */
[----:B------:R-:W-:-:S05]  /*5100*/  IMAD.HI.U32 R13, R8, R5, RZ ;  /* 0x00000005080d7227 */ /* 0x000fca00078e00ff */
[----:B------:R-:W-:-:S05]  /*5110*/  IADD3 R9, PT, PT, -R13, RZ, RZ ;  /* 0x000000ff0d097210 */ /* 0x000fca0007ffe1ff */
[----:B------:R-:W-:Y:S01]  /*5120*/  IMAD R9, R4, R9, R5 ;  /* 0x0000000904097224 */ /* 0x000fe200078e0205 */
[----:B------:R-:W-:-:S04]  /*5130*/  LOP3.LUT R5, R3, UR76, RZ, 0x3c, !PT ;  /* 0x0000004c03057c12 */ /* 0x000fc8000f8e3cff */
[----:B------:R-:W-:Y:S02]  /*5140*/  ISETP.GT.U32.AND P1, PT, R4, R9, PT ;  /* 0x000000090400720c */ /* 0x000fe40003f24070 */
[----:B------:R-:W-:-:S11]  /*5150*/  ISETP.GE.AND P0, PT, R5, RZ, PT ;  /* 0x000000ff0500720c */ /* 0x000fd60003f06270 */
[----:B------:R-:W-:-:S05]  /*5160*/  @!P1 IMAD.IADD R9, R9, 0x1, -R4 ;  /* 0x0000000109099824 */ /* 0x000fca00078e0a04 */
[----:B------:R-:W-:Y:S01]  /*5170*/  ISETP.GE.U32.AND P3, PT, R9, R4, PT ;  /* 0x000000040900720c */ /* 0x000fe20003f66070 */
[----:B-----5:R-:W-:-:S12]  /*5180*/  @!P2 BRA `(.L_x_452) ;  /* 0x000000200054a947 */ /* 0x020fd80003800000 */
.L_x_535:
[----:B------:R-:W4:Y:S01]  /*5190*/  LDCU.64 UR6, c[0x0][0x7f0] ;  /* 0x0000fe00ff0677ac */ /* 0x000f220008000a00 */
[----:B------:R-:W-:Y:S01]  /*51a0*/  @!P1 IADD3 R13, PT, PT, R13, 0x1, RZ ;  /* 0x000000010d0d9810 */ /* 0x000fe20007ffe0ff */
[----:B------:R-:W5:Y:S01]  /*51b0*/  LDC.64 R8, c[0x0][0x7e0] ;  /* 0x0001f800ff087b82 */ /* 0x000f620000000a00 */
[----:B------:R-:W-:Y:S01]  /*51c0*/  ISETP.NE.AND P1, PT, R3, RZ, PT ;  /* 0x000000ff0300720c */ /* 0x000fe20003f25270 */
[----:B------:R-:W-:Y:S01]  /*51d0*/  @!PT LDS RZ, [RZ] ;  /* 0x00000000fffff984 */ /* 0x000fe20000000800 */
[----:B------:R-:W-:Y:S01]  /*51e0*/  @!PT LDS RZ, [RZ] ;  /* 0x00000000fffff984 */ /* 0x000fe20000000800 */
[----:B------:R-:W-:Y:S01]  /*51f0*/  @!PT LDS RZ, [RZ] ;  /* 0x00000000fffff984 */ /* 0x000fe20000000800 */
[----:B------:R-:W-:Y:S01]  /*5200*/  @!PT LDS RZ, [RZ] ;  /* 0x00000000fffff984 */ /* 0x000fe20000000800 */
[----:B------:R1:W-:Y:S06]  /*5210*/  MEMBAR.ALL.CTA ;  /* 0x0000000000007992 */ /* 0x0003ec0000008000 */
[----:B-1----:R-:W1:Y:S01]  /*5220*/  FENCE.VIEW.ASYNC.S ;  /* 0x00000000000073c6 */ /* 0x002e620000000000 */
[----:B------:R-:W-:Y:S01]  /*5230*/  @P3 IADD3 R13, PT, PT, R13, 0x1, RZ ;  /* 0x000000010d0d3810 */ /* 0x000fe20007ffe0ff */
[----:B------:R-:W-:Y:S04]  /*5240*/  BSSY.RECONVERGENT B0, `(.L_x_453) ;  /* 0x0000033000007945 */ /* 0x000fe80003800200 */
[----:B------:R-:W-:Y:S01]  /*5250*/  @!P0 IMAD.MOV R13, RZ, RZ, -R13 ;  /* 0x000000ffff0d8224 */ /* 0x000fe200078e0a0d */
[----:B------:R-:W3:Y:S01]  /*5260*/  LDC.64 R4, c[0x0][0x7d8] ;  /* 0x0001f600ff047b82 */ /* 0x000ee20000000a00 */
[----:B------:R-:W-:Y:S01]  /*5270*/  @!P1 LOP3.LUT R13, RZ, R3, RZ, 0x33, !PT ;  /* 0x00000003ff0d9212 */ /* 0x000fe200078e33ff */
[----:B---34-:R-:W-:-:S03]  /*5280*/  UIMAD.WIDE.U32 UR4, UR46, UR6, URZ ;  /* 0x000000062e0472a5 */ /* 0x018fc6000f8e00ff */
[----:B------:R-:W-:Y:S01]  /*5290*/  SHF.R.S32.HI R15, RZ, 0x1f, R13 ;  /* 0x0000001fff0f7819 */ /* 0x000fe2000001140d */
[----:B------:R-:W-:Y:S01]  /*52a0*/  UIMAD UR47, UR46, UR7, UR5 ;  /* 0x000000072e2f72a4 */ /* 0x000fe2000f8e0205 */
[----:B------:R-:W3:Y:S03]  /*52b0*/  LDCU.64 UR6, c[0x0][0x7b8] ;  /* 0x0000f700ff0677ac */ /* 0x000ee60008000a00 */
[-C--:B0-----:R-:W-:Y:S01]  /*52c0*/  IMAD R12, R15, R10.reuse, RZ ;  /* 0x0000000a0f0c7224 */ /* 0x081fe200078e02ff */
[----:B------:R-:W-:Y:S02]  /*52d0*/  UMOV UR46, UR4 ;  /* 0x00000004002e7c82 */ /* 0x000fe40008000000 */
[----:B------:R-:W0:Y:S01]  /*52e0*/  LDCU UR5, c[0x0][0x440] ;  /* 0x00008800ff0577ac */ /* 0x000e220008000800 */
[C---:B------:R-:W-:Y:S01]  /*52f0*/  IMAD.WIDE.U32 R14, R13.reuse, R10, UR46 ;  /* 0x0000002e0d0e7e25 */ /* 0x040fe2000f8e000a */
[----:B------:R-:W-:-:S03]  /*5300*/  IADD3 R10, PT, PT, -R13, RZ, RZ ;  /* 0x000000ff0d0a7210 */ /* 0x000fc60007ffe1ff */
[----:B------:R-:W-:Y:S01]  /*5310*/  IMAD R11, R13, R11, R12 ;  /* 0x0000000b0d0b7224 */ /* 0x000fe200078e020c */
[----:B------:R-:W-:Y:S01]  /*5320*/  MOV R12, UR8 ;  /* 0x00000008000c7c02 */ /* 0x000fe20008000f00 */
[----:B------:R-:W-:Y:S01]  /*5330*/  IMAD R10, R3, R10, UR76 ;  /* 0x0000004c030a7e24 */ /* 0x000fe2000f8e020a */
[----:B------:R-:W-:Y:S01]  /*5340*/  SHF.L.U32 R3, R6, 0x10, RZ ;  /* 0x0000001006037819 */ /* 0x000fe200000006ff */
[----:B------:R-:W-:Y:S02]  /*5350*/  IMAD.IADD R15, R15, 0x1, R11 ;  /* 0x000000010f0f7824 */ /* 0x000fe400078e020b */
[----:B------:R-:W-:Y:S01]  /*5360*/  IMAD.U32 R13, RZ, RZ, UR9 ;  /* 0x00000009ff0d7e24 */ /* 0x000fe2000f8e00ff */
[----:B------:R-:W-:Y:S01]  /*5370*/  LOP3.LUT R3, R3, 0x600000, RZ, 0xc0, !PT ;  /* 0x0060000003037812 */ /* 0x000fe200078ec0ff */
[----:B-----5:R-:W-:Y:S01]  /*5380*/  IMAD.WIDE.U32 R14, R10, R8, R14 ;  /* 0x000000080a0e7225 */ /* 0x020fe200078e000e */
[----:B------:R-:W-:Y:S02]  /*5390*/  LOP3.LUT R13, R12, 0x7f, R6, 0xf8, !PT ;  /* 0x0000007f0c0d7812 */ /* 0x000fe400078ef806 */
[----:B------:R-:W-:Y:S01]  /*53a0*/  R2UR UR4, R3 ;  /* 0x00000000030472ca */ /* 0x000fe200000e0000 */
[----:B------:R-:W-:Y:S01]  /*53b0*/  IMAD R15, R10, R9, R15 ;  /* 0x000000090a0f7224 */ /* 0x000fe200078e020f */
[----:B0-----:R-:W-:Y:S01]  /*53c0*/  ISETP.GE.AND P2, PT, R7, UR5, PT ;  /* 0x0000000507007c0c */ /* 0x001fe2000bf46270 */
[----:B------:R-:W-:-:S02]  /*53d0*/  IMAD R6, R4, UR9, RZ ;  /* 0x0000000904067c24 */ /* 0x000fc4000f8e02ff */
[----:B------:R-:W-:-:S04]  /*53e0*/  IMAD.WIDE.U32 R14, R13, R4, R14 ;  /* 0x000000040d0e7225 */ /* 0x000fc800078e000e */
[----:B------:R-:W-:Y:S01]  /*53f0*/  IMAD R5, R13, R5, R6 ;  /* 0x000000050d057224 */ /* 0x000fe200078e0206 */
[----:B---3--:R-:W-:-:S03]  /*5400*/  IADD3 R36, P1, P0, R14, UR6, R14 ;  /* 0x000000060e247c10 */ /* 0x008fc6000f83e00e */
[----:B------:R-:W-:-:S05]  /*5410*/  IMAD.IADD R5, R15, 0x1, R5 ;  /* 0x000000010f057824 */ /* 0x000fca00078e0205 */
[----:B------:R-:W-:Y:S02]  /*5420*/  IADD3.X R37, PT, PT, R5, UR7, R5, P1, P0 ;  /* 0x0000000705257c10 */ /* 0x000fe40008fe0405 */
[----:B------:R-:W0:Y:S01]  /*5430*/  LDTM.x32 R4, tmem[UR4+0x100] ;  /* 0x00010004000479ee */ /* 0x000e2200082c0000 */
[----:B-1----:R-:W-:Y:S05]  /*5440*/  @P2 BRA `(.L_x_454) ;  /* 0x0000000000482947 */ /* 0x002fea0003800000 */
[----:B0-----:R-:W-:Y:S02]  /*5450*/  F2FP.BF16.F32.PACK_AB R20, R21, R20 ;  /* 0x000000141514723e */ /* 0x001fe400000010ff */
[----:B------:R-:W-:Y:S02]  /*5460*/  F2FP.BF16.F32.PACK_AB R28, R29, R28 ;  /* 0x0000001c1d1c723e */ /* 0x000fe400000010ff */
[----:B------:R-:W-:Y:S02]  /*5470*/  F2FP.BF16.F32.PACK_AB R4, R5, R4 ;  /* 0x000000040504723e */ /* 0x000fe400000010ff */
[----:B------:R-:W-:Y:S02]  /*5480*/  F2FP.BF16.F32.PACK_AB R12, R13, R12 ;  /* 0x0000000c0d0c723e */ /* 0x000fe400000010ff */
[----:B------:R-:W-:Y:S02]  /*5490*/  F2FP.BF16.F32.PACK_AB R21, R23, R22 ;  /* 0x000000161715723e */ /* 0x000fe400000010ff */
[----:B------:R-:W-:-:S02]  /*54a0*/  F2FP.BF16.F32.PACK_AB R29, R31, R30 ;  /* 0x0000001e1f1d723e */ /* 0x000fc400000010ff */
[----:B------:R-:W-:Y:S02]  /*54b0*/  F2FP.BF16.F32.PACK_AB R5, R7, R6 ;  /* 0x000000060705723e */ /* 0x000fe400000010ff */
        /* <DEDUP_REMOVED lines=8> */
[----:B------:R-:W-:-:S03]  /*5540*/  F2FP.BF16.F32.PACK_AB R31, R35, R34 ;  /* 0x00000022231f723e */ /* 0x000fc600000010ff */
[----:B------:R1:W-:Y:S04]  /*5550*/  STG.E.ENL2.256 desc[UR74][R36.64], R4, R12 ;  /* 0xf8000004240c797f */ /* 0x0003e8000f12184a */
[----:B------:R1:W-:Y:S02]  /*5560*/  STG.E.ENL2.256 desc[UR74][R36.64+0x20], R20, R28 ;  /* 0xf8000114241c797f */ /* 0x0003e4000f12184a */
.L_x_454:
[----:B------:R-:W-:Y:S05]  /*5570*/  BSYNC.RECONVERGENT B0 ;  /* 0x0000000000007941 */ /* 0x000fea0003800200 */
.L_x_453:
[----:B------:R-:W-:Y:S01]  /*5580*/  R2UR UR4, R3 ;  /* 0x00000000030472ca */ /* 0x000fe200000e0000 */
[----:B------:R-:W-:-:S12]  /*5590*/  BSSY.RECONVERGENT B0, `(.L_x_455) ;  /* 0x0000015000007945 */ /* 0x000fd80003800200 */
[----:B01----:R-:W0:Y:S01]  /*55a0*/  LDTM.x32 R4, tmem[UR4+0x120] ;  /* 0x00012004000479ee */ /* 0x003e2200082c0000 */
[----:B------:R-:W-:Y:S05]  /*55b0*/  @P2 BRA `(.L_x_456) ;  /* 0x0000000000482947 */ /* 0x000fea0003800000 */
        /* <DEDUP_REMOVED lines=18> */
.L_x_456:
[----:B------:R-:W-:Y:S05]  /*56e0*/  BSYNC.RECONVERGENT B0 ;  /* 0x0000000000007941 */ /* 0x000fea0003800200 */
.L_x_455:
        /* <DEDUP_REMOVED lines=22> */
.L_x_458:
[----:B------:R-:W-:Y:S05]  /*5850*/  BSYNC.RECONVERGENT B0 ;  /* 0x0000000000007941 */ /* 0x000fea0003800200 */
.L_x_457:
        /* <DEDUP_REMOVED lines=22> */
.L_x_460:
[----:B------:R-:W-:Y:S05]  /*59c0*/  BSYNC.RECONVERGENT B0 ;  /* 0x0000000000007941 */ /* 0x000fea0003800200 */
.L_x_459:
        /* <DEDUP_REMOVED lines=22> */
.L_x_462:
[----:B------:R-:W-:Y:S05]  /*5b30*/  BSYNC.RECONVERGENT B0 ;  /* 0x0000000000007941 */ /* 0x000fea0003800200 */
.L_x_461:
        /* <DEDUP_REMOVED lines=22> */
.L_x_464:
[----:B------:R-:W-:Y:S05]  /*5ca0*/  BSYNC.RECONVERGENT B0 ;  /* 0x0000000000007941 */ /* 0x000fea0003800200 */
.L_x_463:
        /* <DEDUP_REMOVED lines=22> */
.L_x_466:
[----:B------:R-:W-:Y:S05]  /*5e10*/  BSYNC.RECONVERGENT B0 ;  /* 0x0000000000007941 */ /* 0x000fea0003800200 */
.L_x_465:
        /* <DEDUP_REMOVED lines=22> */
.L_x_468:
[----:B------:R-:W-:Y:S05]  /*5f80*/  BSYNC.RECONVERGENT B0 ;  /* 0x0000000000007941 */ /* 0x000fea0003800200 */
.L_x_467:
[----:B------:R-:W-:Y:S01]  /*5f90*/  ULEA.HI UR4, UR72, UR72, URZ, 0x1 ;  /* 0x0000004848047291 */ /* 0x000fe2000f8f08ff */
[----:B------:R-:W-:-:S03]  /*5fa0*/  HFMA2 R3, -RZ, RZ, 0, 5.9604644775390625e-08 ;  /* 0x00000001ff037431 */ /* 0x000fc600000001ff */
[----:B------:R-:W-:-:S04]  /*5fb0*/  ULOP3.LUT UR5, UR4, 0xfffffffe, URZ, 0xc0, !UPT ;  /* 0xfffffffe04057892 */ /* 0x000fc8000f8ec0ff */
[----:B------:R-:W-:Y:S02]  /*5fc0*/  UISETP.NE.AND UP0, UPT, UR72, UR5, UPT ;  /* 0x000000054800728c */ /* 0x000fe4000bf05270 */
[----:B------:R-:W-:Y:S02]  /*5fd0*/  USHF.R.U32.HI UR5, URZ, 0x1, UR4 ;  /* 0x00000001ff057899 */ /* 0x000fe40008011604 */
[----:B------:R-:W-:Y:S02]  /*5fe0*/  UISETP.LT.AND UP0, UPT, UR72, URZ, UP0 ;  /* 0x000000ff4800728c */ /* 0x000fe40008701270 */
[----:B------:R-:W-:-:S09]  /*5ff0*/  UIADD3 UR4, UPT, UPT, UR5, -0x1, URZ ;  /* 0xffffffff05047890 */ /* 0x000fd2000fffe0ff */
[----:B------:R-:W-:Y:S02]  /*6000*/  @!UP0 UIADD3 UR4, UPT, UPT, UR5, URZ, URZ ;  /* 0x000000ff05048290 */ /* 0x000fe4000fffe0ff */
[----:B------:R-:W-:Y:S02]  /*6010*/  UIADD3 UR5, UPT, UPT, UR15, 0x78, URZ ;  /* 0x000000780f057890 */ /* 0x000fe4000fffe0ff */
[----:B------:R-:W-:-:S04]  /*6020*/  UIADD3 UR4, UPT, UPT, UR4, UR4, URZ ;  /* 0x0000000404047290 */ /* 0x000fc8000fffe0ff */
[----:B------:R-:W-:-:S09]  /*6030*/  UPRMT UR4, UR4, 0x654, UR5 ;  /* 0x0000065404047896 */ /* 0x000fd20008000005 */
[----:B------:R3:W-:Y:S03]  /*6040*/  SYNCS.ARRIVE.TRANS64.RED.ART0 RZ, [UR4], R3 ;  /* 0x00000003ffff79a7 */ /* 0x0007e60008500404 */
.L_x_451:
[----:B------:R-:W-:-:S13]  /*6050*/  ISETP.GE.AND P0, PT, R2, 0xa, PT ;  /* 0x0000000a0200780c */ /* 0x000fda0003f06270 */
[----:B------:R-:W-:Y:S05]  /*6060*/  @!P0 BRA `(.L_x_469) ;  /* 0x0000000000088947 */ /* 0x000fea0003800000 */
[----:B------:R-:W-:-:S08]  /*6070*/  NOP ;  /* 0x0000000000007918 */ /* 0x000fd00000000000 */
[----:B------:R-:W1:-:S00]  /*6080*/  USETMAXREG.DEALLOC.CTAPOOL 0x20 ;  /* 0x00000020000079c8 */ /* 0x000e4000080e0500 */
.L_x_469:
[----:B------:R-:W5:Y:S01]  /*6090*/  LDCU UR4, c[0x0][0x36c] ;  /* 0x00006d80ff0477ac */ /* 0x000f620008000800 */
[----:B-1----:R-:W-:Y:S01]  /*60a0*/  ISETP.NE.AND P0, PT, R2, 0x4, PT ;  /* 0x000000040200780c */ /* 0x002fe20003f05270 */
[----:B-----5:R-:W-:-:S09]  /*60b0*/  UISETP.EQ.U32.AND UP0, UPT, UR4, 0x1, UPT ;  /* 0x000000010400788c */ /* 0x020fd2000bf02070 */
[----:B------:R-:W-:Y:S05]  /*60c0*/  BRA.U !UP0, `(.L_x_470) ;  /* 0x0000000108287547 */ /* 0x000fea000b800000 */
        /* <DEDUP_REMOVED lines=10> */
.L_x_470:
[----:B------:R-:W-:Y:S01]  /*6170*/  NOP ;  /* 0x0000000000007918 */ /* 0x000fe20000000000 */
.L_x_471:
[----:B------:R-:W-:Y:S05]  /*6180*/  BRA.U !UP0, `(.L_x_472) ;  /* 0x00000001080c7547 */ /* 0x000fea000b800000 */
[----:B------:R-:W-:Y:S01]  /*6190*/  UCGABAR_WAIT ;  /* 0x0000000000007dc7 */ /* 0x000fe20008000000 */
[----:B------:R-:W-:Y:S01]  /*61a0*/  CCTL.IVALL ;  /* 0x00000000ff00798f */ /* 0x000fe20002000000 */
[----:B------:R-:W-:Y:S05]  /*61b0*/  BRA `(.L_x_473) ;  /* 0x0000000000047947 */ /* 0x000fea0003800000 */
.L_x_472:
[----:B------:R-:W-:Y:S06]  /*61c0*/  BAR.SYNC.DEFER_BLOCKING 0x0 ;  /* 0x0000000000007b1d */ /* 0x000fec0000010000 */
.L_x_473:
[----:B---34-:R-:W-:Y:S05]  /*61d0*/  @P0 EXIT ;  /* 0x000000000000094d */ /* 0x018fea0003800000 */
[----:B------:R-:W-:Y:S01]  /*61e0*/  ELECT P0, URZ, PT ;  /* 0x0000000000ff782f */ /* 0x000fe20003800000 */
[----:B------:R-:W-:Y:S01]  /*61f0*/  IMAD.MOV.U32 R3, RZ, RZ, 0x1 ;  /* 0x00000001ff037424 */ /* 0x000fe200078e00ff */
[----:B------:R-:W-:Y:S01]  /*6200*/  ULOP3.LUT UR4, UR72, 0x1, URZ, 0x3c, !UPT ;  /* 0x0000000148047892 */ /* 0x000fe2000f8e3cff */
[----:B------:R-:W-:Y:S01]  /*6210*/  MOV R2, 0x1 ;  /* 0x0000000100027802 */ /* 0x000fe20000000f00 */
[----:B------:R-:W-:Y:S01]  /*6220*/  UIADD3 UR6, UPT, UPT, UR15, 0xb0, URZ ;  /* 0x000000b00f067890 */ /* 0x000fe2000fffe0ff */
[----:B------:R-:W-:Y:S01]  /*6230*/  UVIRTCOUNT.DEALLOC.SMPOOL 0x80 ;  /* 0x000000800000784c */ /* 0x000fe20000000000 */
[----:B------:R-:W-:Y:S02]  /*6240*/  UMOV UR5, 0x40 ;  /* 0x0000004000057882 */ /* 0x000fe40000000000 */
[----:B------:R-:W-:Y:S02]  /*6250*/  ULEA UR5, UR72, UR5, 0x18 ;  /* 0x0000000548057291 */ /* 0x000fe4000f8ec0ff */
[----:B------:R-:W-:-:S07]  /*6260*/  UPRMT UR4, UR4, 0x654, UR6 ;  /* 0x0000065404047896 */ /* 0x000fce0008000006 */
[----:B------:R1:W-:Y:S02]  /*6270*/  @P0 STS.U8 [UR5], R3 ;  /* 0x00000003ff000988 */ /* 0x0003e40008000005 */
[----:B------:R1:W-:Y:S01]  /*6280*/  SYNCS.ARRIVE.TRANS64.RED.ART0 RZ, [UR4], R2 ;  /* 0x00000002ffff79a7 */ /* 0x0003e20008500404 */
[----:B------:R-:W3:Y:S02]  /*6290*/  SYNCS.PHASECHK.TRANS64.TRYWAIT P0, [UR15+0xb0], RZ ;  /* 0x0000b0ffff0075a7 */ /* 0x000ee4000800110f */
[----:B-1-3--:R-:W-:Y:S05]  /*62a0*/  @!P0 BRA `(.L_x_474) ;  /* 0x0000001000248947 */ /* 0x00afea0003800000 */
.L_x_537:
[----:B------:R-:W-:Y:S01]  /*62b0*/  NOP ;  /* 0x0000000000007918 */ /* 0x000fe20000000000 */
[----:B------:R-:W-:Y:S01]  /*62c0*/  UMOV UR4, 0x50 ;  /* 0x0000005000047882 */ /* 0x000fe20000000000 */
[----:B--2---:R-:W-:Y:S01]  /*62d0*/  LOP3.LUT R0, R0, 0xffff, RZ, 0xc0, !PT ;  /* 0x0000ffff00007812 */ /* 0x004fe200078ec0ff */
[----:B------:R-:W-:-:S03]  /*62e0*/  ULEA UR6, UR72, UR4, 0x18 ;  /* 0x0000000448067291 */ /* 0x000fc6000f8ec0ff */
[----:B0-----:R-:W-:Y:S01]  /*62f0*/  SHF.R.U32.HI R7, RZ, 0x5, R0 ;  /* 0x00000005ff077819 */ /* 0x001fe20000011600 */
[----:B------:R-:W-:-:S04]  /*6300*/  IMAD.MOV.U32 R0, RZ, RZ, 0xffff ;  /* 0x0000ffffff007424 */ /* 0x000fc800078e00ff */
[----:B------:R-:W-:Y:S01]  /*6310*/  VIADD R5, R7, 0x10 ;  /* 0x0000001007057836 */ /* 0x000fe20000000000 */
[----:B-1----:R-:W0:Y:S01]  /*6320*/  LDS R3, [UR6] ;  /* 0x00000006ff037984 */ /* 0x002e220008000800 */
[----:B------:R-:W-:-:S03]  /*6330*/  SHF.L.U32 R0, R0, R7, RZ ;  /* 0x0000000700007219 */ /* 0x000fc600000006ff */
        /* <DEDUP_REMOVED lines=11> */
[----:B------:R-:W-:Y:S02]  /*63f0*/  R2UR UR4, R2 ;  /* 0x00000000020472ca */ /* 0x000fe400000e0000 */
[----:B------:R-:W0:Y:S11]  /*6400*/  S2R R2, SR_LANEID ;  /* 0x0000000000027919 */ /* 0x000e360000000000 */
[----:B------:R-:W-:-:S03]  /*6410*/  ULOP3.LUT UR5, URZ, UR4, URZ, 0x33, !UPT ;  /* 0x00000004ff057292 */ /* 0x000fc6000f8e33ff */
[----:B------:R-:W-:Y:S02]  /*6420*/  VOTEU.ANY UR4, UPT, PT ;  /* 0x0000000000047886 */ /* 0x000fe400038e0100 */
[----:B------:R-:W-:Y:S01]  /*6430*/  UFLO.U32 UR4, UR4 ;  /* 0x00000004000472bd */ /* 0x000fe200080e0000 */
[----:B------:R-:W-:-:S04]  /*6440*/  IMAD.U32 R0, RZ, RZ, UR5 ;  /* 0x00000005ff007e24 */ /* 0x000fc8000f8e00ff */
[----:B------:R-:W1:Y:S02]  /*6450*/  REDUX UR7, R0 ;  /* 0x00000000000773c4 */ /* 0x000e640000000000 */
[----:B------:R2:W-:Y:S01]  /*6460*/  UTCATOMSWS.AND URZ, UR5 ;  /* 0x0000000500ff79e3 */ /* 0x0005e20008000000 */
[----:B0-----:R-:W-:Y:S01]  /*6470*/  ISETP.EQ.U32.AND P0, PT, R2, UR4, PT ;  /* 0x0000000402007c0c */ /* 0x001fe2000bf02070 */
[----:B-1----:R-:W-:-:S12]  /*6480*/  IMAD.U32 R2, RZ, RZ, UR7 ;  /* 0x00000007ff027e24 */ /* 0x002fd8000f8e00ff */
[----:B------:R2:W-:Y:S01]  /*6490*/  @P0 ATOMS.AND RZ, [UR6], R2 ;  /* 0x00000002ffff098c */ /* 0x0005e2000a800006 */
[----:B------:R-:W-:Y:S05]  /*64a0*/  BRA `(.L_x_477) ;  /* 0x0000000000147947 */ /* 0x000fea0003800000 */
.L_x_476:
[----:B------:R-:W-:Y:S02]  /*64b0*/  MOV R2, 0x64d0 ;  /* 0x000064d000027802 */ /* 0x000fe40000000f00 */
[----:B------:R-:W-:Y:S05]  /*64c0*/  CALL.REL.NOINC `($__internal_4_$__cuda_sm10x_tcgen05_guardrail_trap_col_being_dealloced_not_returned_by_alloc) ;  /* 0x0000000c00b47944 */ /* 0x000fea0003c00000 */
[----:B------:R-:W-:Y:S05]  /*64d0*/  BRA `(.L_x_477) ;  /* 0x0000000000087947 */ /* 0x000fea0003800000 */
.L_x_475:
[----:B------:R-:W-:Y:S02]  /*64e0*/  MOV R2, 0x6500 ;  /* 0x0000650000027802 */ /* 0x000fe40000000f00 */
[----:B------:R-:W-:Y:S05]  /*64f0*/  CALL.REL.NOINC `($__internal_6_$__cuda_sm10x_tcgen05_guardrail_trap_unallocated_columns_being_dealloced) ;  /* 0x0000000c00c07944 */ /* 0x000fea0003c00000 */
.L_x_477:
[----:B------:R-:W-:Y:S01]  /*6500*/  NOP ;  /* 0x0000000000007918 */ /* 0x000fe20000000000 */
[----:B--2---:R-:W-:Y:S05]  /*6510*/  EXIT ;  /* 0x000000000000794d */ /* 0x004fea0003800000 */
.L_x_376:
[----:B------:R-:W-:-:S07]  /*6520*/  MOV R13, R12 ;  /* 0x0000000c000d7202 */ /* 0x000fce0000000f00 */
.L_x_478:
[----:B-1----:R1:W2:Y:S02]  /*6530*/  SYNCS.PHASECHK.TRANS64.TRYWAIT P0, [R5+URZ], R13 ;  /* 0x0000000d050075a7 */ /* 0x0022a400080011ff */
[----:B--2---:R-:W-:Y:S05]  /*6540*/  @!P0 NANOSLEEP.SYNCS 0x989680 ;  /* 0x009896800000895d */ /* 0x004fea0003900000 */
[----:B------:R-:W2:Y:S02]  /*6550*/  @!P0 SYNCS.PHASECHK.TRANS64 P0, [R5+URZ], R13 ;  /* 0x0000000d050085a7 */ /* 0x000ea400080010ff */
[----:B--2---:R-:W-:Y:S05]  /*6560*/  @!P0 BRA `(.L_x_478) ;  /* 0xfffffffc00f08947 */ /* 0x004fea000383ffff */
[----:B------:R-:W-:Y:S05]  /*6570*/  BRA `(.L_x_375) ;  /* 0xffffffa400607947 */ /* 0x000fea000383ffff */
.L_x_379:
[----:B------:R-:W-:-:S07]  /*6580*/  MOV R11, R10 ;  /* 0x0000000a000b7202 */ /* 0x000fce0000000f00 */
.L_x_479:
[----:B-1----:R1:W2:Y:S02]  /*6590*/  SYNCS.PHASECHK.TRANS64.TRYWAIT P0, [R4+URZ], R11 ;  /* 0x0000000b040075a7 */ /* 0x0022a400080011ff */
[----:B--2---:R-:W-:Y:S05]  /*65a0*/  @!P0 NANOSLEEP.SYNCS 0x989680 ;  /* 0x009896800000895d */ /* 0x004fea0003900000 */
[----:B------:R-:W2:Y:S02]  /*65b0*/  @!P0 SYNCS.PHASECHK.TRANS64 P0, [R4+URZ], R11 ;  /* 0x0000000b040085a7 */ /* 0x000ea400080010ff */
[----:B--2---:R-:W-:Y:S05]  /*65c0*/  @!P0 BRA `(.L_x_479) ;  /* 0xfffffffc00f08947 */ /* 0x004fea000383ffff */
[----:B------:R-:W-:Y:S05]  /*65d0*/  BRA `(.L_x_378) ;  /* 0xffffffa400d47947 */ /* 0x000fea000383ffff */
.L_x_385:
[----:B------:R-:W-:Y:S02]  /*65e0*/  MOV R4, UR15 ;  /* 0x0000000f00047c02 */ /* 0x000fe40008000f00 */
[----:B------:R-:W-:Y:S02]  /*65f0*/  MOV R14, 0x80000000 ;  /* 0x80000000000e7802 */ /* 0x000fe40000000f00 */
[----:B------:R-:W-:-:S07]  /*6600*/  MOV R15, 0x80000000 ;  /* 0x80000000000f7802 */ /* 0x000fce0000000f00 */
.L_x_480:
[----:B0-----:R0:W1:Y:S02]  /*6610*/  SYNCS.PHASECHK.TRANS64.TRYWAIT P0, [R4+URZ+0x98], R15 ;  /* 0x0000980f040075a7 */ /* 0x00106400080011ff */
[----:B-1----:R-:W-:Y:S05]  /*6620*/  @!P0 NANOSLEEP.SYNCS 0x989680 ;  /* 0x009896800000895d */ /* 0x002fea0003900000 */
[----:B------:R-:W1:Y:S02]  /*6630*/  @!P0 SYNCS.PHASECHK.TRANS64 P0, [R4+URZ+0x98], R15 ;  /* 0x0000980f040085a7 */ /* 0x000e6400080010ff */
[----:B-1----:R-:W-:Y:S05]  /*6640*/  @!P0 BRA `(.L_x_480) ;  /* 0xfffffffc00f08947 */ /* 0x002fea000383ffff */
[----:B------:R-:W-:Y:S05]  /*6650*/  BRA `(.L_x_481) ;  /* 0xffffffac00b47947 */ /* 0x000fea000383ffff */
.L_x_398:
[----:B------:R-:W-:Y:S01]  /*6660*/  HFMA2 R14, -RZ, RZ, -0.0 , 0 ;  /* 0x80000000ff0e7431 */ /* 0x000fe200000001ff */
[----:B------:R-:W-:Y:S02]  /*6670*/  MOV R4, UR15 ;  /* 0x0000000f00047c02 */ /* 0x000fe40008000f00 */
[----:B------:R-:W-:-:S07]  /*6680*/  MOV R15, 0x80000000 ;  /* 0x80000000000f7802 */ /* 0x000fce0000000f00 */
.L_x_482:
[----:B0-----:R0:W1:Y:S02]  /*6690*/  SYNCS.PHASECHK.TRANS64.TRYWAIT P0, [R4+URZ+0xa8], R15 ;  /* 0x0000a80f040075a7 */ /* 0x00106400080011ff */
[----:B-1----:R-:W-:Y:S05]  /*66a0*/  @!P0 NANOSLEEP.SYNCS 0x989680 ;  /* 0x009896800000895d */ /* 0x002fea0003900000 */
[----:B------:R-:W1:Y:S02]  /*66b0*/  @!P0 SYNCS.PHASECHK.TRANS64 P0, [R4+URZ+0xa8], R15 ;  /* 0x0000a80f040085a7 */ /* 0x000e6400080010ff */
[----:B-1----:R-:W-:Y:S05]  /*66c0*/  @!P0 BRA `(.L_x_482) ;  /* 0xfffffffc00f08947 */ /* 0x002fea000383ffff */
[----:B------:R-:W-:Y:S05]  /*66d0*/  BRA `(.L_x_483) ;  /* 0xffffffb800547947 */ /* 0x000fea000383ffff */
.L_x_411:
[----:B------:R-:W-:Y:S01]  /*66e0*/  HFMA2 R10, -RZ, RZ, -0.0 , 0 ;  /* 0x80000000ff0a7431 */ /* 0x000fe200000001ff */
[----:B------:R-:W-:Y:S02]  /*66f0*/  MOV R4, UR15 ;  /* 0x0000000f00047c02 */ /* 0x000fe40008000f00 */
[----:B------:R-:W-:-:S07]  /*6700*/  MOV R11, 0x80000000 ;  /* 0x80000000000b7802 */ /* 0x000fce0000000f00 */
.L_x_484:
[----:B0-----:R0:W1:Y:S02]  /*6710*/  SYNCS.PHASECHK.TRANS64.TRYWAIT P0, [R4+URZ+0x8], R11 ;  /* 0x0000080b040075a7 */ /* 0x00106400080011ff */
[----:B-1----:R-:W-:Y:S05]  /*6720*/  @!P0 NANOSLEEP.SYNCS 0x989680 ;  /* 0x009896800000895d */ /* 0x002fea0003900000 */
[----:B------:R-:W1:Y:S02]  /*6730*/  @!P0 SYNCS.PHASECHK.TRANS64 P0, [R4+URZ+0x8], R11 ;  /* 0x0000080b040085a7 */ /* 0x000e6400080010ff */
[----:B-1----:R-:W-:Y:S05]  /*6740*/  @!P0 BRA `(.L_x_484) ;  /* 0xfffffffc00f08947 */ /* 0x002fea000383ffff */
[----:B------:R-:W-:Y:S05]  /*6750*/  BRA `(.L_x_485) ;  /* 0xffffffc4006c7947 */ /* 0x000fea000383ffff */
.L_x_413:
[----:B------:R-:W-:Y:S01]  /*6760*/  HFMA2 R10, -RZ, RZ, -0.0 , 0 ;  /* 0x80000000ff0a7431 */ /* 0x000fe200000001ff */
[----:B0-----:R-:W-:Y:S02]  /*6770*/  MOV R4, UR15 ;  /* 0x0000000f00047c02 */ /* 0x001fe40008000f00 */
[----:B------:R-:W-:-:S07]  /*6780*/  MOV R11, 0x80000000 ;  /* 0x80000000000b7802 */ /* 0x000fce0000000f00 */
.L_x_486:
[----:B0-----:R0:W1:Y:S02]  /*6790*/  SYNCS.PHASECHK.TRANS64.TRYWAIT P0, [R4+URZ+0x18], R11 ;  /* 0x0000180b040075a7 */ /* 0x00106400080011ff */
[----:B-1----:R-:W-:Y:S05]  /*67a0*/  @!P0 NANOSLEEP.SYNCS 0x989680 ;  /* 0x009896800000895d */ /* 0x002fea0003900000 */
[----:B------:R-:W1:Y:S02]  /*67b0*/  @!P0 SYNCS.PHASECHK.TRANS64 P0, [R4+URZ+0x18], R11 ;  /* 0x0000180b040085a7 */ /* 0x000e6400080010ff */
[----:B-1----:R-:W-:Y:S05]  /*67c0*/  @!P0 BRA `(.L_x_486) ;  /* 0xfffffffc00f08947 */ /* 0x002fea000383ffff */
[----:B------:R-:W-:Y:S05]  /*67d0*/  BRA `(.L_x_487) ;  /* 0xffffffc800a07947 */ /* 0x000fea000383ffff */
.L_x_415:
[----:B------:R-:W-:Y:S01]  /*67e0*/  HFMA2 R10, -RZ, RZ, -0.0 , 0 ;  /* 0x80000000ff0a7431 */ /* 0x000fe200000001ff */
[----:B01----:R-:W-:Y:S02]  /*67f0*/  MOV R4, UR15 ;  /* 0x0000000f00047c02 */ /* 0x003fe40008000f00 */
[----:B------:R-:W-:-:S07]  /*6800*/  MOV R11, 0x80000000 ;  /* 0x80000000000b7802 */ /* 0x000fce0000000f00 */
.L_x_488:
[----:B0-----:R0:W1:Y:S02]  /*6810*/  SYNCS.PHASECHK.TRANS64.TRYWAIT P0, [R4+URZ+0x28], R11 ;  /* 0x0000280b040075a7 */ /* 0x00106400080011ff */
[----:B-1----:R-:W-:Y:S05]  /*6820*/  @!P0 NANOSLEEP.SYNCS 0x989680 ;  /* 0x009896800000895d */ /* 0x002fea0003900000 */
[----:B------:R-:W1:Y:S02]  /*6830*/  @!P0 SYNCS.PHASECHK.TRANS64 P0, [R4+URZ+0x28], R11 ;  /* 0x0000280b040085a7 */ /* 0x000e6400080010ff */
[----:B-1----:R-:W-:Y:S05]  /*6840*/  @!P0 BRA `(.L_x_488) ;  /* 0xfffffffc00f08947 */ /* 0x002fea000383ffff */
[----:B------:R-:W-:Y:S05]  /*6850*/  BRA `(.L_x_489) ;  /* 0xffffffc800d87947 */ /* 0x000fea000383ffff */
.L_x_418:
[----:B------:R-:W-:Y:S01]  /*6860*/  HFMA2 R10, -RZ, RZ, -0.0 , 0 ;  /* 0x80000000ff0a7431 */ /* 0x000fe200000001ff */
[----:B------:R-:W-:Y:S02]  /*6870*/  MOV R4, UR15 ;  /* 0x0000000f00047c02 */ /* 0x000fe40008000f00 */
[----:B------:R-:W-:-:S07]  /*6880*/  MOV R11, 0x80000000 ;  /* 0x80000000000b7802 */ /* 0x000fce0000000f00 */
.L_x_490:
[----:B0-----:R0:W1:Y:S02]  /*6890*/  SYNCS.PHASECHK.TRANS64.TRYWAIT P0, [R4+URZ+0x48], R11 ;  /* 0x0000480b040075a7 */ /* 0x00106400080011ff */
[----:B-1----:R-:W-:Y:S05]  /*68a0*/  @!P0 NANOSLEEP.SYNCS 0x989680 ;  /* 0x009896800000895d */ /* 0x002fea0003900000 */
[----:B------:R-:W1:Y:S02]  /*68b0*/  @!P0 SYNCS.PHASECHK.TRANS64 P0, [R4+URZ+0x48], R11 ;  /* 0x0000480b040085a7 */ /* 0x000e6400080010ff */
[----:B-1----:R-:W-:Y:S05]  /*68c0*/  @!P0 BRA `(.L_x_490) ;  /* 0xfffffffc00f08947 */ /* 0x002fea000383ffff */
[----:B------:R-:W-:Y:S05]  /*68d0*/  BRA `(.L_x_491) ;  /* 0xffffffc800d47947 */ /* 0x000fea000383ffff */
.L_x_419:
[----:B------:R-:W-:Y:S01]  /*68e0*/  HFMA2 R4, -RZ, RZ, -0.0 , 0 ;  /* 0x80000000ff047431 */ /* 0x000fe200000001ff */
[----:B------:R-:W-:Y:S02]  /*68f0*/  MOV R3, UR15 ;  /* 0x0000000f00037c02 */ /* 0x000fe40008000f00 */
[----:B------:R-:W-:-:S07]  /*6900*/  MOV R5, 0x80000000 ;  /* 0x8000000000057802 */ /* 0x000fce0000000f00 */
.L_x_492:
[----:B0-----:R0:W1:Y:S02]  /*6910*/  SYNCS.PHASECHK.TRANS64.TRYWAIT P0, [R3+URZ+0x38], R5 ;  /* 0x00003805030075a7 */ /* 0x00106400080011ff */
[----:B-1----:R-:W-:Y:S05]  /*6920*/  @!P0 NANOSLEEP.SYNCS 0x989680 ;  /* 0x009896800000895d */ /* 0x002fea0003900000 */
[----:B------:R-:W1:Y:S02]  /*6930*/  @!P0 SYNCS.PHASECHK.TRANS64 P0, [R3+URZ+0x38], R5 ;  /* 0x00003805030085a7 */ /* 0x000e6400080010ff */
[----:B-1----:R-:W-:Y:S05]  /*6940*/  @!P0 BRA `(.L_x_492) ;  /* 0xfffffffc00f08947 */ /* 0x002fea000383ffff */
[----:B------:R-:W-:Y:S05]  /*6950*/  BRA `(.L_x_493) ;  /* 0xffffffc800c87947 */ /* 0x000fea000383ffff */
.L_x_420:
[----:B------:R-:W-:-:S07]  /*6960*/  MOV R3, UR15 ;  /* 0x0000000f00037c02 */ /* 0x000fce0008000f00 */
.L_x_494:
[----:B0-----:R0:W1:Y:S02]  /*6970*/  SYNCS.PHASECHK.TRANS64.TRYWAIT P0, [R3+URZ+0x8], RZ ;  /* 0x000008ff030075a7 */ /* 0x00106400080011ff */
[----:B-1----:R-:W-:Y:S05]  /*6980*/  @!P0 NANOSLEEP.SYNCS 0x989680 ;  /* 0x009896800000895d */ /* 0x002fea0003900000 */
[----:B------:R-:W1:Y:S02]  /*6990*/  @!P0 SYNCS.PHASECHK.TRANS64 P0, [R3+URZ+0x8], RZ ;  /* 0x000008ff030085a7 */ /* 0x000e6400080010ff */
[----:B-1----:R-:W-:Y:S05]  /*69a0*/  @!P0 BRA `(.L_x_494) ;  /* 0xfffffffc00f08947 */ /* 0x002fea000383ffff */
[----:B------:R-:W-:Y:S05]  /*69b0*/  BRA `(.L_x_495) ;  /* 0xffffffc800c47947 */ /* 0x000fea000383ffff */
.L_x_421:
[----:B------:R-:W-:-:S07]  /*69c0*/  MOV R3, UR15 ;  /* 0x0000000f00037c02 */ /* 0x000fce0008000f00 */
.L_x_496:
[----:B0-----:R0:W1:Y:S02]  /*69d0*/  SYNCS.PHASECHK.TRANS64.TRYWAIT P0, [R3+URZ+0x18], RZ ;  /* 0x000018ff030075a7 */ /* 0x00106400080011ff */
[----:B-1----:R-:W-:Y:S05]  /*69e0*/  @!P0 NANOSLEEP.SYNCS 0x989680 ;  /* 0x009896800000895d */ /* 0x002fea0003900000 */
[----:B------:R-:W1:Y:S02]  /*69f0*/  @!P0 SYNCS.PHASECHK.TRANS64 P0, [R3+URZ+0x18], RZ ;  /* 0x000018ff030085a7 */ /* 0x000e6400080010ff */
[----:B-1----:R-:W-:Y:S05]  /*6a00*/  @!P0 BRA `(.L_x_496) ;  /* 0xfffffffc00f08947 */ /* 0x002fea000383ffff */
[----:B------:R-:W-:Y:S05]  /*6a10*/  BRA `(.L_x_497) ;  /* 0xffffffc800c07947 */ /* 0x000fea000383ffff */
.L_x_423:
[----:B------:R-:W-:Y:S01]  /*6a20*/  HFMA2 R10, -RZ, RZ, -0.0 , 0 ;  /* 0x80000000ff0a7431 */ /* 0x000fe200000001ff */
[----:B01----:R-:W-:Y:S02]  /*6a30*/  MOV R4, UR15 ;  /* 0x0000000f00047c02 */ /* 0x003fe40008000f00 */
[----:B------:R-:W-:-:S07]  /*6a40*/  MOV R11, 0x80000000 ;  /* 0x80000000000b7802 */ /* 0x000fce0000000f00 */
.L_x_498:
[----:B0-----:R0:W1:Y:S02]  /*6a50*/  SYNCS.PHASECHK.TRANS64.TRYWAIT P0, [R4+URZ+0x48], R11 ;  /* 0x0000480b040075a7 */ /* 0x00106400080011ff */
[----:B-1----:R-:W-:Y:S05]  /*6a60*/  @!P0 NANOSLEEP.SYNCS 0x989680 ;  /* 0x009896800000895d */ /* 0x002fea0003900000 */
[----:B------:R-:W1:Y:S02]  /*6a70*/  @!P0 SYNCS.PHASECHK.TRANS64 P0, [R4+URZ+0x48], R11 ;  /* 0x0000480b040085a7 */ /* 0x000e6400080010ff */
[----:B-1----:R-:W-:Y:S05]  /*6a80*/  @!P0 BRA `(.L_x_498) ;  /* 0xfffffffc00f08947 */ /* 0x002fea000383ffff */
[----:B------:R-:W-:Y:S05]  /*6a90*/  BRA `(.L_x_499) ;  /* 0xffffffc800bc7947 */ /* 0x000fea000383ffff */
.L_x_424:
[----:B01----:R-:W-:Y:S01]  /*6aa0*/  HFMA2 R4, -RZ, RZ, -0.0 , 0 ;  /* 0x80000000ff047431 */ /* 0x003fe200000001ff */
[----:B------:R-:W-:Y:S02]  /*6ab0*/  MOV R3, UR15 ;  /* 0x0000000f00037c02 */ /* 0x000fe40008000f00 */
[----:B------:R-:W-:-:S07]  /*6ac0*/  MOV R5, 0x80000000 ;  /* 0x8000000000057802 */ /* 0x000fce0000000f00 */
.L_x_500:
[----:B0-----:R0:W1:Y:S02]  /*6ad0*/  SYNCS.PHASECHK.TRANS64.TRYWAIT P0, [R3+URZ+0x38], R5 ;  /* 0x00003805030075a7 */ /* 0x00106400080011ff */
[----:B-1----:R-:W-:Y:S05]  /*6ae0*/  @!P0 NANOSLEEP.SYNCS 0x989680 ;  /* 0x009896800000895d */ /* 0x002fea0003900000 */
[----:B------:R-:W1:Y:S02]  /*6af0*/  @!P0 SYNCS.PHASECHK.TRANS64 P0, [R3+URZ+0x38], R5 ;  /* 0x00003805030085a7 */ /* 0x000e6400080010ff */
[----:B-1----:R-:W-:Y:S05]  /*6b00*/  @!P0 BRA `(.L_x_500) ;  /* 0xfffffffc00f08947 */ /* 0x002fea000383ffff */
[----:B------:R-:W-:Y:S05]  /*6b10*/  BRA `(.L_x_501) ;  /* 0xffffffc800a47947 */ /* 0x000fea000383ffff */
.L_x_425:
[----:B0-----:R-:W-:-:S07]  /*6b20*/  MOV R3, UR15 ;  /* 0x0000000f00037c02 */ /* 0x001fce0008000f00 */
.L_x_502:
[----:B0-----:R0:W2:Y:S02]  /*6b30*/  SYNCS.PHASECHK.TRANS64.TRYWAIT P0, [R3+URZ+0x8], RZ ;  /* 0x000008ff030075a7 */ /* 0x0010a400080011ff */
[----:B--2---:R-:W-:Y:S05]  /*6b40*/  @!P0 NANOSLEEP.SYNCS 0x989680 ;  /* 0x009896800000895d */ /* 0x004fea0003900000 */
[----:B------:R-:W2:Y:S02]  /*6b50*/  @!P0 SYNCS.PHASECHK.TRANS64 P0, [R3+URZ+0x8], RZ ;  /* 0x000008ff030085a7 */ /* 0x000ea400080010ff */
[----:B--2---:R-:W-:Y:S05]  /*6b60*/  @!P0 BRA `(.L_x_502) ;  /* 0xfffffffc00f08947 */ /* 0x004fea000383ffff */
[----:B------:R-:W-:Y:S05]  /*6b70*/  BRA `(.L_x_503) ;  /* 0xffffffc800947947 */ /* 0x000fea000383ffff */
.L_x_426:
[----:B0-----:R-:W-:-:S07]  /*6b80*/  MOV R3, UR15 ;  /* 0x0000000f00037c02 */ /* 0x001fce0008000f00 */
.L_x_504:
[----:B0-----:R0:W2:Y:S02]  /*6b90*/  SYNCS.PHASECHK.TRANS64.TRYWAIT P0, [R3+URZ+0x18], RZ ;  /* 0x000018ff030075a7 */ /* 0x0010a400080011ff */
[----:B--2---:R-:W-:Y:S05]  /*6ba0*/  @!P0 NANOSLEEP.SYNCS 0x989680 ;  /* 0x009896800000895d */ /* 0x004fea0003900000 */
[----:B------:R-:W2:Y:S02]  /*6bb0*/  @!P0 SYNCS.PHASECHK.TRANS64 P0, [R3+URZ+0x18], RZ ;  /* 0x000018ff030085a7 */ /* 0x000ea400080010ff */
[----:B--2---:R-:W-:Y:S05]  /*6bc0*/  @!P0 BRA `(.L_x_504) ;  /* 0xfffffffc00f08947 */ /* 0x004fea000383ffff */
[----:B------:R-:W-:Y:S05]  /*6bd0*/  BRA `(.L_x_422) ;  /* 0xffffffc800847947 */ /* 0x000fea000383ffff */
.L_x_427:
[----:B01----:R-:W-:-:S07]  /*6be0*/  MOV R3, UR15 ;  /* 0x0000000f00037c02 */ /* 0x003fce0008000f00 */
.L_x_505:
[----:B0-----:R0:W1:Y:S02]  /*6bf0*/  SYNCS.PHASECHK.TRANS64.TRYWAIT P0, [R3+URZ+0x98], RZ ;  /* 0x000098ff030075a7 */ /* 0x00106400080011ff */
[----:B-1----:R-:W-:Y:S05]  /*6c00*/  @!P0 NANOSLEEP.SYNCS 0x989680 ;  /* 0x009896800000895d */ /* 0x002fea0003900000 */
[----:B------:R-:W1:Y:S02]  /*6c10*/  @!P0 SYNCS.PHASECHK.TRANS64 P0, [R3+URZ+0x98], RZ ;  /* 0x000098ff030085a7 */ /* 0x000e6400080010ff */
[----:B-1----:R-:W-:Y:S05]  /*6c20*/  @!P0 BRA `(.L_x_505) ;  /* 0xfffffffc00f08947 */ /* 0x002fea000383ffff */
[----:B------:R-:W-:Y:S05]  /*6c30*/  BRA `(.L_x_506) ;  /* 0xffffffc800787947 */ /* 0x000fea000383ffff */
.L_x_428:
[----:B01----:R-:W-:-:S07]  /*6c40*/  MOV R3, UR15 ;  /* 0x0000000f00037c02 */ /* 0x003fce0008000f00 */
.L_x_507:
[----:B0-----:R0:W1:Y:S02]  /*6c50*/  SYNCS.PHASECHK.TRANS64.TRYWAIT P0, [R3+URZ+0xa8], RZ ;  /* 0x0000a8ff030075a7 */ /* 0x00106400080011ff */
[----:B-1----:R-:W-:Y:S05]  /*6c60*/  @!P0 NANOSLEEP.SYNCS 0x989680 ;  /* 0x009896800000895d */ /* 0x002fea0003900000 */
[----:B------:R-:W1:Y:S02]  /*6c70*/  @!P0 SYNCS.PHASECHK.TRANS64 P0, [R3+URZ+0xa8], RZ ;  /* 0x0000a8ff030085a7 */ /* 0x000e6400080010ff */
[----:B-1----:R-:W-:Y:S05]  /*6c80*/  @!P0 BRA `(.L_x_507) ;  /* 0xfffffffc00f08947 */ /* 0x002fea000383ffff */
[----:B------:R-:W-:Y:S05]  /*6c90*/  BRA `(.L_x_384) ;  /* 0xffffffc800687947 */ /* 0x000fea000383ffff */
.L_x_431:
[----:B------:R-:W-:Y:S02]  /*6ca0*/  MOV R3, UR15 ;  /* 0x0000000f00037c02 */ /* 0x000fe40008000f00 */
[----:B------:R-:W-:Y:S02]  /*6cb0*/  MOV R10, 0x80000000 ;  /* 0x80000000000a7802 */ /* 0x000fe40000000f00 */
[----:B------:R-:W-:-:S07]  /*6cc0*/  MOV R11, 0x80000000 ;  /* 0x80000000000b7802 */ /* 0x000fce0000000f00 */
.L_x_508:
[----:B0-----:R0:W1:Y:S02]  /*6cd0*/  SYNCS.PHASECHK.TRANS64.TRYWAIT P0, [R3+URZ+0x78], R11 ;  /* 0x0000780b030075a7 */ /* 0x00106400080011ff */
[----:B-1----:R-:W-:Y:S05]  /*6ce0*/  @!P0 NANOSLEEP.SYNCS 0x989680 ;  /* 0x009896800000895d */ /* 0x002fea0003900000 */
[----:B------:R-:W1:Y:S02]  /*6cf0*/  @!P0 SYNCS.PHASECHK.TRANS64 P0, [R3+URZ+0x78], R11 ;  /* 0x0000780b030085a7 */ /* 0x000e6400080010ff */
[----:B-1----:R-:W-:Y:S05]  /*6d00*/  @!P0 BRA `(.L_x_508) ;  /* 0xfffffffc00f08947 */ /* 0x002fea000383ffff */
[----:B------:R-:W-:Y:S05]  /*6d10*/  BRA `(.L_x_509) ;  /* 0xffffffc800707947 */ /* 0x000fea000383ffff */
.L_x_432:
[----:B------:R-:W-:Y:S01]  /*6d20*/  HFMA2 R4, -RZ, RZ, -0.0 , 0 ;  /* 0x80000000ff047431 */ /* 0x000fe200000001ff */
[----:B0-----:R-:W-:Y:S02]  /*6d30*/  MOV R3, UR15 ;  /* 0x0000000f00037c02 */ /* 0x001fe40008000f00 */
[----:B------:R-:W-:-:S07]  /*6d40*/  MOV R5, 0x80000000 ;  /* 0x8000000000057802 */ /* 0x000fce0000000f00 */
.L_x_510:
[----:B0-----:R0:W1:Y:S02]  /*6d50*/  SYNCS.PHASECHK.TRANS64.TRYWAIT P0, [R3+URZ+0x58], R5 ;  /* 0x00005805030075a7 */ /* 0x00106400080011ff */
[----:B-1----:R-:W-:Y:S05]  /*6d60*/  @!P0 NANOSLEEP.SYNCS 0x989680 ;  /* 0x009896800000895d */ /* 0x002fea0003900000 */
[----:B------:R-:W1:Y:S02]  /*6d70*/  @!P0 SYNCS.PHASECHK.TRANS64 P0, [R3+URZ+0x58], R5 ;  /* 0x00005805030085a7 */ /* 0x000e6400080010ff */
[----:B-1----:R-:W-:Y:S05]  /*6d80*/  @!P0 BRA `(.L_x_510) ;  /* 0xfffffffc00f08947 */ /* 0x002fea000383ffff */
[----:B------:R-:W-:Y:S05]  /*6d90*/  BRA `(.L_x_511) ;  /* 0xffffffc800587947 */ /* 0x000fea000383ffff */
.L_x_433:
[----:B0-----:R-:W-:-:S07]  /*6da0*/  MOV R3, UR15 ;  /* 0x0000000f00037c02 */ /* 0x001fce0008000f00 */
.L_x_512:
[----:B0-----:R0:W1:Y:S02]  /*6db0*/  SYNCS.PHASECHK.TRANS64.TRYWAIT P0, [R3+URZ], RZ ;  /* 0x000000ff030075a7 */ /* 0x00106400080011ff */
[----:B-1----:R-:W-:Y:S05]  /*6dc0*/  @!P0 NANOSLEEP.SYNCS 0x989680 ;  /* 0x009896800000895d */ /* 0x002fea0003900000 */
[----:B------:R-:W1:Y:S02]  /*6dd0*/  @!P0 SYNCS.PHASECHK.TRANS64 P0, [R3+URZ], RZ ;  /* 0x000000ff030085a7 */ /* 0x000e6400080010ff */
[----:B-1----:R-:W-:Y:S05]  /*6de0*/  @!P0 BRA `(.L_x_512) ;  /* 0xfffffffc00f08947 */ /* 0x002fea000383ffff */
[----:B------:R-:W-:Y:S05]  /*6df0*/  BRA `(.L_x_513) ;  /* 0xffffffc800487947 */ /* 0x000fea000383ffff */
.L_x_434:
[----:B------:R-:W-:-:S07]  /*6e00*/  MOV R3, UR15 ;  /* 0x0000000f00037c02 */ /* 0x000fce0008000f00 */
.L_x_514:
[----:B0-----:R0:W1:Y:S02]  /*6e10*/  SYNCS.PHASECHK.TRANS64.TRYWAIT P0, [R3+URZ+0x20], RZ ;  /* 0x000020ff030075a7 */ /* 0x00106400080011ff */
[----:B-1----:R-:W-:Y:S05]  /*6e20*/  @!P0 NANOSLEEP.SYNCS 0x989680 ;  /* 0x009896800000895d */ /* 0x002fea0003900000 */
[----:B------:R-:W1:Y:S02]  /*6e30*/  @!P0 SYNCS.PHASECHK.TRANS64 P0, [R3+URZ+0x20], RZ ;  /* 0x000020ff030085a7 */ /* 0x000e6400080010ff */
[----:B-1----:R-:W-:Y:S05]  /*6e40*/  @!P0 BRA `(.L_x_514) ;  /* 0xfffffffc00f08947 */ /* 0x002fea000383ffff */
[----:B------:R-:W-:Y:S05]  /*6e50*/  BRA `(.L_x_515) ;  /* 0xffffffc800987947 */ /* 0x000fea000383ffff */
.L_x_436:
[----:B------:R-:W-:Y:S02]  /*6e60*/  MOV R3, UR8 ;  /* 0x0000000800037c02 */ /* 0x000fe40008000f00 */
[----:B------:R-:W-:Y:S02]  /*6e70*/  MOV R4, 0x80000000 ;  /* 0x8000000000047802 */ /* 0x000fe40000000f00 */
[----:B------:R-:W-:-:S07]  /*6e80*/  MOV R5, 0x80000000 ;  /* 0x8000000000057802 */ /* 0x000fce0000000f00 */
.L_x_516:
[----:B0-----:R0:W1:Y:S02]  /*6e90*/  SYNCS.PHASECHK.TRANS64.TRYWAIT P0, [R3+URZ+0x68], R5 ;  /* 0x00006805030075a7 */ /* 0x00106400080011ff */
[----:B-1----:R-:W-:Y:S05]  /*6ea0*/  @!P0 NANOSLEEP.SYNCS 0x989680 ;  /* 0x009896800000895d */ /* 0x002fea0003900000 */
[----:B------:R-:W1:Y:S02]  /*6eb0*/  @!P0 SYNCS.PHASECHK.TRANS64 P0, [R3+URZ+0x68], R5 ;  /* 0x00006805030085a7 */ /* 0x000e6400080010ff */
[----:B-1----:R-:W-:Y:S05]  /*6ec0*/  @!P0 BRA `(.L_x_516) ;  /* 0xfffffffc00f08947 */ /* 0x002fea000383ffff */
[----:B------:R-:W-:Y:S05]  /*6ed0*/  BRA `(.L_x_517) ;  /* 0xffffffd0003c7947 */ /* 0x000fea000383ffff */
.L_x_437:
[----:B0-----:R-:W-:-:S07]  /*6ee0*/  MOV R3, UR8 ;  /* 0x0000000800037c02 */ /* 0x001fce0008000f00 */
.L_x_518:
[----:B0-----:R0:W1:Y:S02]  /*6ef0*/  SYNCS.PHASECHK.TRANS64.TRYWAIT P0, [R3+URZ+0x10], RZ ;  /* 0x000010ff030075a7 */ /* 0x00106400080011ff */
[----:B-1----:R-:W-:Y:S05]  /*6f00*/  @!P0 NANOSLEEP.SYNCS 0x989680 ;  /* 0x009896800000895d */ /* 0x002fea0003900000 */
[----:B------:R-:W1:Y:S02]  /*6f10*/  @!P0 SYNCS.PHASECHK.TRANS64 P0, [R3+URZ+0x10], RZ ;  /* 0x000010ff030085a7 */ /* 0x000e6400080010ff */
[----:B-1----:R-:W-:Y:S05]  /*6f20*/  @!P0 BRA `(.L_x_518) ;  /* 0xfffffffc00f08947 */ /* 0x002fea000383ffff */
[----:B------:R-:W-:Y:S05]  /*6f30*/  BRA `(.L_x_519) ;  /* 0xffffffd0002c7947 */ /* 0x000fea000383ffff */
.L_x_438:
[----:B------:R-:W-:-:S07]  /*6f40*/  MOV R3, UR8 ;  /* 0x0000000800037c02 */ /* 0x000fce0008000f00 */
.L_x_520:
[----:B0-----:R0:W1:Y:S02]  /*6f50*/  SYNCS.PHASECHK.TRANS64.TRYWAIT P0, [R3+URZ+0x40], RZ ;  /* 0x000040ff030075a7 */ /* 0x00106400080011ff */
[----:B-1----:R-:W-:Y:S05]  /*6f60*/  @!P0 NANOSLEEP.SYNCS 0x989680 ;  /* 0x009896800000895d */ /* 0x002fea0003900000 */
[----:B------:R-:W1:Y:S02]  /*6f70*/  @!P0 SYNCS.PHASECHK.TRANS64 P0, [R3+URZ+0x40], RZ ;  /* 0x000040ff030085a7 */ /* 0x000e6400080010ff */
[----:B-1----:R-:W-:Y:S05]  /*6f80*/  @!P0 BRA `(.L_x_520) ;  /* 0xfffffffc00f08947 */ /* 0x002fea000383ffff */
[----:B------:R-:W-:Y:S05]  /*6f90*/  BRA `(.L_x_521) ;  /* 0xffffffd000847947 */ /* 0x000fea000383ffff */
.L_x_440:
[----:B------:R-:W-:-:S07]  /*6fa0*/  MOV R3, UR15 ;  /* 0x0000000f00037c02 */ /* 0x000fce0008000f00 */
.L_x_522:
[----:B0-----:R0:W1:Y:S02]  /*6fb0*/  SYNCS.PHASECHK.TRANS64.TRYWAIT P0, [R3+URZ+0x80], RZ ;  /* 0x000080ff030075a7 */ /* 0x00106400080011ff */
[----:B-1----:R-:W-:Y:S05]  /*6fc0*/  @!P0 NANOSLEEP.SYNCS 0x989680 ;  /* 0x009896800000895d */ /* 0x002fea0003900000 */
[----:B------:R-:W1:Y:S02]  /*6fd0*/  @!P0 SYNCS.PHASECHK.TRANS64 P0, [R3+URZ+0x80], RZ ;  /* 0x000080ff030085a7 */ /* 0x000e6400080010ff */
[----:B-1----:R-:W-:Y:S05]  /*6fe0*/  @!P0 BRA `(.L_x_522) ;  /* 0xfffffffc00f08947 */ /* 0x002fea000383ffff */
[----:B------:R-:W-:Y:S05]  /*6ff0*/  BRA `(.L_x_523) ;  /* 0xffffffd800107947 */ /* 0x000fea000383ffff */
.L_x_441:
[----:B------:R-:W-:-:S07]  /*7000*/  MOV R3, UR15 ;  /* 0x0000000f00037c02 */ /* 0x000fce0008000f00 */
.L_x_524:
[----:B0-----:R0:W1:Y:S02]  /*7010*/  SYNCS.PHASECHK.TRANS64.TRYWAIT P0, [R3+URZ+0x30], RZ ;  /* 0x000030ff030075a7 */ /* 0x00106400080011ff */
[----:B-1----:R-:W-:Y:S05]  /*7020*/  @!P0 NANOSLEEP.SYNCS 0x989680 ;  /* 0x009896800000895d */ /* 0x002fea0003900000 */
[----:B------:R-:W1:Y:S02]  /*7030*/  @!P0 SYNCS.PHASECHK.TRANS64 P0, [R3+URZ+0x30], RZ ;  /* 0x000030ff030085a7 */ /* 0x000e6400080010ff */
[----:B-1----:R-:W-:Y:S05]  /*7040*/  @!P0 BRA `(.L_x_524) ;  /* 0xfffffffc00f08947 */ /* 0x002fea000383ffff */
[----:B------:R-:W-:Y:S05]  /*7050*/  BRA `(.L_x_525) ;  /* 0xffffffdc00107947 */ /* 0x000fea000383ffff */
.L_x_442:
[----:B------:R-:W-:Y:S02]  /*7060*/  MOV R3, UR15 ;  /* 0x0000000f00037c02 */ /* 0x000fe40008000f00 */
[----:B------:R-:W-:-:S07]  /*7070*/  MOV R5, R4 ;  /* 0x0000000400057202 */ /* 0x000fce0000000f00 */
.L_x_526:
[----:B0-----:R0:W1:Y:S02]  /*7080*/  SYNCS.PHASECHK.TRANS64.TRYWAIT P0, [R3+URZ+0x58], R5 ;  /* 0x00005805030075a7 */ /* 0x00106400080011ff */
[----:B-1----:R-:W-:Y:S05]  /*7090*/  @!P0 NANOSLEEP.SYNCS 0x989680 ;  /* 0x009896800000895d */ /* 0x002fea0003900000 */
[----:B------:R-:W1:Y:S02]  /*70a0*/  @!P0 SYNCS.PHASECHK.TRANS64 P0, [R3+URZ+0x58], R5 ;  /* 0x00005805030085a7 */ /* 0x000e6400080010ff */
[----:B-1----:R-:W-:Y:S05]  /*70b0*/  @!P0 BRA `(.L_x_526) ;  /* 0xfffffffc00f08947 */ /* 0x002fea000383ffff */
[----:B------:R-:W-:Y:S05]  /*70c0*/  BRA `(.L_x_527) ;  /* 0xffffffdc003c7947 */ /* 0x000fea000383ffff */
.L_x_443:
[----:B------:R-:W-:Y:S02]  /*70d0*/  MOV R3, UR15 ;  /* 0x0000000f00037c02 */ /* 0x000fe40008000f00 */
[-C--:B------:R-:W-:Y:S02]  /*70e0*/  MOV R8, R4.reuse ;  /* 0x0000000400087202 */ /* 0x080fe40000000f00 */
[----:B------:R-:W-:-:S07]  /*70f0*/  MOV R9, R4 ;  /* 0x0000000400097202 */ /* 0x000fce0000000f00 */
.L_x_528:
[----:B0-----:R0:W1:Y:S02]  /*7100*/  SYNCS.PHASECHK.TRANS64.TRYWAIT P0, [R3+URZ+0x68], R9 ;  /* 0x00006809030075a7 */ /* 0x00106400080011ff */
[----:B-1----:R-:W-:Y:S05]  /*7110*/  @!P0 NANOSLEEP.SYNCS 0x989680 ;  /* 0x009896800000895d */ /* 0x002fea0003900000 */
[----:B------:R-:W1:Y:S02]  /*7120*/  @!P0 SYNCS.PHASECHK.TRANS64 P0, [R3+URZ+0x68], R9 ;  /* 0x00006809030085a7 */ /* 0x000e6400080010ff */
[----:B-1----:R-:W-:Y:S05]  /*7130*/  @!P0 BRA `(.L_x_528) ;  /* 0xfffffffc00f08947 */ /* 0x002fea000383ffff */
[----:B------:R-:W-:Y:S05]  /*7140*/  BRA `(.L_x_529) ;  /* 0xffffffdc00247947 */ /* 0x000fea000383ffff */
.L_x_444:
[----:B------:R-:W-:Y:S02]  /*7150*/  MOV R3, UR15 ;  /* 0x0000000f00037c02 */ /* 0x000fe40008000f00 */
[----:B------:R-:W-:-:S07]  /*7160*/  MOV R5, R4 ;  /* 0x0000000400057202 */ /* 0x000fce0000000f00 */
.L_x_530:
[----:B0-----:R0:W1:Y:S02]  /*7170*/  SYNCS.PHASECHK.TRANS64.TRYWAIT P0, [R3+URZ+0x78], R5 ;  /* 0x00007805030075a7 */ /* 0x00106400080011ff */
[----:B-1----:R-:W-:Y:S05]  /*7180*/  @!P0 NANOSLEEP.SYNCS 0x989680 ;  /* 0x009896800000895d */ /* 0x002fea0003900000 */
[----:B------:R-:W1:Y:S02]  /*7190*/  @!P0 SYNCS.PHASECHK.TRANS64 P0, [R3+URZ+0x78], R5 ;  /* 0x00007805030085a7 */ /* 0x000e6400080010ff */
[----:B-1----:R-:W-:Y:S05]  /*71a0*/  @!P0 BRA `(.L_x_530) ;  /* 0xfffffffc00f08947 */ /* 0x002fea000383ffff */
[----:B------:R-:W-:Y:S05]  /*71b0*/  BRA `(.L_x_429) ;  /* 0xffffffdc00107947 */ /* 0x000fea000383ffff */
.L_x_448:
[----:B0-----:R0:W1:Y:S02]  /*71c0*/  SYNCS.PHASECHK.TRANS64.TRYWAIT P0, [R4+URZ+0x90], RZ ;  /* 0x000090ff040075a7 */ /* 0x00106400080011ff */
[----:B-1----:R-:W-:Y:S05]  /*71d0*/  @!P0 NANOSLEEP.SYNCS 0x989680 ;  /* 0x009896800000895d */ /* 0x002fea0003900000 */
[----:B------:R-:W1:Y:S02]  /*71e0*/  @!P0 SYNCS.PHASECHK.TRANS64 P0, [R4+URZ+0x90], RZ ;  /* 0x000090ff040085a7 */ /* 0x000e6400080010ff */
[----:B-1----:R-:W-:Y:S05]  /*71f0*/  @!P0 BRA `(.L_x_448) ;  /* 0xfffffffc00f08947 */ /* 0x002fea000383ffff */
[----:B------:R-:W-:Y:S05]  /*7200*/  BRA `(.L_x_531) ;  /* 0xffffffdc00287947 */ /* 0x000fea000383ffff */
.L_x_449:
[----:B-1----:R1:W0:Y:S02]  /*7210*/  SYNCS.PHASECHK.TRANS64.TRYWAIT P0, [R4+URZ+0xa0], RZ ;  /* 0x0000a0ff040075a7 */ /* 0x00222400080011ff */
[----:B0-----:R-:W-:Y:S05]  /*7220*/  @!P0 NANOSLEEP.SYNCS 0x989680 ;  /* 0x009896800000895d */ /* 0x001fea0003900000 */
[----:B------:R-:W0:Y:S02]  /*7230*/  @!P0 SYNCS.PHASECHK.TRANS64 P0, [R4+URZ+0xa0], RZ ;  /* 0x0000a0ff040085a7 */ /* 0x000e2400080010ff */
[----:B0-----:R-:W-:Y:S05]  /*7240*/  @!P0 BRA `(.L_x_449) ;  /* 0xfffffffc00f08947 */ /* 0x001fea000383ffff */
[----:B------:R-:W-:Y:S05]  /*7250*/  BRA `(.L_x_532) ;  /* 0xffffffdc00207947 */ /* 0x000fea000383ffff */
.L_x_450:
[----:B------:R-:W-:Y:S02]  /*7260*/  MOV R3, UR15 ;  /* 0x0000000f00037c02 */ /* 0x000fe40008000f00 */
[----:B------:R-:W-:Y:S02]  /*7270*/  MOV R4, 0x80000000 ;  /* 0x8000000000047802 */ /* 0x000fe40000000f00 */
[----:B------:R-:W-:-:S07]  /*7280*/  MOV R5, 0x80000000 ;  /* 0x8000000000057802 */ /* 0x000fce0000000f00 */
.L_x_533:
[----:B0-----:R0:W1:Y:S02]  /*7290*/  SYNCS.PHASECHK.TRANS64.TRYWAIT P0, [R3+URZ+0x88], R5 ;  /* 0x00008805030075a7 */ /* 0x00106400080011ff */
[----:B-1----:R-:W-:Y:S05]  /*72a0*/  @!P0 NANOSLEEP.SYNCS 0x989680 ;  /* 0x009896800000895d */ /* 0x002fea0003900000 */
[----:B------:R-:W1:Y:S02]  /*72b0*/  @!P0 SYNCS.PHASECHK.TRANS64 P0, [R3+URZ+0x88], R5 ;  /* 0x00008805030085a7 */ /* 0x000e6400080010ff */
[----:B-1----:R-:W-:Y:S05]  /*72c0*/  @!P0 BRA `(.L_x_533) ;  /* 0xfffffffc00f08947 */ /* 0x002fea000383ffff */
[----:B------:R-:W-:Y:S05]  /*72d0*/  BRA `(.L_x_445) ;  /* 0xffffffdc00247947 */ /* 0x000fea000383ffff */
.L_x_452:
[----:B------:R-:W-:-:S07]  /*72e0*/  MOV R4, UR15 ;  /* 0x0000000f00047c02 */ /* 0x000fce0008000f00 */
.L_x_534:
[----:B-1----:R1:W4:Y:S02]  /*72f0*/  SYNCS.PHASECHK.TRANS64.TRYWAIT P2, [R4+URZ+0x70], RZ ;  /* 0x000070ff040075a7 */ /* 0x00232400080411ff */
[----:B----4-:R-:W-:Y:S05]  /*7300*/  @!P2 NANOSLEEP.SYNCS 0x989680 ;  /* 0x009896800000a95d */ /* 0x010fea0003900000 */
[----:B------:R-:W4:Y:S02]  /*7310*/  @!P2 SYNCS.PHASECHK.TRANS64 P2, [R4+URZ+0x70], RZ ;  /* 0x000070ff0400a5a7 */ /* 0x000f2400080410ff */
[----:B----4-:R-:W-:Y:S05]  /*7320*/  @!P2 BRA `(.L_x_534) ;  /* 0xfffffffc00f0a947 */ /* 0x010fea000383ffff */
[----:B------:R-:W-:Y:S05]  /*7330*/  BRA `(.L_x_535) ;  /* 0xffffffdc00947947 */ /* 0x000fea000383ffff */
.L_x_474:
[----:B------:R-:W-:-:S07]  /*7340*/  MOV R3, UR15 ;  /* 0x0000000f00037c02 */ /* 0x000fce0008000f00 */
.L_x_536:
[----:B-1----:R1:W3:Y:S02]  /*7350*/  SYNCS.PHASECHK.TRANS64.TRYWAIT P0, [R3+URZ+0xb0], RZ ;  /* 0x0000b0ff030075a7 */ /* 0x0022e400080011ff */
[----:B---3--:R-:W-:Y:S05]  /*7360*/  @!P0 NANOSLEEP.SYNCS 0x989680 ;  /* 0x009896800000895d */ /* 0x008fea0003900000 */
[----:B------:R-:W3:Y:S02]  /*7370*/  @!P0 SYNCS.PHASECHK.TRANS64 P0, [R3+URZ+0xb0], RZ ;  /* 0x0000b0ff030085a7 */ /* 0x000ee400080010ff */
[----:B---3--:R-:W-:Y:S05]  /*7380*/  @!P0 BRA `(.L_x_536) ;  /* 0xfffffffc00f08947 */ /* 0x008fea000383ffff */
[----:B------:R-:W-:Y:S05]  /*7390*/  BRA `(.L_x_537) ;  /* 0xffffffec00c47947 */ /* 0x000fea000383ffff */
        .weak           $__internal_4_$__cuda_sm10x_tcgen05_guardrail_trap_col_being_dealloced_not_returned_by_alloc
        .type           $__internal_4_$__cuda_sm10x_tcgen05_guardrail_trap_col_being_dealloced_not_returned_by_alloc,@function
        .size           $__internal_4_$__cuda_sm10x_tcgen05_guardrail_trap_col_being_dealloced_not_returned_by_alloc,($__internal_5_$__cuda_sm10x_tcgen05_guardrail_trap_phase_invalid_during_alloc - $__internal_4_$__cuda_sm10x_tcgen05_guardrail_trap_col_being_dealloced_not_returned_by_alloc)
$__internal_4_$__cuda_sm10x_tcgen05_guardrail_trap_col_being_dealloced_not_returned_by_alloc:
[----:B------:R-:W-:Y:S05]  /*73a0*/  BPT.TRAP 0x1 ;  /* 0x000000040000795c */ /* 0x000fea0000300000 */
[----:B------:R-:W-:-:S04]  /*73b0*/  HFMA2 R3, -RZ, RZ, 0, 0 ;  /* 0x00000000ff037431 */ /* 0x000fc800000001ff */
[----:B------:R-:W-:Y:S05]  /*73c0*/  RET.REL.NODEC R2 `(kernel_cutlass_kernel_cudnnsdpabwdfmha_dq_d256_sm100BlackwellFusedAttentionDQKernel_object_at_____Int32_Int32_Int32_TiledMMA_ThrLayoutVMNK21111000_PermutationMNK____MMAAtom_ThrID21_ShapeM_1) ;  /* 0xffffff8c020c7950 */ /* 0x000fea0003c3ffff */
        .weak           $__internal_5_$__cuda_sm10x_tcgen05_guardrail_trap_phase_invalid_during_alloc
        .type           $__internal_5_$__cuda_sm10x_tcgen05_guardrail_trap_phase_invalid_during_alloc,@function
        .size           $__internal_5_$__cuda_sm10x_tcgen05_guardrail_trap_phase_invalid_during_alloc,($__internal_6_$__cuda_sm10x_tcgen05_guardrail_trap_unallocated_columns_being_dealloced - $__internal_5_$__cuda_sm10x_tcgen05_guardrail_trap_phase_invalid_during_alloc)
$__internal_5_$__cuda_sm10x_tcgen05_guardrail_trap_phase_invalid_during_alloc:
[----:B------:R-:W-:Y:S05]  /*73d0*/  BPT.TRAP 0x1 ;  /* 0x000000040000795c */ /* 0x000fea0000300000 */
[----:B------:R-:W-:-:S04]  /*73e0*/  MOV R5, 0x0 ;  /* 0x0000000000057802 */ /* 0x000fc80000000f00 */
[----:B------:R-:W-:Y:S05]  /*73f0*/  RET.REL.NODEC R4 `(kernel_cutlass_kernel_cudnnsdpabwdfmha_dq_d256_sm100BlackwellFusedAttentionDQKernel_object_at_____Int32_Int32_Int32_TiledMMA_ThrLayoutVMNK21111000_PermutationMNK____MMAAtom_ThrID21_ShapeM_1) ;  /* 0xffffff8c04007950 */ /* 0x000fea0003c3ffff */
        .weak           $__internal_6_$__cuda_sm10x_tcgen05_guardrail_trap_unallocated_columns_being_dealloced
        .type           $__internal_6_$__cuda_sm10x_tcgen05_guardrail_trap_unallocated_columns_being_dealloced,@function
        .size           $__internal_6_$__cuda_sm10x_tcgen05_guardrail_trap_unallocated_columns_being_dealloced,(.L_x_548 - $__internal_6_$__cuda_sm10x_tcgen05_guardrail_trap_unallocated_columns_being_dealloced)
$__internal_6_$__cuda_sm10x_tcgen05_guardrail_trap_unallocated_columns_being_dealloced:
[----:B------:R-:W-:Y:S05]  /*7400*/  BPT.TRAP 0x1 ;  /* 0x000000040000795c */ /* 0x000fea0000300000 */
[----:B------:R-:W-:-:S04]  /*7410*/  HFMA2 R3, -RZ, RZ, 0, 0 ;  /* 0x00000000ff037431 */ /* 0x000fc800000001ff */
[----:B------:R-:W-:Y:S05]  /*7420*/  RET.REL.NODEC R2 `(kernel_cutlass_kernel_cudnnsdpabwdfmha_dq_d256_sm100BlackwellFusedAttentionDQKernel_object_at_____Int32_Int32_Int32_TiledMMA_ThrLayoutVMNK21111000_PermutationMNK____MMAAtom_ThrID21_ShapeM_1) ;  /* 0xffffff8802f47950 */ /* 0x000fea0003c3ffff */
.L_x_538:
        /* <DEDUP_REMOVED lines=13> */
.L_x_548:


//--------------------- .text.kernel_cutlass_sum_OdO_cudnnsdpabwdfmha_backward_sm100_2kernelBlackwellFusedMultiHeadAttentionBackward_object_at__tensorptrbf16gmemalign64o409625620481256div64_tensorptrbf16gmemalign64o40_0 --------------------------
	.section	.text.kernel_cutlass_sum_OdO_cudnnsdpabwdfmha_backward_sm100_2kernelBlackwellFusedMultiHeadAttentionBackward_object_at__tensorptrbf16gmemalign64o409625620481256div64_tensorptrbf16gmemalign64o40_0,"ax",@progbits
	.align	128
        .global         kernel_cutlass_sum_OdO_cudnnsdpabwdfmha_backward_sm100_2kernelBlackwellFusedMultiHeadAttentionBackward_object_at__tensorptrbf16gmemalign64o409625620481256div64_tensorptrbf16gmemalign64o40_0
        .type           kernel_cutlass_sum_OdO_cudnnsdpabwdfmha_backward_sm100_2kernelBlackwellFusedMultiHeadAttentionBackward_object_at__tensorptrbf16gmemalign64o409625620481256div64_tensorptrbf16gmemalign64o40_0,@function
        .size           kernel_cutlass_sum_OdO_cudnnsdpabwdfmha_backward_sm100_2kernelBlackwellFusedMultiHeadAttentionBackward_object_at__tensorptrbf16gmemalign64o409625620481256div64_tensorptrbf16gmemalign64o40_0,(.L_x_551 - kernel_cutlass_sum_OdO_cudnnsdpabwdfmha_backward_sm100_2kernelBlackwellFusedMultiHeadAttentionBackward_object_at__tensorptrbf16gmemalign64o409625620481256div64_tensorptrbf16gmemalign64o40_0)
        .other          kernel_cutlass_sum_OdO_cudnnsdpabwdfmha_backward_sm100_2kernelBlackwellFusedMultiHeadAttentionBackward_object_at__tensorptrbf16gmemalign64o409625620481256div64_tensorptrbf16gmemalign64o40_0,@"STO_CUDA_ENTRY STV_DEFAULT"
kernel_cutlass_sum_OdO_cudnnsdpabwdfmha_backward_sm100_2kernelBlackwellFusedMultiHeadAttentionBackward_object_at__tensorptrbf16gmemalign64o409625620481256div64_tensorptrbf16gmemalign64o40_0:
.text.kernel_cutlass_sum_OdO_cudnnsdpabwdfmha_backward_sm100_2kernelBlackwellFusedMultiHeadAttentionBackward_object_at__tensorptrbf16gmemalign64o409625620481256div64_tensorptrbf16gmemalign64o40_0:
[----:B------:R-:W0:Y:S01]  /*0000*/  LDC R1, c[0x0][0x37c] ;  /* 0x0000df00ff017b82 */ /* 0x000e220000000800 */
[----:B------:R-:W1:Y:S02]  /*0010*/  S2R R0, SR_TID.Y ;  /* 0x0000000000007919 */ /* 0x000e640000002200 */
[----:B-1----:R-:W-:-:S13]  /*0020*/  ISETP.GT.U32.AND P0, PT, R0, 0xf, PT ;  /* 0x0000000f0000780c */ /* 0x002fda0003f04070 */
[----:B------:R-:W-:Y:S05]  /*0030*/  @P0 EXIT ;  /* 0x000000000000094d */ /* 0x000fea0003800000 */
[----:B------:R-:W1:Y:S01]  /*0040*/  S2R R17, SR_CTAID.X ;  /* 0x0000000000117919 */ /* 0x000e620000002500 */
[----:B------:R-:W2:Y:S01]  /*0050*/  LDCU UR4, c[0x0][0x420] ;  /* 0x00008400ff0477ac */ /* 0x000ea20008000800 */
[----:B-1----:R-:W-:-:S04]  /*0060*/  LEA R17, R17, R0, 0x4 ;  /* 0x0000000011117211 */ /* 0x002fc800078e20ff */
[----:B--2---:R-:W-:-:S13]  /*0070*/  ISETP.GE.AND P0, PT, R17, UR4, PT ;  /* 0x0000000411007c0c */ /* 0x004fda000bf06270 */
[----:B------:R-:W-:Y:S05]  /*0080*/  @P0 EXIT ;  /* 0x000000000000094d */ /* 0x000fea0003800000 */
[----:B------:R-:W1:Y:S01]  /*0090*/  LDC R0, c[0x0][0x3a8] ;  /* 0x0000ea00ff007b82 */ /* 0x000e620000000800 */
[----:B------:R-:W2:Y:S01]  /*00a0*/  S2R R13, SR_CTAID.Y ;  /* 0x00000000000d7919 */ /* 0x000ea20000002600 */
[----:B------:R-:W3:Y:S01]  /*00b0*/  LDCU UR9, c[0x0][0x394] ;  /* 0x00007280ff0977ac */ /* 0x000ee20008000800 */
[----:B------:R-:W-:Y:S01]  /*00c0*/  BSSY.RECONVERGENT B0, `(.L_x_539) ;  /* 0x0000063000007945 */ /* 0x000fe20003800200 */
[----:B------:R-:W4:Y:S01]  /*00d0*/  S2R R12, SR_CTAID.Z ;  /* 0x00000000000c7919 */ /* 0x000f220000002700 */
[----:B------:R-:W5:Y:S03]  /*00e0*/  LDCU UR8, c[0x0][0x3b4] ;  /* 0x00007680ff0877ac */ /* 0x000f660008000800 */
[----:B------:R-:W0:Y:S01]  /*00f0*/  LDC R2, c[0x0][0x388] ;  /* 0x0000e200ff027b82 */ /* 0x000e220000000800 */
[----:B------:R-:W4:Y:S01]  /*0100*/  LDCU UR5, c[0x0][0x398] ;  /* 0x00007300ff0577ac */ /* 0x000f220008000800 */
[----:B------:R-:W0:Y:S01]  /*0110*/  LDCU UR4, c[0x0][0x3b8] ;  /* 0x00007700ff0477ac */ /* 0x000e220008000800 */
[----:B------:R-:W0:Y:S01]  /*0120*/  LDCU.64 UR6, c[0x0][0x380] ;  /* 0x00007000ff0677ac */ /* 0x000e220008000a00 */
[----:B-1----:R-:W-:-:S04]  /*0130*/  IABS R4, R0 ;  /* 0x0000000000047213 */ /* 0x002fc80000000000 */
[----:B------:R-:W1:Y:S01]  /*0140*/  I2F.RP R5, R4 ;  /* 0x0000000400057306 */ /* 0x000e620000209400 */
[----:B0-----:R-:W-:Y:S02]  /*0150*/  IABS R7, R2 ;  /* 0x0000000200077213 */ /* 0x001fe40000000000 */
[----:B--2---:R-:W-:-:S05]  /*0160*/  IABS R10, R13 ;  /* 0x0000000d000a7213 */ /* 0x004fca0000000000 */
[----:B------:R-:W0:Y:S08]  /*0170*/  I2F.RP R11, R7 ;  /* 0x00000007000b7306 */ /* 0x000e300000209400 */
[----:B-1----:R-:W1:Y:S08]  /*0180*/  MUFU.RCP R8, R5 ;  /* 0x0000000500087308 */ /* 0x002e700000001000 */
[----:B0-----:R-:W0:Y:S01]  /*0190*/  MUFU.RCP R14, R11 ;  /* 0x0000000b000e7308 */ /* 0x001e220000001000 */
[----:B-1----:R-:W-:-:S07]  /*01a0*/  IADD3 R8, PT, PT, R8, 0xffffffe, RZ ;  /* 0x0ffffffe08087810 */ /* 0x002fce0007ffe0ff */
[----:B------:R1:W2:Y:S01]  /*01b0*/  F2I.FTZ.U32.TRUNC.NTZ R9, R8 ;  /* 0x0000000800097305 */ /* 0x0002a2000021f000 */
[----:B0-----:R-:W-:Y:S01]  /*01c0*/  VIADD R14, R14, 0xffffffe ;  /* 0x0ffffffe0e0e7836 */ /* 0x001fe20000000000 */
[----:B------:R-:W0:Y:S06]  /*01d0*/  S2R R11, SR_TID.X ;  /* 0x00000000000b7919 */ /* 0x000e2c0000002100 */
[----:B------:R-:W3:Y:S01]  /*01e0*/  F2I.FTZ.U32.TRUNC.NTZ R15, R14 ;  /* 0x0000000e000f7305 */ /* 0x000ee2000021f000 */
[----:B-1----:R-:W-:Y:S01]  /*01f0*/  HFMA2 R8, -RZ, RZ, 0, 0 ;  /* 0x00000000ff087431 */ /* 0x002fe200000001ff */
[----:B--2---:R-:W-:-:S05]  /*0200*/  IADD3 R3, PT, PT, RZ, -R9, RZ ;  /* 0x80000009ff037210 */ /* 0x004fca0007ffe0ff */
[----:B------:R-:W-:Y:S02]  /*0210*/  IMAD R3, R3, R4, RZ ;  /* 0x0000000403037224 */ /* 0x000fe400078e02ff */
[----:B---3--:R-:W-:Y:S02]  /*0220*/  IMAD.MOV R6, RZ, RZ, -R15 ;  /* 0x000000ffff067224 */ /* 0x008fe400078e0a0f */
[----:B------:R-:W-:Y:S02]  /*0230*/  IMAD.MOV.U32 R14, RZ, RZ, RZ ;  /* 0x000000ffff0e7224 */ /* 0x000fe400078e00ff */
[----:B------:R-:W-:Y:S02]  /*0240*/  IMAD R5, R6, R7, RZ ;  /* 0x0000000706057224 */ /* 0x000fe400078e02ff */
[----:B------:R-:W-:-:S04]  /*0250*/  IMAD.HI.U32 R3, R9, R3, R8 ;  /* 0x0000000309037227 */ /* 0x000fc800078e0008 */
[----:B------:R-:W-:Y:S01]  /*0260*/  IMAD.HI.U32 R5, R15, R5, R14 ;  /* 0x000000050f057227 */ /* 0x000fe200078e000e */
[----:B------:R-:W-:-:S03]  /*0270*/  MOV R15, RZ ;  /* 0x000000ff000f7202 */ /* 0x000fc60000000f00 */
[----:B------:R-:W-:-:S04]  /*0280*/  IMAD.HI.U32 R3, R3, R10, RZ ;  /* 0x0000000a03037227 */ /* 0x000fc800078e00ff */
[----:B------:R-:W-:Y:S01]  /*0290*/  IMAD.HI.U32 R5, R5, R10, RZ ;  /* 0x0000000a05057227 */ /* 0x000fe200078e00ff */
[----:B------:R-:W-:-:S03]  /*02a0*/  IADD3 R9, PT, PT, -R3, RZ, RZ ;  /* 0x000000ff03097210 */ /* 0x000fc60007ffe1ff */
[----:B------:R-:W-:Y:S02]  /*02b0*/  IMAD.MOV R6, RZ, RZ, -R5 ;  /* 0x000000ffff067224 */ /* 0x000fe400078e0a05 */
[C-C-:B------:R-:W-:Y:S02]  /*02c0*/  IMAD R9, R4.reuse, R9, R10.reuse ;  /* 0x0000000904097224 */ /* 0x140fe400078e020a */
[C---:B------:R-:W-:Y:S02]  /*02d0*/  IMAD R6, R7.reuse, R6, R10 ;  /* 0x0000000607067224 */ /* 0x040fe400078e020a */
[----:B0-----:R-:W-:Y:S01]  /*02e0*/  IMAD.MOV.U32 R14, RZ, RZ, R11 ;  /* 0x000000ffff0e7224 */ /* 0x001fe200078e000b */
[----:B------:R-:W-:Y:S02]  /*02f0*/  ISETP.GT.U32.AND P1, PT, R4, R9, PT ;  /* 0x000000090400720c */ /* 0x000fe40003f24070 */
[----:B------:R-:W-:-:S11]  /*0300*/  ISETP.GT.U32.AND P3, PT, R7, R6, PT ;  /* 0x000000060700720c */ /* 0x000fd60003f64070 */
[-C--:B------:R-:W-:Y:S02]  /*0310*/  @!P1 IADD3 R9, PT, PT, R9, -R4.reuse, RZ ;  /* 0x8000000409099210 */ /* 0x080fe40007ffe0ff */
[----:B------:R-:W-:Y:S01]  /*0320*/  @!P3 IMAD.IADD R6, R6, 0x1, -R7 ;  /* 0x000000010606b824 */ /* 0x000fe200078e0a07 */
[----:B------:R-:W-:Y:S01]  /*0330*/  @!P1 IADD3 R3, PT, PT, R3, 0x1, RZ ;  /* 0x0000000103039810 */ /* 0x000fe20007ffe0ff */
[----:B------:R-:W-:Y:S01]  /*0340*/  @!P3 VIADD R5, R5, 0x1 ;  /* 0x000000010505b836 */ /* 0x000fe20000000000 */
[----:B------:R-:W-:Y:S02]  /*0350*/  ISETP.GE.U32.AND P4, PT, R9, R4, PT ;  /* 0x000000040900720c */ /* 0x000fe40003f86070 */
[----:B------:R-:W-:Y:S02]  /*0360*/  ISETP.GE.U32.AND P5, PT, R6, R7, PT ;  /* 0x000000070600720c */ /* 0x000fe40003fa6070 */
[C---:B------:R-:W-:Y:S02]  /*0370*/  LOP3.LUT R6, R13.reuse, R2, RZ, 0x3c, !PT ;  /* 0x000000020d067212 */ /* 0x040fe400078e3cff */
[----:B------:R-:W-:-:S02]  /*0380*/  LOP3.LUT R4, R13, R0, RZ, 0x3c, !PT ;  /* 0x000000000d047212 */ /* 0x000fc400078e3cff */
[----:B------:R-:W-:Y:S02]  /*0390*/  ISETP.GE.AND P2, PT, R6, RZ, PT ;  /* 0x000000ff0600720c */ /* 0x000fe40003f46270 */
[----:B------:R-:W-:Y:S02]  /*03a0*/  ISETP.NE.AND P3, PT, R2, RZ, PT ;  /* 0x000000ff0200720c */ /* 0x000fe40003f65270 */
[----:B------:R-:W-:Y:S02]  /*03b0*/  ISETP.GE.AND P0, PT, R4, RZ, PT ;  /* 0x000000ff0400720c */ /* 0x000fe40003f06270 */
[----:B------:R-:W-:Y:S01]  /*03c0*/  ISETP.NE.AND P1, PT, R0, RZ, PT ;  /* 0x000000ff0000720c */ /* 0x000fe20003f25270 */
[----:B------:R-:W-:Y:S01]  /*03d0*/  @P5 VIADD R5, R5, 0x1 ;  /* 0x0000000105055836 */ /* 0x000fe20000000000 */
[----:B------:R-:W-:-:S05]  /*03e0*/  @P4 IADD3 R3, PT, PT, R3, 0x1, RZ ;  /* 0x0000000103034810 */ /* 0x000fca0007ffe0ff */
[----:B------:R-:W-:Y:S01]  /*03f0*/  IMAD.MOV.U32 R6, RZ, RZ, R3 ;  /* 0x000000ffff067224 */ /* 0x000fe200078e0003 */
[----:B------:R-:W-:Y:S02]  /*0400*/  @!P2 IADD3 R5, PT, PT, -R5, RZ, RZ ;  /* 0x000000ff0505a210 */ /* 0x000fe40007ffe1ff */
[----:B------:R-:W-:Y:S01]  /*0410*/  @!P3 LOP3.LUT R5, RZ, R2, RZ, 0x33, !PT ;  /* 0x00000002ff05b212 */ /* 0x000fe200078e33ff */
[----:B------:R-:W-:Y:S02]  /*0420*/  @!P0 IMAD.MOV R6, RZ, RZ, -R6 ;  /* 0x000000ffff068224 */ /* 0x000fe400078e0a06 */
[----:B------:R-:W-:Y:S02]  /*0430*/  @!P1 LOP3.LUT R6, RZ, R0, RZ, 0x33, !PT ;  /* 0x00000000ff069212 */ /* 0x000fe400078e33ff */
[----:B------:R-:W-:-:S03]  /*0440*/  IADD3 R4, PT, PT, -R5, RZ, RZ ;  /* 0x000000ff05047210 */ /* 0x000fc60007ffe1ff */
[----:B------:R-:W-:Y:S02]  /*0450*/  IMAD.MOV R3, RZ, RZ, -R6 ;  /* 0x000000ffff037224 */ /* 0x000fe400078e0a06 */
[--C-:B------:R-:W-:Y:S02]  /*0460*/  IMAD R4, R2, R4, R13.reuse ;  /* 0x0000000402047224 */ /* 0x100fe400078e020d */
[----:B------:R-:W-:-:S03]  /*0470*/  IMAD R3, R0, R3, R13 ;  /* 0x0000000300037224 */ /* 0x000fc600078e020d */
[----:B------:R-:W-:Y:S01]  /*0480*/  SHF.L.U32 R4, R4, 0x8, RZ ;  /* 0x0000000804047819 */ /* 0x000fe200000006ff */
[----:B------:R-:W-:-:S04]  /*0490*/  IMAD.SHL.U32 R3, R3, 0x100, RZ ;  /* 0x0000010003037824 */ /* 0x000fc800078e00ff */
[----:B------:R-:W-:Y:S02]  /*04a0*/  IMAD R5, R5, UR9, R4 ;  /* 0x0000000905057c24 */ /* 0x000fe4000f8e0204 */
[----:B-----5:R-:W-:Y:S01]  /*04b0*/  IMAD R3, R6, UR8, R3 ;  /* 0x0000000806037c24 */ /* 0x020fe2000f8e0203 */
[----:B------:R-:W0:Y:S01]  /*04c0*/  LDCU.64 UR8, c[0x0][0x3a0] ;  /* 0x00007400ff0877ac */ /* 0x000e220008000a00 */
[C---:B----4-:R-:W-:Y:S02]  /*04d0*/  IMAD R4, R12.reuse, UR5, R5 ;  /* 0x000000050c047c24 */ /* 0x050fe4000f8e0205 */
[----:B------:R-:W-:Y:S01]  /*04e0*/  IMAD R2, R12, UR4, R3 ;  /* 0x000000040c027c24 */ /* 0x000fe2000f8e0203 */
[----:B------:R-:W1:Y:S01]  /*04f0*/  LDCU.64 UR4, c[0x0][0x358] ;  /* 0x00006b00ff0477ac */ /* 0x000e620008000a00 */
[----:B------:R-:W-:Y:S01]  /*0500*/  IMAD.WIDE.U32 R6, R11, 0x4, RZ ;  /* 0x000000040b067825 */ /* 0x000fe200078e00ff */
[----:B------:R-:W-:-:S03]  /*0510*/  LEA R4, R17, R4, 0xb ;  /* 0x0000000411047211 */ /* 0x000fc600078e58ff */
[----:B------:R-:W-:Y:S02]  /*0520*/  IMAD R2, R17, 0x800, R2 ;  /* 0x0000080011027824 */ /* 0x000fe400078e0202 */
[----:B------:R-:W-:-:S04]  /*0530*/  IMAD.WIDE R4, R4, 0x2, R6 ;  /* 0x0000000204047825 */ /* 0x000fc800078e0206 */
[----:B------:R-:W-:Y:S01]  /*0540*/  IMAD.WIDE R2, R2, 0x2, R6 ;  /* 0x0000000202027825 */ /* 0x000fe200078e0206 */
[----:B------:R-:W-:Y:S02]  /*0550*/  IADD3 R6, P0, PT, R4, UR6, RZ ;  /* 0x0000000604067c10 */ /* 0x000fe4000ff1e0ff */
[----:B0-----:R-:W-:Y:S02]  /*0560*/  IADD3 R8, P1, PT, R2, UR8, RZ ;  /* 0x0000000802087c10 */ /* 0x001fe4000ff3e0ff */
[----:B------:R-:W-:Y:S02]  /*0570*/  IADD3.X R7, PT, PT, R5, UR7, RZ, P0, !PT ;  /* 0x0000000705077c10 */ /* 0x000fe400087fe4ff */
[----:B-1----:R-:W-:-:S09]  /*0580*/  IADD3.X R9, PT, PT, R3, UR9, RZ, P1, !PT ;  /* 0x0000000903097c10 */ /* 0x002fd20008ffe4ff */
.L_x_540:
[C---:B------:R-:W-:Y:S01]  /*0590*/  ISETP.GE.U32.AND P2, PT, R14.reuse, 0x78, PT ;  /* 0x000000780e00780c */ /* 0x040fe20003f46070 */
[----:B------:R-:W2:Y:S01]  /*05a0*/  LDG.E.U16 R5, desc[UR4][R6.64] ;  /* 0x0000000406057981 */ /* 0x000ea2000c1e1500 */
[----:B------:R-:W-:Y:S03]  /*05b0*/  VIADD R14, R14, 0x8 ;  /* 0x000000080e0e7836 */ /* 0x000fe60000000000 */
[----:B------:R0:W2:Y:S04]  /*05c0*/  LDG.E.U16 R2, desc[UR4][R6.64+0x2] ;  /* 0x0000020406027981 */ /* 0x0000a8000c1e1500 */
[----:B------:R-:W3:Y:S04]  /*05d0*/  LDG.E.U16 R4, desc[UR4][R8.64] ;  /* 0x0000000408047981 */ /* 0x000ee8000c1e1500 */
[----:B------:R1:W3:Y:S01]  /*05e0*/  LDG.E.U16 R3, desc[UR4][R8.64+0x2] ;  /* 0x0000020408037981 */ /* 0x0002e2000c1e1500 */
[----:B0-----:R-:W-:Y:S05]  /*05f0*/  IADD3 R6, P0, PT, R6, 0x20, RZ ;  /* 0x0000002006067810 */ /* 0x001fea0007f1e0ff */
[----:B------:R-:W-:Y:S01]  /*0600*/  IMAD.X R7, RZ, RZ, R7, P0 ;  /* 0x000000ffff077224 */ /* 0x000fe200000e0607 */
[----:B-1----:R-:W-:Y:S04]  /*0610*/  IADD3 R8, P1, PT, R8, 0x20, RZ ;  /* 0x0000002008087810 */ /* 0x002fe80007f3e0ff */
[----:B------:R-:W-:Y:S02]  /*0620*/  IADD3.X R9, PT, PT, RZ, R9, RZ, P1, !PT ;  /* 0x00000009ff097210 */ /* 0x000fe40000ffe4ff */
[----:B---3--:R-:W-:Y:S01]  /*0630*/  LEA R3, R3, R4, 0x10 ;  /* 0x0000000403037211 */ /* 0x008fe200078e80ff */
[--C-:B--2---:R-:W-:Y:S03]  /*0640*/  IMAD R2, R2, 0x10000, R5.reuse ;  /* 0x0001000002027824 */ /* 0x104fe600078e0205 */
[C---:B------:R-:W-:Y:S02]  /*0650*/  PRMT R4, R3.reuse, 0x7632, R4 ;  /* 0x0000763203047816 */ /* 0x040fe40000000004 */
[C---:B------:R-:W-:Y:S01]  /*0660*/  PRMT R5, R2.reuse, 0x7632, R5 ;  /* 0x0000763202057816 */ /* 0x040fe20000000005 */
[----:B------:R-:W-:Y:S01]  /*0670*/  IMAD.U32 R2, R2, 0x10000, RZ ;  /* 0x0001000002027824 */ /* 0x000fe200078e00ff */
[----:B------:R-:W-:Y:S02]  /*0680*/  SHF.L.U32 R3, R3, 0x10, RZ ;  /* 0x0000001003037819 */ /* 0x000fe400000006ff */
[----:B------:R-:W-:Y:S01]  /*0690*/  SHF.L.U32 R4, R4, 0x10, RZ ;  /* 0x0000001004047819 */ /* 0x000fe200000006ff */
[----:B------:R-:W-:Y:S02]  /*06a0*/  IMAD.U32 R5, R5, 0x10000, RZ ;  /* 0x0001000005057824 */ /* 0x000fe400078e00ff */
[----:B------:R-:W-:Y:S04]  /*06b0*/  FFMA R0, R2, R3, RZ ;  /* 0x0000000302007223 */ /* 0x000fe800000000ff */
[----:B------:R-:W-:Y:S04]  /*06c0*/  FFMA R0, R5, R4, R0 ;  /* 0x0000000405007223 */ /* 0x000fe80000000000 */
[----:B------:R-:W-:Y:S01]  /*06d0*/  FADD R15, R0, R15 ;  /* 0x0000000f000f7221 */ /* 0x000fe20000000000 */
[----:B------:R-:W-:Y:S09]  /*06e0*/  @!P2 BRA `(.L_x_540) ;  /* 0xfffffffc00a8a947 */ /* 0x000ff2000383ffff */
[----:B------:R-:W-:Y:S05]  /*06f0*/  BSYNC.RECONVERGENT B0 ;  /* 0x0000000000007941 */ /* 0x000fea0003800200 */
.L_x_539:
[----:B------:R-:W0:Y:S01]  /*0700*/  SHFL.BFLY PT, R0, R15, 0x4, 0x1f ;  /* 0x0c801f000f007f89 */ /* 0x000e2200000e0000 */
[----:B------:R-:W-:Y:S01]  /*0710*/  ISETP.NE.AND P0, PT, R11, RZ, PT ;  /* 0x000000ff0b00720c */ /* 0x000fe20003f05270 */
[----:B0-----:R-:W-:-:S05]  /*0720*/  FADD R0, R15, R0 ;  /* 0x000000000f007221 */ /* 0x001fca0000000000 */
[----:B------:R-:W0:Y:S02]  /*0730*/  SHFL.BFLY PT, R3, R0, 0x2, 0x1f ;  /* 0x0c401f0000037f89 */ /* 0x000e2400000e0000 */
[----:B0-----:R-:W-:-:S05]  /*0740*/  FADD R3, R0, R3 ;  /* 0x0000000300037221 */ /* 0x001fca0000000000 */
[----:B------:R-:W0:Y:S02]  /*0750*/  SHFL.BFLY PT, R4, R3, 0x1, 0x1f ;  /* 0x0c201f0003047f89 */ /* 0x000e2400000e0000 */
[----:B0-----:R-:W-:Y:S01]  /*0760*/  FADD R4, R3, R4 ;  /* 0x0000000403047221 */ /* 0x001fe20000000000 */
[----:B------:R-:W-:Y:S06]  /*0770*/  @P0 EXIT ;  /* 0x000000000000094d */ /* 0x000fec0003800000 */
[----:B------:R-:W0:Y:S01]  /*0780*/  LDC R2, c[0x0][0x3e8] ;  /* 0x0000fa00ff027b82 */ /* 0x000e220000000800 */
[----:B------:R-:W-:Y:S01]  /*0790*/  HFMA2 R6, -RZ, RZ, 0, 0 ;  /* 0x00000000ff067431 */ /* 0x000fe200000001ff */
[----:B------:R-:W1:Y:S01]  /*07a0*/  LDCU UR6, c[0x0][0x3f4] ;  /* 0x00007e80ff0677ac */ /* 0x000e620008000800 */
[----:B------:R-:W2:Y:S01]  /*07b0*/  LDCU UR9, c[0x0][0x3d8] ;  /* 0x00007b00ff0977ac */ /* 0x000ea20008000800 */
[----:B------:R-:W3:Y:S01]  /*07c0*/  LDCU UR7, c[0x0][0x410] ;  /* 0x00008200ff0777ac */ /* 0x000ee20008000800 */
[----:B------:R-:W4:Y:S01]  /*07d0*/  LDCU UR8, c[0x0][0x3d4] ;  /* 0x00007a80ff0877ac */ /* 0x000f220008000800 */
[----:B------:R-:W5:Y:S01]  /*07e0*/  LDCU UR10, c[0x0][0x418] ;  /* 0x00008300ff0a77ac */ /* 0x000f620008000800 */
[----:B0-----:R-:W-:-:S04]  /*07f0*/  IABS R3, R2 ;  /* 0x0000000200037213 */ /* 0x001fc80000000000 */
[----:B------:R-:W0:Y:S08]  /*0800*/  I2F.RP R8, R3 ;  /* 0x0000000300087306 */ /* 0x000e300000209400 */
[----:B0-----:R-:W0:Y:S02]  /*0810*/  MUFU.RCP R7, R8 ;  /* 0x0000000800077308 */ /* 0x001e240000001000 */
[----:B0-----:R-:W-:Y:S01]  /*0820*/  IADD3 R7, PT, PT, R7, 0xffffffe, RZ ;  /* 0x0ffffffe07077810 */ /* 0x001fe20007ffe0ff */
[----:B------:R-:W0:Y:S05]  /*0830*/  LDC.64 R8, c[0x0][0x3e0] ;  /* 0x0000f800ff087b82 */ /* 0x000e2a0000000a00 */
[----:B------:R-:W1:Y:S02]  /*0840*/  F2I.FTZ.U32.TRUNC.NTZ R7, R7 ;  /* 0x0000000700077305 */ /* 0x000e64000021f000 */
[----:B-1----:R-:W-:-:S04]  /*0850*/  IMAD.MOV R0, RZ, RZ, -R7 ;  /* 0x000000ffff007224 */ /* 0x002fc800078e0a07 */
[----:B------:R-:W-:-:S04]  /*0860*/  IMAD R5, R0, R3, RZ ;  /* 0x0000000300057224 */ /* 0x000fc800078e02ff */
[----:B------:R-:W-:-:S06]  /*0870*/  IMAD.HI.U32 R5, R7, R5, R6 ;  /* 0x0000000507057227 */ /* 0x000fcc00078e0006 */
[----:B------:R-:W-:-:S04]  /*0880*/  IMAD.HI.U32 R6, R5, R10, RZ ;  /* 0x0000000a05067227 */ /* 0x000fc800078e00ff */
[----:B------:R-:W-:-:S04]  /*0890*/  IMAD.MOV R0, RZ, RZ, -R6 ;  /* 0x000000ffff007224 */ /* 0x000fc800078e0a06 */
[----:B------:R-:W-:-:S05]  /*08a0*/  IMAD R0, R3, R0, R10 ;  /* 0x0000000003007224 */ /* 0x000fca00078e020a */
[----:B------:R-:W-:-:S13]  /*08b0*/  ISETP.GT.U32.AND P1, PT, R3, R0, PT ;  /* 0x000000000300720c */ /* 0x000fda0003f24070 */
[-C--:B------:R-:W-:Y:S01]  /*08c0*/  @!P1 IADD3 R0, PT, PT, R0, -R3.reuse, RZ ;  /* 0x8000000300009210 */ /* 0x080fe20007ffe0ff */
[----:B------:R-:W-:Y:S01]  /*08d0*/  @!P1 VIADD R6, R6, 0x1 ;  /* 0x0000000106069836 */ /* 0x000fe20000000000 */
[----:B------:R-:W-:Y:S02]  /*08e0*/  ISETP.NE.AND P1, PT, R2, RZ, PT ;  /* 0x000000ff0200720c */ /* 0x000fe40003f25270 */
[----:B------:R-:W-:Y:S02]  /*08f0*/  ISETP.GE.U32.AND P2, PT, R0, R3, PT ;  /* 0x000000030000720c */ /* 0x000fe40003f46070 */
[----:B------:R-:W-:Y:S02]  /*0900*/  LOP3.LUT R0, R13, R2, RZ, 0x3c, !PT ;  /* 0x000000020d007212 */ /* 0x000fe400078e3cff */
[----:B------:R-:W-:Y:S02]  /*0910*/  LEA R3, R12, R17, 0xf ;  /* 0x000000110c037211 */ /* 0x000fe400078e78ff */
[----:B------:R-:W-:-:S07]  /*0920*/  ISETP.GE.AND P0, PT, R0, RZ, PT ;  /* 0x000000ff0000720c */ /* 0x000fce0003f06270 */
[----:B------:R-:W-:-:S06]  /*0930*/  @P2 IADD3 R6, PT, PT, R6, 0x1, RZ ;  /* 0x0000000106062810 */ /* 0x000fcc0007ffe0ff */
[----:B------:R-:W-:Y:S01]  /*0940*/  @!P0 IMAD.MOV R6, RZ, RZ, -R6 ;  /* 0x000000ffff068224 */ /* 0x000fe200078e0a06 */
[----:B------:R-:W-:-:S05]  /*0950*/  @!P1 LOP3.LUT R6, RZ, R2, RZ, 0x33, !PT ;  /* 0x00000002ff069212 */ /* 0x000fca00078e33ff */
[----:B------:R-:W-:Y:S02]  /*0960*/  IMAD.MOV R0, RZ, RZ, -R6 ;  /* 0x000000ffff007224 */ /* 0x000fe400078e0a06 */
[----:B------:R-:W-:Y:S01]  /*0970*/  IMAD R3, R6, UR6, R3 ;  /* 0x0000000606037c24 */ /* 0x000fe2000f8e0203 */
[----:B------:R-:W1:Y:S01]  /*0980*/  LDCU UR6, c[0x0][0x40c] ;  /* 0x00008180ff0677ac */ /* 0x000e620008000800 */
[----:B------:R-:W-:Y:S01]  /*0990*/  IMAD R0, R2, R0, R13 ;  /* 0x0000000002007224 */ /* 0x000fe200078e020d */
[----:B------:R-:W1:Y:S04]  /*09a0*/  LDC R6, c[0x0][0x400] ;  /* 0x00010000ff067b82 */ /* 0x000e680000000800 */
[----:B------:R-:W-:-:S05]  /*09b0*/  LEA R3, R0, R3, 0xc ;  /* 0x0000000300037211 */ /* 0x000fca00078e60ff */
[----:B0-----:R-:W-:Y:S02]  /*09c0*/  IMAD.WIDE R2, R3, 0x4, R8 ;  /* 0x0000000403027825 */ /* 0x001fe400078e0208 */
[----:B------:R-:W0:Y:S04]  /*09d0*/  LDC R8, c[0x0][0x3c8] ;  /* 0x0000f200ff087b82 */ /* 0x000e280000000800 */
[----:B------:R0:W5:Y:S01]  /*09e0*/  LDG.E R3, desc[UR4][R2.64] ;  /* 0x0000000402037981 */ /* 0x000162000c1e1900 */
[----:B-1----:R-:W-:-:S04]  /*09f0*/  IABS R5, R6 ;  /* 0x0000000600057213 */ /* 0x002fc80000000000 */
[----:B------:R-:W1:Y:S01]  /*0a00*/  I2F.RP R16, R5 ;  /* 0x0000000500107306 */ /* 0x000e620000209400 */
[----:B0-----:R-:W-:-:S07]  /*0a10*/  IABS R7, R8 ;  /* 0x0000000800077213 */ /* 0x001fce0000000000 */
[----:B------:R-:W0:Y:S08]  /*0a20*/  I2F.RP R11, R7 ;  /* 0x00000007000b7306 */ /* 0x000e300000209400 */
[----:B-1----:R-:W1:Y:S08]  /*0a30*/  MUFU.RCP R14, R16 ;  /* 0x00000010000e7308 */ /* 0x002e700000001000 */
[----:B0-----:R-:W0:Y:S01]  /*0a40*/  MUFU.RCP R0, R11 ;  /* 0x0000000b00007308 */ /* 0x001e220000001000 */
[----:B-1----:R-:W-:-:S07]  /*0a50*/  IADD3 R14, PT, PT, R14, 0xffffffe, RZ ;  /* 0x0ffffffe0e0e7810 */ /* 0x002fce0007ffe0ff */
[----:B------:R-:W1:Y:S01]  /*0a60*/  F2I.FTZ.U32.TRUNC.NTZ R15, R14 ;  /* 0x0000000e000f7305 */ /* 0x000e62000021f000 */
[----:B0-----:R-:W-:-:S07]  /*0a70*/  VIADD R18, R0, 0xffffffe ;  /* 0x0ffffffe00127836 */ /* 0x001fce0000000000 */
[----:B------:R-:W0:Y:S01]  /*0a80*/  F2I.FTZ.U32.TRUNC.NTZ R19, R18 ;  /* 0x0000001200137305 */ /* 0x000e22000021f000 */
[----:B-1----:R-:W-:Y:S02]  /*0a90*/  IADD3 R0, PT, PT, RZ, -R15, RZ ;  /* 0x8000000fff007210 */ /* 0x002fe40007ffe0ff */
[----:B------:R-:W-:-:S03]  /*0aa0*/  MOV R14, RZ ;  /* 0x000000ff000e7202 */ /* 0x000fc60000000f00 */
[----:B------:R-:W-:Y:S02]  /*0ab0*/  IMAD R11, R0, R5, RZ ;  /* 0x00000005000b7224 */ /* 0x000fe400078e02ff */
[----:B0-----:R-:W-:Y:S02]  /*0ac0*/  IMAD.MOV R2, RZ, RZ, -R19 ;  /* 0x000000ffff027224 */ /* 0x001fe400078e0a13 */
[----:B------:R-:W-:Y:S02]  /*0ad0*/  IMAD.MOV.U32 R18, RZ, RZ, RZ ;  /* 0x000000ffff127224 */ /* 0x000fe400078e00ff */
[----:B------:R-:W-:Y:S02]  /*0ae0*/  IMAD R9, R2, R7, RZ ;  /* 0x0000000702097224 */ /* 0x000fe400078e02ff */
[----:B------:R-:W-:-:S04]  /*0af0*/  IMAD.HI.U32 R15, R15, R11, R14 ;  /* 0x0000000b0f0f7227 */ /* 0x000fc800078e000e */
[----:B------:R-:W-:-:S04]  /*0b00*/  IMAD.HI.U32 R9, R19, R9, R18 ;  /* 0x0000000913097227 */ /* 0x000fc800078e0012 */
[----:B------:R-:W-:-:S04]  /*0b10*/  IMAD.HI.U32 R0, R15, R10, RZ ;  /* 0x0000000a0f007227 */ /* 0x000fc800078e00ff */
[----:B------:R-:W-:Y:S01]  /*0b20*/  IMAD.HI.U32 R11, R9, R10, RZ ;  /* 0x0000000a090b7227 */ /* 0x000fe200078e00ff */
[----:B------:R-:W-:-:S03]  /*0b30*/  IADD3 R2, PT, PT, -R0, RZ, RZ ;  /* 0x000000ff00027210 */ /* 0x000fc60007ffe1ff */
[----:B------:R-:W-:Y:S02]  /*0b40*/  IMAD.MOV R9, RZ, RZ, -R11 ;  /* 0x000000ffff097224 */ /* 0x000fe400078e0a0b */
[--C-:B------:R-:W-:Y:S02]  /*0b50*/  IMAD R2, R5, R2, R10.reuse ;  /* 0x0000000205027224 */ /* 0x100fe400078e020a */
[----:B------:R-:W-:-:S03]  /*0b60*/  IMAD R14, R7, R9, R10 ;  /* 0x00000009070e7224 */ /* 0x000fc600078e020a */
        /* <DEDUP_REMOVED lines=8> */
[C---:B------:R-:W-:Y:S01]  /*0bf0*/  LOP3.LUT R5, R13.reuse, R8, RZ, 0x3c, !PT ;  /* 0x000000080d057212 */ /* 0x040fe200078e3cff */
[----:B------:R-:W0:Y:S01]  /*0c00*/  LDC.64 R14, c[0x0][0x3c0] ;  /* 0x0000f000ff0e7b82 */ /* 0x000e220000000a00 */
[----:B------:R-:W-:-:S02]  /*0c10*/  LOP3.LUT R2, R13, R6, RZ, 0x3c, !PT ;  /* 0x000000060d027212 */ /* 0x000fc400078e3cff */
[----:B------:R-:W-:Y:S02]  /*0c20*/  ISETP.GE.AND P2, PT, R5, RZ, PT ;  /* 0x000000ff0500720c */ /* 0x000fe40003f46270 */
[----:B------:R-:W-:Y:S01]  /*0c30*/  ISETP.GE.AND P0, PT, R2, RZ, PT ;  /* 0x000000ff0200720c */ /* 0x000fe20003f06270 */
[--C-:B--2---:R-:W-:Y:S01]  /*0c40*/  IMAD R2, R12, UR9, R17.reuse ;  /* 0x000000090c027c24 */ /* 0x104fe2000f8e0211 */
[----:B------:R-:W-:Y:S01]  /*0c50*/  ISETP.NE.AND P1, PT, R8, RZ, PT ;  /* 0x000000ff0800720c */ /* 0x000fe20003f25270 */
[----:B---3--:R-:W-:Y:S01]  /*0c60*/  IMAD R17, R12, UR7, R17 ;  /* 0x000000070c117c24 */ /* 0x008fe2000f8e0211 */
[----:B------:R-:W-:Y:S01]  /*0c70*/  ISETP.NE.AND P3, PT, R6, RZ, PT ;  /* 0x000000ff0600720c */ /* 0x000fe20003f65270 */
[----:B------:R-:W-:Y:S01]  /*0c80*/  @P5 VIADD R11, R11, 0x1 ;  /* 0x000000010b0b5836 */ /* 0x000fe20000000000 */
[----:B------:R-:W-:Y:S01]  /*0c90*/  @P4 IADD3 R0, PT, PT, R0, 0x1, RZ ;  /* 0x0000000100004810 */ /* 0x000fe20007ffe0ff */
[----:B------:R-:W1:Y:S03]  /*0ca0*/  LDCU UR7, c[0x0][0x41c] ;  /* 0x00008380ff0777ac */ /* 0x000e660008000800 */
[----:B------:R-:W-:-:S02]  /*0cb0*/  MOV R5, R11 ;  /* 0x0000000b00057202 */ /* 0x000fc40000000f00 */
[----:B------:R-:W2:Y:S01]  /*0cc0*/  LDC.64 R10, c[0x0][0x3f8] ;  /* 0x0000fe00ff0a7b82 */ /* 0x000ea20000000a00 */
[----:B------:R-:W-:Y:S02]  /*0cd0*/  @!P0 IADD3 R0, PT, PT, -R0, RZ, RZ ;  /* 0x000000ff00008210 */ /* 0x000fe40007ffe1ff */
[----:B------:R-:W-:Y:S01]  /*0ce0*/  @!P2 IMAD.MOV R5, RZ, RZ, -R5 ;  /* 0x000000ffff05a224 */ /* 0x000fe200078e0a05 */
[----:B------:R-:W-:Y:S02]  /*0cf0*/  @!P1 LOP3.LUT R5, RZ, R8, RZ, 0x33, !PT ;  /* 0x00000008ff059212 */ /* 0x000fe400078e33ff */
[----:B------:R-:W-:Y:S02]  /*0d00*/  @!P3 LOP3.LUT R0, RZ, R6, RZ, 0x33, !PT ;  /* 0x00000006ff00b212 */ /* 0x000fe400078e33ff */
[C---:B------:R-:W-:Y:S01]  /*0d10*/  IADD3 R9, PT, PT, -R5.reuse, RZ, RZ ;  /* 0x000000ff05097210 */ /* 0x040fe20007ffe1ff */
[----:B----4-:R-:W-:Y:S02]  /*0d20*/  IMAD R2, R5, UR8, R2 ;  /* 0x0000000805027c24 */ /* 0x010fe4000f8e0202 */
[----:B-----5:R-:W-:Y:S01]  /*0d30*/  FMUL R5, R4, UR10 ;  /* 0x0000000a04057c20 */ /* 0x020fe20008400000 */
[----:B------:R-:W-:-:S02]  /*0d40*/  IMAD.MOV R7, RZ, RZ, -R0 ;  /* 0x000000ffff077224 */ /* 0x000fc400078e0a00 */
[----:B------:R-:W-:Y:S02]  /*0d50*/  IMAD R9, R8, R9, R13 ;  /* 0x0000000908097224 */ /* 0x000fe400078e020d */
[----:B------:R-:W-:Y:S02]  /*0d60*/  IMAD R17, R0, UR6, R17 ;  /* 0x0000000600117c24 */ /* 0x000fe4000f8e0211 */
[----:B------:R-:W-:Y:S01]  /*0d70*/  IMAD R6, R6, R7, R13 ;  /* 0x0000000706067224 */ /* 0x000fe200078e020d */
[----:B------:R-:W-:-:S04]  /*0d80*/  LEA R9, R9, R2, 0xc ;  /* 0x0000000209097211 */ /* 0x000fc800078e60ff */
[----:B------:R-:W-:Y:S01]  /*0d90*/  LEA R17, R6, R17, 0xc ;  /* 0x0000001106117211 */ /* 0x000fe200078e60ff */
[----:B0-----:R-:W-:-:S04]  /*0da0*/  IMAD.WIDE R14, R9, 0x4, R14 ;  /* 0x00000004090e7825 */ /* 0x001fc800078e020e */
[----:B--2---:R-:W-:Y:S01]  /*0db0*/  IMAD.WIDE R10, R17, 0x4, R10 ;  /* 0x00000004110a7825 */ /* 0x004fe200078e020a */
[----:B------:R-:W-:Y:S03]  /*0dc0*/  STG.E desc[UR4][R14.64], R5 ;  /* 0x000000050e007986 */ /* 0x000fe6000c101904 */
[----:B-1----:R-:W-:-:S05]  /*0dd0*/  FMUL R3, R3, UR7 ;  /* 0x0000000703037c20 */ /* 0x002fca0008400000 */
[----:B------:R-:W-:Y:S01]  /*0de0*/  STG.E desc[UR4][R10.64], R3 ;  /* 0x000000030a007986 */ /* 0x000fe2000c101904 */
[----:B------:R-:W-:Y:S05]  /*0df0*/  EXIT ;  /* 0x000000000000794d */ /* 0x000fea0003800000 */
.L_x_541:
        /* <DEDUP_REMOVED lines=16> */
.L_x_551:


//--------------------- .nv.shared.kernel_cutlass_dkdv_bwd_cudnnsdpabwdfmha_dkdv_d256_sm100BlackwellFusedAttentionDKDVKernel_object_at__TiledMMA_ThrLayoutVMNK21111000_PermutationMNK____MMAAtom_ThrID21_ShapeMNK2566416_TVLay_2 --------------------------
	.section	.nv.shared.kernel_cutlass_dkdv_bwd_cudnnsdpabwdfmha_dkdv_d256_sm100BlackwellFusedAttentionDKDVKernel_object_at__TiledMMA_ThrLayoutVMNK21111000_PermutationMNK____MMAAtom_ThrID21_ShapeMNK2566416_TVLay_2,"aw",@nobits
	.sectionflags	@""
	.align	1024
	.zero		1024


//--------------------- .nv.shared.reserved.0     --------------------------
	.section	.nv.shared.reserved.0,"aw",@nobits
	.align	8
	.weak		__nv_reservedSMEM_offset_0_alias
	.size		__nv_reservedSMEM_offset_0_alias, 0, 64
	.other		__nv_reservedSMEM_offset_0_alias,@"STO_CUDA_RESERVED_SHARED STV_DEFAULT"
__nv_reservedSMEM_offset_0_alias:
	.zero		0
.nv.shared.reserved.0:
	.zero		64
	.weak		__nv_reservedSMEM_allocation_phase
	.type		__nv_reservedSMEM_allocation_phase,@object
	.size		__nv_reservedSMEM_allocation_phase,(.L_0 - __nv_reservedSMEM_allocation_phase)
__nv_reservedSMEM_allocation_phase:
	.zero		1
.L_0:
	.zero		7
	.weak		__nv_reservedSMEM_devtool_atexit_pc
	.type		__nv_reservedSMEM_devtool_atexit_pc,@object
	.size		__nv_reservedSMEM_devtool_atexit_pc,(__nv_reservedSMEM_allocation_mask - __nv_reservedSMEM_devtool_atexit_pc)
__nv_reservedSMEM_devtool_atexit_pc:
	.zero		8
	.weak		__nv_reservedSMEM_allocation_mask
	.type		__nv_reservedSMEM_allocation_mask,@object
	.size		__nv_reservedSMEM_allocation_mask,(.L_2 - __nv_reservedSMEM_allocation_mask)
__nv_reservedSMEM_allocation_mask:
	.zero		4
.L_2:
	.zero		4
	.weak		__nv_reservedSMEM_tmem_allocation_pipeline_mbarrier
	.type		__nv_reservedSMEM_tmem_allocation_pipeline_mbarrier,@object
	.size		__nv_reservedSMEM_tmem_allocation_pipeline_mbarrier,(__nv_reservedSMEM_tmem_allocation_pipeline_mbarrier_parity - __nv_reservedSMEM_tmem_allocation_pipeline_mbarrier)
__nv_reservedSMEM_tmem_allocation_pipeline_mbarrier:
	.zero		8
	.weak		__nv_reservedSMEM_tmem_allocation_pipeline_mbarrier_parity
	.type		__nv_reservedSMEM_tmem_allocation_pipeline_mbarrier_parity,@object
	.size		__nv_reservedSMEM_tmem_allocation_pipeline_mbarrier_parity,(.L_4 - __nv_reservedSMEM_tmem_allocation_pipeline_mbarrier_parity)
__nv_reservedSMEM_tmem_allocation_pipeline_mbarrier_parity:
	.zero		4
.L_4:


//--------------------- .nv.shared.kernel_cutlass_kernel_cudnnsdpabwdfmha_dq_d256_sm100BlackwellFusedAttentionDQKernel_object_at_____Int32_Int32_Int32_TiledMMA_ThrLayoutVMNK21111000_PermutationMNK____MMAAtom_ThrID21_ShapeM_1 --------------------------
	.section	.nv.shared.kernel_cutlass_kernel_cudnnsdpabwdfmha_dq_d256_sm100BlackwellFusedAttentionDQKernel_object_at_____Int32_Int32_Int32_TiledMMA_ThrLayoutVMNK21111000_PermutationMNK____MMAAtom_ThrID21_ShapeM_1,"aw",@nobits
	.sectionflags	@""
	.align	1024
	.zero		1024


//--------------------- .nv.shared.kernel_cutlass_sum_OdO_cudnnsdpabwdfmha_backward_sm100_2kernelBlackwellFusedMultiHeadAttentionBackward_object_at__tensorptrbf16gmemalign64o409625620481256div64_tensorptrbf16gmemalign64o40_0 --------------------------
	.section	.nv.shared.kernel_cutlass_sum_OdO_cudnnsdpabwdfmha_backward_sm100_2kernelBlackwellFusedMultiHeadAttentionBackward_object_at__tensorptrbf16gmemalign64o409625620481256div64_tensorptrbf16gmemalign64o40_0,"aw",@nobits
	.sectionflags	@""
	.align	1024
	.zero		1024


//--------------------- .nv.constant0.kernel_cutlass_dkdv_bwd_cudnnsdpabwdfmha_dkdv_d256_sm100BlackwellFusedAttentionDKDVKernel_object_at__TiledMMA_ThrLayoutVMNK21111000_PermutationMNK____MMAAtom_ThrID21_ShapeMNK2566416_TVLay_2 --------------------------
	.section	.nv.constant0.kernel_cutlass_dkdv_bwd_cudnnsdpabwdfmha_dkdv_d256_sm100BlackwellFusedAttentionDKDVKernel_object_at__TiledMMA_ThrLayoutVMNK21111000_PermutationMNK____MMAAtom_ThrID21_ShapeMNK2566416_TVLay_2,"a",@progbits
	.sectionflags	@""
	.align	4
.nv.constant0.kernel_cutlass_dkdv_bwd_cudnnsdpabwdfmha_dkdv_d256_sm100BlackwellFusedAttentionDKDVKernel_object_at__TiledMMA_ThrLayoutVMNK21111000_PermutationMNK____MMAAtom_ThrID21_ShapeMNK2566416_TVLay_2:
	.zero		2220


//--------------------- .nv.constant0.kernel_cutlass_kernel_cudnnsdpabwdfmha_dq_d256_sm100BlackwellFusedAttentionDQKernel_object_at_____Int32_Int32_Int32_TiledMMA_ThrLayoutVMNK21111000_PermutationMNK____MMAAtom_ThrID21_ShapeM_1 --------------------------
	.section	.nv.constant0.kernel_cutlass_kernel_cudnnsdpabwdfmha_dq_d256_sm100BlackwellFusedAttentionDQKernel_object_at_____Int32_Int32_Int32_TiledMMA_ThrLayoutVMNK21111000_PermutationMNK____MMAAtom_ThrID21_ShapeM_1,"a",@progbits
	.sectionflags	@""
	.align	4
.nv.constant0.kernel_cutlass_kernel_cudnnsdpabwdfmha_dq_d256_sm100BlackwellFusedAttentionDQKernel_object_at_____Int32_Int32_Int32_TiledMMA_ThrLayoutVMNK21111000_PermutationMNK____MMAAtom_ThrID21_ShapeM_1:
	.zero		2060


//--------------------- .nv.constant0.kernel_cutlass_sum_OdO_cudnnsdpabwdfmha_backward_sm100_2kernelBlackwellFusedMultiHeadAttentionBackward_object_at__tensorptrbf16gmemalign64o409625620481256div64_tensorptrbf16gmemalign64o40_0 --------------------------
	.section	.nv.constant0.kernel_cutlass_sum_OdO_cudnnsdpabwdfmha_backward_sm100_2kernelBlackwellFusedMultiHeadAttentionBackward_object_at__tensorptrbf16gmemalign64o409625620481256div64_tensorptrbf16gmemalign64o40_0,"a",@progbits
	.sectionflags	@""
	.align	4
.nv.constant0.kernel_cutlass_sum_OdO_cudnnsdpabwdfmha_backward_sm100_2kernelBlackwellFusedMultiHeadAttentionBackward_object_at__tensorptrbf16gmemalign64o409625620481256div64_tensorptrbf16gmemalign64o40_0:
	.zero		1080


//--------------------- SYMBOLS --------------------------

	.type		.nv.reservedSmem.offset0,@object
	.size		.nv.reservedSmem.offset0,0x4
	.type		.nv.reservedSmem.cap,@object
	.size		.nv.reservedSmem.cap,0x4
